def attn_fwd(
    Q,
    K,
    V,
    Out,
    Lse,
    sm_scale,
    stride_qz,
    stride_qh,
    stride_qm,
    stride_qk,
    stride_kz,
    stride_kh,
    stride_kn,
    stride_kk,
    stride_vz,
    stride_vh,
    stride_vn,
    stride_vk,
    stride_oz,
    stride_oh,
    stride_om,
    stride_ok,
    seqlen_q,
    seqlen_k,
    BLOCK_M: tl.constexpr,
    BLOCK_N: tl.constexpr,
    HEAD_DIM: tl.constexpr,
    CAUSAL: tl.constexpr,
):
    start_m = tl.program_id(0)
    off_hz = tl.program_id(1)
    q_off = off_hz * stride_qh
    k_off = off_hz * stride_kh
    v_off = off_hz * stride_vh
    offs_m = start_m * BLOCK_M + tl.arange(0, BLOCK_M)
    offs_d = tl.arange(0, HEAD_DIM)
    offs_n = tl.arange(0, BLOCK_N)
    q_ptrs = Q + q_off + offs_m[:, None] * stride_qm + offs_d[None, :] * stride_qk
    k_ptrs = K + k_off + offs_d[:, None] * stride_kk + offs_n[None, :] * stride_kn
    v_ptrs = V + v_off + offs_n[:, None] * stride_vn + offs_d[None, :] * stride_vk
    m_i = tl.full([BLOCK_M], float("-inf"), dtype=tl.float32)
    l_i = tl.zeros([BLOCK_M], dtype=tl.float32) + 1.0
    acc = tl.zeros([BLOCK_M, HEAD_DIM], dtype=tl.float32)
    q = tl.load(q_ptrs)
    acc, l_i, m_i = _attn_fwd_inner(
        acc,
        l_i,
        m_i,
        q,
        k_ptrs,
        v_ptrs,
        sm_scale,
        stride_kn,
        stride_vn,
        start_m,
        seqlen_k,
        BLOCK_M,
        BLOCK_N,
        HEAD_DIM,
        CAUSAL,
    )
    acc = acc / l_i[:, None]
    lse = m_i + tl.math.log2(l_i) / 1.4426950408889634
    o_ptrs = (
        Out
        + off_hz * stride_oh
        + offs_m[:, None] * stride_om
        + offs_d[None, :] * stride_ok
    )
    tl.store(o_ptrs, acc.to(Out.dtype.element_ty))
    tl.store(Lse + off_hz * seqlen_q + offs_m, lse)

# config = {"BLOCK_M": 128, "BLOCK_N": 16, "HEAD_DIM": 512, "arch": "sm_90", "causal": true, "dtype": "bf16", "num_stages": 3, "num_warps": 8}
# arch = sm_90


// ===== COMPILED SASS (sm_90a) =====

	.target	sm_90a

	.elftype	@"ET_EXEC"


//--------------------- .note.nv.tkinfo           --------------------------
	.section	.note.nv.tkinfo,"",@"SHT_NOTE"
	.sectionflags	@"SHF_NOTE_NV_TKINFO"
	.tkinfo
        /*0018*/ 	.word	0x00000002
        /*0030*/ 	.string	""
        /*0030*/ 	.string	"ptxas"
        /*0030*/ 	.string	"Cuda compilation tools, release 13.0, V13.0.88"
        /*0030*/ 	.string	"Build cuda_13.0.r13.0/compiler.36424714_0"
        /*0030*/ 	.string	"-v  -suppress-debug-info  -lineinfo  -arch sm_90a "



//--------------------- .note.nv.cuinfo           --------------------------
	.section	.note.nv.cuinfo,"",@"SHT_NOTE"
	.sectionflags	@"SHF_NOTE_NV_CUINFO"
        /*0018*/ 	.short	0x0002
        /*001a*/ 	.short	0x005a
        /*001c*/ 	.short	0x0082
	.zero		2


//--------------------- .nv.info                  --------------------------
	.section	.nv.info,"",@"SHT_CUDA_INFO"
	.align	4


	//----- nvinfo : EIATTR_REGCOUNT
	.align		4
        /*0000*/ 	.byte	0x04, 0x2f
        /*0002*/ 	.short	(.L_2 - .L_1)
	.align		4
.L_1:
        /*0004*/ 	.word	index@(attn_fwd)
        /*0008*/ 	.word	0x000000ff


	//----- nvinfo : EIATTR_FRAME_SIZE
	.align		4
.L_2:
        /*000c*/ 	.byte	0x04, 0x11
        /*000e*/ 	.short	(.L_4 - .L_3)
	.align		4
.L_3:
        /*0010*/ 	.word	index@(attn_fwd)
        /*0014*/ 	.word	0x000005e8


	//----- nvinfo : EIATTR_MIN_STACK_SIZE
	.align		4
.L_4:
        /*0018*/ 	.byte	0x04, 0x12
        /*001a*/ 	.short	(.L_6 - .L_5)
	.align		4
.L_5:
        /*001c*/ 	.word	index@(attn_fwd)
        /*0020*/ 	.word	0x000005e8
.L_6:


//--------------------- .nv.compat                --------------------------
	.section	.nv.compat,"",@"SHT_CUDA_COMPAT_INFO"
	.align	4
        /*0000*/ 	.byte	0x02, 0x09, 0x01, 0x00, 0x02, 0x02, 0x04, 0x00, 0x02, 0x05, 0x05, 0x00, 0x03, 0x07, 0x01, 0x01
        /*0010*/ 	.byte	0x02, 0x03, 0x00, 0x00, 0x02, 0x06, 0x01, 0x00, 0x04, 0x0b, 0x08, 0x00, 0x00, 0x00, 0x00, 0x00
        /*0020*/ 	.byte	0x00, 0x00, 0x00, 0x00


//--------------------- .nv.info.attn_fwd         --------------------------
	.section	.nv.info.attn_fwd,"",@"SHT_CUDA_INFO"
	.sectionflags	@""
	.align	4


	//----- nvinfo : EIATTR_CUDA_API_VERSION
	.align		4
        /*0000*/ 	.byte	0x04, 0x37
        /*0002*/ 	.short	(.L_8 - .L_7)
.L_7:
        /*0004*/ 	.word	0x00000082


	//----- nvinfo : EIATTR_KPARAM_INFO
	.align		4
.L_8:
        /*0008*/ 	.byte	0x04, 0x17
        /*000a*/ 	.short	(.L_10 - .L_9)
.L_9:
        /*000c*/ 	.word	0x00000000
        /*0010*/ 	.short	0x0019
        /*0012*/ 	.short	0x0080
        /*0014*/ 	.byte	0x00, 0xf4, 0x21, 0x00


	//----- nvinfo : EIATTR_KPARAM_INFO
	.align		4
.L_10:
        /*0018*/ 	.byte	0x04, 0x17
        /*001a*/ 	.short	(.L_12 - .L_11)
.L_11:
        /*001c*/ 	.word	0x00000000
        /*0020*/ 	.short	0x0018
        /*0022*/ 	.short	0x0078
        /*0024*/ 	.byte	0x00, 0xf4, 0x21, 0x00


	//----- nvinfo : EIATTR_KPARAM_INFO
	.align		4
.L_12:
        /*0028*/ 	.byte	0x04, 0x17
        /*002a*/ 	.short	(.L_14 - .L_13)
.L_13:
        /*002c*/ 	.word	0x00000000
        /*0030*/ 	.short	0x0017
        /*0032*/ 	.short	0x0070
        /*0034*/ 	.byte	0x00, 0xf0, 0x11, 0x00


	//----- nvinfo : EIATTR_KPARAM_INFO
	.align		4
.L_14:
        /*0038*/ 	.byte	0x04, 0x17
        /*003a*/ 	.short	(.L_16 - .L_15)
.L_15:
        /*003c*/ 	.word	0x00000000
        /*0040*/ 	.short	0x0016
        /*0042*/ 	.short	0x006c
        /*0044*/ 	.byte	0x00, 0xf0, 0x11, 0x00


	//----- nvinfo : EIATTR_KPARAM_INFO
	.align		4
.L_16:
        /*0048*/ 	.byte	0x04, 0x17
        /*004a*/ 	.short	(.L_18 - .L_17)
.L_17:
        /*004c*/ 	.word	0x00000000
        /*0050*/ 	.short	0x0015
        /*0052*/ 	.short	0x0068
        /*0054*/ 	.byte	0x00, 0xf0, 0x11, 0x00


	//----- nvinfo : EIATTR_KPARAM_INFO
	.align		4
.L_18:
        /*0058*/ 	.byte	0x04, 0x17
        /*005a*/ 	.short	(.L_20 - .L_19)
.L_19:
        /*005c*/ 	.word	0x00000000
        /*0060*/ 	.short	0x0014
        /*0062*/ 	.short	0x0064
        /*0064*/ 	.byte	0x00, 0xf0, 0x11, 0x00


	//----- nvinfo : EIATTR_KPARAM_INFO
	.align		4
.L_20:
        /*0068*/ 	.byte	0x04, 0x17
        /*006a*/ 	.short	(.L_22 - .L_21)
.L_21:
        /*006c*/ 	.word	0x00000000
        /*0070*/ 	.short	0x0013
        /*0072*/ 	.short	0x0060
        /*0074*/ 	.byte	0x00, 0xf0, 0x11, 0x00


	//----- nvinfo : EIATTR_KPARAM_INFO
	.align		4
.L_22:
        /*0078*/ 	.byte	0x04, 0x17
        /*007a*/ 	.short	(.L_24 - .L_23)
.L_23:
        /*007c*/ 	.word	0x00000000
        /*0080*/ 	.short	0x0012
        /*0082*/ 	.short	0x005c
        /*0084*/ 	.byte	0x00, 0xf0, 0x11, 0x00


	//----- nvinfo : EIATTR_KPARAM_INFO
	.align		4
.L_24:
        /*0088*/ 	.byte	0x04, 0x17
        /*008a*/ 	.short	(.L_26 - .L_25)
.L_25:
        /*008c*/ 	.word	0x00000000
        /*0090*/ 	.short	0x0011
        /*0092*/ 	.short	0x0058
        /*0094*/ 	.byte	0x00, 0xf0, 0x11, 0x00


	//----- nvinfo : EIATTR_KPARAM_INFO
	.align		4
.L_26:
        /*0098*/ 	.byte	0x04, 0x17
        /*009a*/ 	.short	(.L_28 - .L_27)
.L_27:
        /*009c*/ 	.word	0x00000000
        /*00a0*/ 	.short	0x0010
        /*00a2*/ 	.short	0x0054
        /*00a4*/ 	.byte	0x00, 0xf0, 0x11, 0x00


	//----- nvinfo : EIATTR_KPARAM_INFO
	.align		4
.L_28:
        /*00a8*/ 	.byte	0x04, 0x17
        /*00aa*/ 	.short	(.L_30 - .L_29)
.L_29:
        /*00ac*/ 	.word	0x00000000
        /*00b0*/ 	.short	0x000f
        /*00b2*/ 	.short	0x0050
        /*00b4*/ 	.byte	0x00, 0xf0, 0x11, 0x00


	//----- nvinfo : EIATTR_KPARAM_INFO
	.align		4
.L_30:
        /*00b8*/ 	.byte	0x04, 0x17
        /*00ba*/ 	.short	(.L_32 - .L_31)
.L_31:
        /*00bc*/ 	.word	0x00000000
        /*00c0*/ 	.short	0x000e
        /*00c2*/ 	.short	0x004c
        /*00c4*/ 	.byte	0x00, 0xf0, 0x11, 0x00


	//----- nvinfo : EIATTR_KPARAM_INFO
	.align		4
.L_32:
        /*00c8*/ 	.byte	0x04, 0x17
        /*00ca*/ 	.short	(.L_34 - .L_33)
.L_33:
        /*00cc*/ 	.word	0x00000000
        /*00d0*/ 	.short	0x000d
        /*00d2*/ 	.short	0x0048
        /*00d4*/ 	.byte	0x00, 0xf0, 0x11, 0x00


	//----- nvinfo : EIATTR_KPARAM_INFO
	.align		4
.L_34:
        /*00d8*/ 	.byte	0x04, 0x17
        /*00da*/ 	.short	(.L_36 - .L_35)
.L_35:
        /*00dc*/ 	.word	0x00000000
        /*00e0*/ 	.short	0x000c
        /*00e2*/ 	.short	0x0044
        /*00e4*/ 	.byte	0x00, 0xf0, 0x11, 0x00


	//----- nvinfo : EIATTR_KPARAM_INFO
	.align		4
.L_36:
        /*00e8*/ 	.byte	0x04, 0x17
        /*00ea*/ 	.short	(.L_38 - .L_37)
.L_37:
        /*00ec*/ 	.word	0x00000000
        /*00f0*/ 	.short	0x000b
        /*00f2*/ 	.short	0x0040
        /*00f4*/ 	.byte	0x00, 0xf0, 0x11, 0x00


	//----- nvinfo : EIATTR_KPARAM_INFO
	.align		4
.L_38:
        /*00f8*/ 	.byte	0x04, 0x17
        /*00fa*/ 	.short	(.L_40 - .L_39)
.L_39:
        /*00fc*/ 	.word	0x00000000
        /*0100*/ 	.short	0x000a
        /*0102*/ 	.short	0x003c
        /*0104*/ 	.byte	0x00, 0xf0, 0x11, 0x00


	//----- nvinfo : EIATTR_KPARAM_INFO
	.align		4
.L_40:
        /*0108*/ 	.byte	0x04, 0x17
        /*010a*/ 	.short	(.L_42 - .L_41)
.L_41:
        /*010c*/ 	.word	0x00000000
        /*0110*/ 	.short	0x0009
        /*0112*/ 	.short	0x0038
        /*0114*/ 	.byte	0x00, 0xf0, 0x11, 0x00


	//----- nvinfo : EIATTR_KPARAM_INFO
	.align		4
.L_42:
        /*0118*/ 	.byte	0x04, 0x17
        /*011a*/ 	.short	(.L_44 - .L_43)
.L_43:
        /*011c*/ 	.word	0x00000000
        /*0120*/ 	.short	0x0008
        /*0122*/ 	.short	0x0034
        /*0124*/ 	.byte	0x00, 0xf0, 0x11, 0x00


	//----- nvinfo : EIATTR_KPARAM_INFO
	.align		4
.L_44:
        /*0128*/ 	.byte	0x04, 0x17
        /*012a*/ 	.short	(.L_46 - .L_45)
.L_45:
        /*012c*/ 	.word	0x00000000
        /*0130*/ 	.short	0x0007
        /*0132*/ 	.short	0x0030
        /*0134*/ 	.byte	0x00, 0xf0, 0x11, 0x00


	//----- nvinfo : EIATTR_KPARAM_INFO
	.align		4
.L_46:
        /*0138*/ 	.byte	0x04, 0x17
        /*013a*/ 	.short	(.L_48 - .L_47)
.L_47:
        /*013c*/ 	.word	0x00000000
        /*0140*/ 	.short	0x0006
        /*0142*/ 	.short	0x002c
        /*0144*/ 	.byte	0x00, 0xf0, 0x11, 0x00


	//----- nvinfo : EIATTR_KPARAM_INFO
	.align		4
.L_48:
        /*0148*/ 	.byte	0x04, 0x17
        /*014a*/ 	.short	(.L_50 - .L_49)
.L_49:
        /*014c*/ 	.word	0x00000000
        /*0150*/ 	.short	0x0005
        /*0152*/ 	.short	0x0028
        /*0154*/ 	.byte	0x00, 0xf0, 0x11, 0x00


	//----- nvinfo : EIATTR_KPARAM_INFO
	.align		4
.L_50:
        /*0158*/ 	.byte	0x04, 0x17
        /*015a*/ 	.short	(.L_52 - .L_51)
.L_51:
        /*015c*/ 	.word	0x00000000
        /*0160*/ 	.short	0x0004
        /*0162*/ 	.short	0x0020
        /*0164*/ 	.byte	0x00, 0xf4, 0x21, 0x00


	//----- nvinfo : EIATTR_KPARAM_INFO
	.align		4
.L_52:
        /*0168*/ 	.byte	0x04, 0x17
        /*016a*/ 	.short	(.L_54 - .L_53)
.L_53:
        /*016c*/ 	.word	0x00000000
        /*0170*/ 	.short	0x0003
        /*0172*/ 	.short	0x0018
        /*0174*/ 	.byte	0x00, 0xf4, 0x21, 0x00


	//----- nvinfo : EIATTR_KPARAM_INFO
	.align		4
.L_54:
        /*0178*/ 	.byte	0x04, 0x17
        /*017a*/ 	.short	(.L_56 - .L_55)
.L_55:
        /*017c*/ 	.word	0x00000000
        /*0180*/ 	.short	0x0002
        /*0182*/ 	.short	0x0010
        /*0184*/ 	.byte	0x00, 0xf4, 0x21, 0x00


	//----- nvinfo : EIATTR_KPARAM_INFO
	.align		4
.L_56:
        /*0188*/ 	.byte	0x04, 0x17
        /*018a*/ 	.short	(.L_58 - .L_57)
.L_57:
        /*018c*/ 	.word	0x00000000
        /*0190*/ 	.short	0x0001
        /*0192*/ 	.short	0x0008
        /*0194*/ 	.byte	0x00, 0xf4, 0x21, 0x00


	//----- nvinfo : EIATTR_KPARAM_INFO
	.align		4
.L_58:
        /*0198*/ 	.byte	0x04, 0x17
        /*019a*/ 	.short	(.L_60 - .L_59)
.L_59:
        /*019c*/ 	.word	0x00000000
        /*01a0*/ 	.short	0x0000
        /*01a2*/ 	.short	0x0000
        /*01a4*/ 	.byte	0x00, 0xf4, 0x21, 0x00


	//----- nvinfo : EIATTR_SPARSE_MMA_MASK
	.align		4
.L_60:
        /*01a8*/ 	.byte	0x03, 0x50
        /*01aa*/ 	.short	0x0000


	//----- nvinfo : EIATTR_MAXREG_COUNT
	.align		4
        /*01ac*/ 	.byte	0x03, 0x1b
        /*01ae*/ 	.short	0x00ff


	//----- nvinfo : EIATTR_NUM_BARRIERS
	.align		4
        /*01b0*/ 	.byte	0x02, 0x4c
        /*01b2*/ 	.byte	0x01
	.zero		1


	//----- nvinfo : EIATTR_ANNOTATIONS
	.align		4
        /*01b4*/ 	.byte	0x04, 0x55
        /*01b6*/ 	.short	(.L_62 - .L_61)


	//   ....[0]....
.L_61:
        /*01b8*/ 	.word	0x00000001
        /*01bc*/ 	.byte	0x30, 0x05, 0x00, 0x00, 0x01, 0x00, 0x00, 0x00, 0xa0, 0x05, 0x00, 0x00, 0x01, 0x00, 0x00, 0x00
        /* <DEDUP_REMOVED lines=416> */
        /*1bcc*/ 	.byte	0xb0, 0x3c, 0x01, 0x00, 0x01, 0x00, 0x00, 0x00, 0xd0, 0x94, 0x01, 0x00


	//----- nvinfo : EIATTR_MERCURY_ISA_VERSION
	.align		4
.L_62:
        /*1bd8*/ 	.byte	0x03, 0x5f
        /*1bda*/ 	.short	0x0101


	//----- nvinfo : EIATTR_COOP_GROUP_MASK_REGIDS
	.align		4
        /*1bdc*/ 	.byte	0x04, 0x29
        /*1bde*/ 	.short	(.L_64 - .L_63)


	//   ....[0]....
.L_63:
        /*1be0*/ 	.word	0xffffffff


	//   ....[1]....
        /*1be4*/ 	.word	0xffffffff


	//   ....[2]....
        /*1be8*/ 	.word	0xffffffff


	//   ....[3]....
        /*1bec*/ 	.word	0xffffffff


	//   ....[4]....
        /*1bf0*/ 	.word	0xffffffff


	//   ....[5]....
        /*1bf4*/ 	.word	0xffffffff


	//   ....[6]....
        /*1bf8*/ 	.word	0xffffffff


	//   ....[7]....
        /*1bfc*/ 	.word	0xffffffff


	//----- nvinfo : EIATTR_COOP_GROUP_INSTR_OFFSETS
	.align		4
.L_64:
        /*1c00*/ 	.byte	0x04, 0x28
        /*1c02*/ 	.short	(.L_66 - .L_65)


	//   ....[0]....
.L_65:
        /*1c04*/ 	.word	0x0000a910


	//   ....[1]....
        /*1c08*/ 	.word	0x0000aa00


	//   ....[2]....
        /*1c0c*/ 	.word	0x0000aa10


	//   ....[3]....
        /*1c10*/ 	.word	0x0000aa40


	//   ....[4]....
        /*1c14*/ 	.word	0x0000c7b0


	//   ....[5]....
        /*1c18*/ 	.word	0x0000c7c0


	//   ....[6]....
        /*1c1c*/ 	.word	0x0000c820


	//   ....[7]....
        /*1c20*/ 	.word	0x0000c830


	//----- nvinfo : EIATTR_EXIT_INSTR_OFFSETS
	.align		4
.L_66:
        /*1c24*/ 	.byte	0x04, 0x1c
        /*1c26*/ 	.short	(.L_68 - .L_67)


	//   ....[0]....
.L_67:
        /*1c28*/ 	.word	0x000194c0


	//   ....[1]....
        /*1c2c*/ 	.word	0x00019580


	//----- nvinfo : EIATTR_REQNTID
	.align		4
.L_68:
        /*1c30*/ 	.byte	0x04, 0x10
        /*1c32*/ 	.short	(.L_70 - .L_69)
.L_69:
        /*1c34*/ 	.word	0x00000100
        /*1c38*/ 	.word	0x00000001
        /*1c3c*/ 	.word	0x00000001


	//----- nvinfo : EIATTR_CBANK_PARAM_SIZE
	.align		4
.L_70:
        /*1c40*/ 	.byte	0x03, 0x19
        /*1c42*/ 	.short	0x0088


	//----- nvinfo : EIATTR_PARAM_CBANK
	.align		4
        /*1c44*/ 	.byte	0x04, 0x0a
        /*1c46*/ 	.short	(.L_72 - .L_71)
	.align		4
.L_71:
        /*1c48*/ 	.word	index@(.nv.constant0.attn_fwd)
        /*1c4c*/ 	.short	0x0210
        /*1c4e*/ 	.short	0x0088


	//----- nvinfo : EIATTR_SW_WAR
	.align		4
.L_72:
        /*1c50*/ 	.byte	0x04, 0x36
        /*1c52*/ 	.short	(.L_74 - .L_73)
.L_73:
        /*1c54*/ 	.word	0x00000008
.L_74:


//--------------------- .nv.callgraph             --------------------------
	.section	.nv.callgraph,"",@"SHT_CUDA_CALLGRAPH"
	.align	4
	.sectionentsize	8
	.align		4
        /*0000*/ 	.word	0x00000000
	.align		4
        /*0004*/ 	.word	0xffffffff
	.align		4
        /*0008*/ 	.word	0x00000000
	.align		4
        /*000c*/ 	.word	0xfffffffe
	.align		4
        /*0010*/ 	.word	0x00000000
	.align		4
        /*0014*/ 	.word	0xfffffffd
	.align		4
        /*0018*/ 	.word	0x00000000
	.align		4
        /*001c*/ 	.word	0xfffffffc


//--------------------- .nv.constant4             --------------------------
	.section	.nv.constant4,"a",@progbits
	.align	8
	.align		8
.nv.constant4:
        /*0000*/ 	.dword	_$_str


//--------------------- .text.attn_fwd            --------------------------
	.section	.text.attn_fwd,"ax",@progbits
	.align	128
        .global         attn_fwd
        .type           attn_fwd,@function
        .size           attn_fwd,(.L_x_3 - attn_fwd)
        .other          attn_fwd,@"STO_CUDA_ENTRY STV_DEFAULT"
attn_fwd:
.text.attn_fwd:
[----:B------:R-:W0:Y:S01]  /*0000*/  LDC R1, c[0x0][0x28] ;  /* 0x00000a00ff017b82 */ /* 0x000e220000000800 */
[----:B------:R-:W1:Y:S07]  /*0010*/  S2R R176, SR_TID.X ;  /* 0x0000000000b07919 */ /* 0x000e6e0000002100 */
[----:B------:R-:W2:Y:S01]  /*0020*/  LDC R64, c[0x0][0x248] ;  /* 0x00009200ff407b82 */ /* 0x000ea20000000800 */
[----:B------:R-:W-:Y:S01]  /*0030*/  ULDC.64 UR60, c[0x0][0x208] ;  /* 0x00008200003c7ab9 */ /* 0x000fe20000000a00 */
[----:B0-----:R-:W-:Y:S01]  /*0040*/  VIADD R1, R1, 0xfffffa18 ;  /* 0xfffffa1801017836 */ /* 0x001fe20000000000 */
[----:B------:R-:W0:Y:S05]  /*0050*/  S2R R6, SR_CTAID.Y ;  /* 0x0000000000067919 */ /* 0x000e2a0000002600 */
[----:B------:R-:W3:Y:S01]  /*0060*/  LDC.64 R22, c[0x0][0x210] ;  /* 0x00008400ff167b82 */ /* 0x000ee20000000a00 */
[----:B-1----:R-:W-:-:S04]  /*0070*/  SHF.R.U32.HI R0, RZ, 0x7, R176 ;  /* 0x00000007ff007819 */ /* 0x002fc800000116b0 */
[----:B------:R-:W-:Y:S02]  /*0080*/  SGXT.U32 R2, R0, 0x1 ;  /* 0x000000010002781a */ /* 0x000fe40000000000 */
[----:B------:R-:W1:Y:S03]  /*0090*/  S2R R0, SR_CTAID.X ;  /* 0x0000000000007919 */ /* 0x000e660000002500 */
[----:B--2---:R-:W-:Y:S02]  /*00a0*/  IMAD R5, R2, R64, RZ ;  /* 0x0000004002057224 */ /* 0x004fe400078e02ff */
[----:B------:R-:W0:Y:S02]  /*00b0*/  LDC.64 R2, c[0x0][0x240] ;  /* 0x00009000ff027b82 */ /* 0x000e240000000a00 */
[----:B------:R-:W-:-:S04]  /*00c0*/  IMAD R7, R64, 0x2, R5 ;  /* 0x0000000240077824 */ /* 0x000fc800078e0205 */
[----:B------:R-:W-:-:S04]  /*00d0*/  IMAD R172, R64, 0x2, R7 ;  /* 0x0000000240ac7824 */ /* 0x000fc800078e0207 */
[----:B------:R-:W-:-:S04]  /*00e0*/  IMAD R63, R64, 0x2, R172 ;  /* 0x00000002403f7824 */ /* 0x000fc800078e02ac */
[----:B------:R-:W-:-:S04]  /*00f0*/  IMAD R9, R64, 0x2, R63 ;  /* 0x0000000240097824 */ /* 0x000fc800078e023f */
[----:B------:R-:W-:-:S04]  /*0100*/  IMAD R11, R64, 0x2, R9 ;  /* 0x00000002400b7824 */ /* 0x000fc800078e0209 */
[----:B------:R-:W-:Y:S02]  /*0110*/  IMAD R171, R64, 0x2, R11 ;  /* 0x0000000240ab7824 */ /* 0x000fe400078e020b */
[----:B-1----:R-:W-:-:S03]  /*0120*/  IMAD.SHL.U32 R4, R0, 0x80, RZ ;  /* 0x0000008000047824 */ /* 0x002fc600078e00ff */
[----:B------:R-:W-:Y:S01]  /*0130*/  LEA R62, R64, R171, 0x1 ;  /* 0x000000ab403e7211 */ /* 0x000fe200078e08ff */
[----:B0-----:R-:W-:Y:S01]  /*0140*/  IMAD R0, R6, R2, RZ ;  /* 0x0000000206007224 */ /* 0x001fe200078e02ff */
[----:B------:R-:W-:-:S03]  /*0150*/  LOP3.LUT R4, R4, 0x7f, R176, 0xf8, !PT ;  /* 0x0000007f04047812 */ /* 0x000fc600078ef8b0 */
[----:B------:R-:W-:-:S04]  /*0160*/  IMAD.HI R74, R0, 0x2, RZ ;  /* 0x00000002004a7827 */ /* 0x000fc800078e02ff */
[----:B------:R-:W-:Y:S02]  /*0170*/  IMAD R2, R4, R3, RZ ;  /* 0x0000000304027224 */ /* 0x000fe400078e02ff */
[----:B------:R-:W-:Y:S02]  /*0180*/  IMAD.SHL.U32 R3, R0, 0x2, RZ ;  /* 0x0000000200037824 */ /* 0x000fe400078e00ff */
[C---:B------:R-:W-:Y:S02]  /*0190*/  IMAD.SHL.U32 R4, R2.reuse, 0x2, RZ ;  /* 0x0000000202047824 */ /* 0x040fe400078e00ff */
[----:B------:R-:W-:-:S03]  /*01a0*/  IMAD.HI R2, R2, 0x2, RZ ;  /* 0x0000000202027827 */ /* 0x000fc600078e02ff */
[----:B---3--:R-:W-:Y:S01]  /*01b0*/  IADD3 R3, P0, P1, R4, R22, R3 ;  /* 0x0000001604037210 */ /* 0x008fe2000791e003 */
[----:B------:R-:W-:-:S03]  /*01c0*/  IMAD R13, R64, 0x2, R62 ;  /* 0x00000002400d7824 */ /* 0x000fc600078e023e */
[----:B------:R-:W-:Y:S01]  /*01d0*/  IADD3.X R74, R2, R23, R74, P0, P1 ;  /* 0x00000017024a7210 */ /* 0x000fe200007e244a */
[C---:B------:R-:W-:Y:S01]  /*01e0*/  IMAD R15, R64.reuse, 0x2, R13 ;  /* 0x00000002400f7824 */ /* 0x040fe200078e020d */
[-C--:B------:R-:W-:Y:S02]  /*01f0*/  LEA R124, P0, R5, R3.reuse, 0x1 ;  /* 0x00000003057c7211 */ /* 0x080fe400078008ff */
[-C--:B------:R-:W-:Y:S01]  /*0200*/  LEA R4, P1, R7, R3.reuse, 0x1 ;  /* 0x0000000307047211 */ /* 0x080fe200078208ff */
[C---:B------:R-:W-:Y:S01]  /*0210*/  IMAD R170, R64.reuse, 0x2, R15 ;  /* 0x0000000240aa7824 */ /* 0x040fe200078e020f */
[-C--:B------:R-:W-:Y:S02]  /*0220*/  LEA.HI.X.SX32 R125, R5, R74.reuse, 0x1, P0 ;  /* 0x0000004a057d7211 */ /* 0x080fe400000f0eff */
[-C--:B------:R-:W-:Y:S01]  /*0230*/  LEA.HI.X.SX32 R5, R7, R74.reuse, 0x1, P1 ;  /* 0x0000004a07057211 */ /* 0x080fe200008f0eff */
[C---:B------:R-:W-:Y:S01]  /*0240*/  IMAD R61, R64.reuse, 0x2, R170 ;  /* 0x00000002403d7824 */ /* 0x040fe200078e02aa */
[CC--:B------:R-:W-:Y:S01]  /*0250*/  LEA R212, P0, R9.reuse, R3.reuse, 0x1 ;  /* 0x0000000309d47211 */ /* 0x0c0fe200078008ff */
[----:B------:R-:W2:Y:S02]  /*0260*/  LDG.E.U16 R124, desc[UR60][R124.64] ;  /* 0x0000003c7c7c7981 */ /* 0x000ea4000c1e1500 */
[C---:B------:R-:W-:Y:S01]  /*0270*/  IMAD R17, R64.reuse, 0x2, R61 ;  /* 0x0000000240117824 */ /* 0x040fe200078e023d */
[-C--:B------:R-:W-:Y:S01]  /*0280*/  LEA.HI.X.SX32 R213, R9, R74.reuse, 0x1, P0 ;  /* 0x0000004a09d57211 */ /* 0x080fe200000f0eff */
[----:B------:R0:W3:Y:S01]  /*0290*/  LDG.E.U16 R14, desc[UR60][R4.64] ;  /* 0x0000003c040e7981 */ /* 0x0000e2000c1e1500 */
[-C--:B------:R-:W-:Y:S01]  /*02a0*/  LEA R6, P0, R11, R3.reuse, 0x1 ;  /* 0x000000030b067211 */ /* 0x080fe200078008ff */
[C---:B------:R-:W-:Y:S01]  /*02b0*/  IMAD R19, R64.reuse, 0x2, R17 ;  /* 0x0000000240137824 */ /* 0x040fe200078e0211 */
[----:B------:R-:W-:Y:S01]  /*02c0*/  LEA R8, P1, R13, R3, 0x1 ;  /* 0x000000030d087211 */ /* 0x000fe200078208ff */
[----:B------:R-:W4:Y:S01]  /*02d0*/  LDG.E.U16 R212, desc[UR60][R212.64] ;  /* 0x0000003cd4d47981 */ /* 0x000f22000c1e1500 */
[----:B------:R-:W-:Y:S01]  /*02e0*/  LEA.HI.X.SX32 R7, R11, R74, 0x1, P0 ;  /* 0x0000004a0b077211 */ /* 0x000fe200000f0eff */
[----:B------:R-:W-:-:S04]  /*02f0*/  IMAD R169, R64, 0x2, R19 ;  /* 0x0000000240a97824 */ /* 0x000fc800078e0213 */
[----:B------:R1:W5:Y:S01]  /*0300*/  LDG.E.U16 R2, desc[UR60][R6.64] ;  /* 0x0000003c06027981 */ /* 0x000362000c1e1500 */
[C---:B------:R-:W-:Y:S02]  /*0310*/  LEA R10, P0, R15.reuse, R3, 0x1 ;  /* 0x000000030f0a7211 */ /* 0x040fe400078008ff */
[----:B------:R-:W-:Y:S02]  /*0320*/  LEA R60, R64, R169, 0x1 ;  /* 0x000000a9403c7211 */ /* 0x000fe400078e08ff */
[----:B------:R-:W-:-:S03]  /*0330*/  LEA.HI.X.SX32 R11, R15, R74, 0x1, P0 ;  /* 0x0000004a0f0b7211 */ /* 0x000fc600000f0eff */
[C---:B------:R-:W-:Y:S02]  /*0340*/  IMAD R25, R64.reuse, 0x2, R60 ;  /* 0x0000000240197824 */ /* 0x040fe400078e023c */
[----:B------:R-:W2:Y:S02]  /*0350*/  LDG.E.U16 R0, desc[UR60][R10.64] ;  /* 0x0000003c0a007981 */ /* 0x000ea4000c1e1500 */
[----:B------:R-:W-:Y:S01]  /*0360*/  IMAD R27, R64, 0x2, R25 ;  /* 0x00000002401b7824 */ /* 0x000fe200078e0219 */
[----:B0-----:R-:W-:-:S03]  /*0370*/  LEA R4, P0, R17, R3, 0x1 ;  /* 0x0000000311047211 */ /* 0x001fc600078008ff */
[C---:B------:R-:W-:Y:S01]  /*0380*/  IMAD R168, R64.reuse, 0x2, R27 ;  /* 0x0000000240a87824 */ /* 0x040fe200078e021b */
[-C--:B------:R-:W-:Y:S02]  /*0390*/  LEA.HI.X.SX32 R5, R17, R74.reuse, 0x1, P0 ;  /* 0x0000004a11057211 */ /* 0x080fe400000f0eff */
[-C--:B------:R-:W-:Y:S01]  /*03a0*/  LEA R208, P0, R25, R3.reuse, 0x1 ;  /* 0x0000000319d07211 */ /* 0x080fe200078008ff */
[C---:B------:R-:W-:Y:S01]  /*03b0*/  IMAD R59, R64.reuse, 0x2, R168 ;  /* 0x00000002403b7824 */ /* 0x040fe200078e02a8 */
[-C--:B------:R-:W-:Y:S01]  /*03c0*/  LEA.HI.X.SX32 R9, R13, R74.reuse, 0x1, P1 ;  /* 0x0000004a0d097211 */ /* 0x080fe200008f0eff */
[----:B------:R0:W4:Y:S01]  /*03d0*/  LDG.E.U16 R210, desc[UR60][R4.64] ;  /* 0x0000003c04d27981 */ /* 0x000122000c1e1500 */
[-C--:B------:R-:W-:Y:S01]  /*03e0*/  LEA R12, P1, R19, R3.reuse, 0x1 ;  /* 0x00000003130c7211 */ /* 0x080fe200078208ff */
[C---:B------:R-:W-:Y:S01]  /*03f0*/  IMAD R31, R64.reuse, 0x2, R59 ;  /* 0x00000002401f7824 */ /* 0x040fe200078e023b */
[-C--:B------:R-:W-:Y:S01]  /*0400*/  LEA.HI.X.SX32 R209, R25, R74.reuse, 0x1, P0 ;  /* 0x0000004a19d17211 */ /* 0x080fe200000f0eff */
[----:B------:R3:W4:Y:S01]  /*0410*/  LDG.E.U16 R211, desc[UR60][R8.64] ;  /* 0x0000003c08d37981 */ /* 0x000722000c1e1500 */
[-C--:B-1----:R-:W-:Y:S01]  /*0420*/  LEA R6, P0, R27, R3.reuse, 0x1 ;  /* 0x000000031b067211 */ /* 0x082fe200078008ff */
[C---:B------:R-:W-:Y:S01]  /*0430*/  IMAD R33, R64.reuse, 0x2, R31 ;  /* 0x0000000240217824 */ /* 0x040fe200078e021f */
[-C--:B------:R-:W-:Y:S01]  /*0440*/  LEA.HI.X.SX32 R13, R19, R74.reuse, 0x1, P1 ;  /* 0x0000004a130d7211 */ /* 0x080fe200008f0eff */
[----:B------:R-:W4:Y:S01]  /*0450*/  LDG.E.U16 R208, desc[UR60][R208.64] ;  /* 0x0000003cd0d07981 */ /* 0x000f22000c1e1500 */
[-C--:B------:R-:W-:Y:S01]  /*0460*/  LEA.HI.X.SX32 R7, R27, R74.reuse, 0x1, P0 ;  /* 0x0000004a1b077211 */ /* 0x080fe200000f0eff */
[----:B------:R-:W-:Y:S01]  /*0470*/  IMAD R167, R64, 0x2, R33 ;  /* 0x0000000240a77824 */ /* 0x000fe200078e0221 */
[C---:B0-----:R-:W-:Y:S01]  /*0480*/  LEA R4, P0, R33.reuse, R3, 0x1 ;  /* 0x0000000321047211 */ /* 0x041fe200078008ff */
[----:B------:R-:W4:Y:S03]  /*0490*/  LDG.E.U16 R15, desc[UR60][R12.64] ;  /* 0x0000003c0c0f7981 */ /* 0x000f26000c1e1500 */
[----:B------:R-:W-:-:S02]  /*04a0*/  LEA.HI.X.SX32 R5, R33, R74, 0x1, P0 ;  /* 0x0000004a21057211 */ /* 0x000fc400000f0eff */
[----:B------:R-:W-:-:S05]  /*04b0*/  LEA R58, R64, R167, 0x1 ;  /* 0x000000a7403a7211 */ /* 0x000fca00078e08ff */
[----:B------:R-:W-:Y:S01]  /*04c0*/  IMAD R37, R64, 0x2, R58 ;  /* 0x0000000240257824 */ /* 0x000fe200078e023a */
[----:B------:R-:W-:-:S03]  /*04d0*/  LEA R206, P1, R31, R3, 0x1 ;  /* 0x000000031fce7211 */ /* 0x000fc600078208ff */
[----:B------:R-:W-:Y:S01]  /*04e0*/  IMAD R39, R64, 0x2, R37 ;  /* 0x0000000240277824 */ /* 0x000fe200078e0225 */
[----:B------:R-:W-:-:S03]  /*04f0*/  LEA.HI.X.SX32 R207, R31, R74, 0x1, P1 ;  /* 0x0000004a1fcf7211 */ /* 0x000fc600008f0eff */
[----:B------:R-:W-:Y:S01]  /*0500*/  IMAD R166, R64, 0x2, R39 ;  /* 0x0000000240a67824 */ /* 0x000fe200078e0227 */
[CC--:B------:R-:W-:Y:S01]  /*0510*/  LEA R10, P1, R39.reuse, R3.reuse, 0x1 ;  /* 0x00000003270a7211 */ /* 0x0c0fe200078208ff */
[----:B------:R-:W-:Y:S01]  /*0520*/  IMAD.SHL.U32 R177, R176, 0x2, RZ ;  /* 0x00000002b0b17824 */ /* 0x000fe200078e00ff */
[----:B---3--:R0:W-:Y:S01]  /*0530*/  STL [R1+0x58], R14 ;  /* 0x0000580e01007387 */ /* 0x0081e20000100800 */
[C---:B------:R-:W-:Y:S01]  /*0540*/  IMAD R57, R64.reuse, 0x2, R166 ;  /* 0x0000000240397824 */ /* 0x040fe200078e02a6 */
[-C--:B------:R-:W-:Y:S02]  /*0550*/  LEA.HI.X.SX32 R11, R39, R74.reuse, 0x1, P1 ;  /* 0x0000004a270b7211 */ /* 0x080fe400008f0eff */
[C---:B------:R-:W-:Y:S01]  /*0560*/  LEA R8, P0, R37.reuse, R3, 0x1 ;  /* 0x0000000325087211 */ /* 0x040fe200078008ff */
[C---:B------:R-:W-:Y:S01]  /*0570*/  IMAD R43, R64.reuse, 0x2, R57 ;  /* 0x00000002402b7824 */ /* 0x040fe200078e0239 */
[----:B------:R-:W3:Y:S04]  /*0580*/  LDG.E.U16 R206, desc[UR60][R206.64] ;  /* 0x0000003ccece7981 */ /* 0x000ee8000c1e1500 */
[----:B0-----:R0:W3:Y:S04]  /*0590*/  LDG.E.U16 R14, desc[UR60][R6.64] ;  /* 0x0000003c060e7981 */ /* 0x0010e8000c1e1500 */
[----:B-----5:R1:W-:Y:S01]  /*05a0*/  STL [R1+0x54], R2 ;  /* 0x0000540201007387 */ /* 0x0203e20000100800 */
[----:B------:R-:W-:Y:S01]  /*05b0*/  LEA.HI.X.SX32 R9, R37, R74, 0x1, P0 ;  /* 0x0000004a25097211 */ /* 0x000fe200000f0eff */
[----:B------:R-:W-:-:S02]  /*05c0*/  IMAD R65, R64, 0x2, R43 ;  /* 0x0000000240417824 */ /* 0x000fc400078e022b */
[----:B-1----:R-:W5:Y:S04]  /*05d0*/  LDG.E.U16 R2, desc[UR60][R4.64] ;  /* 0x0000003c04027981 */ /* 0x002f68000c1e1500 */
[----:B--2---:R1:W-:Y:S01]  /*05e0*/  STL [R1+0x50], R0 ;  /* 0x0000500001007387 */ /* 0x0043e20000100800 */
[C---:B0-----:R-:W-:Y:S01]  /*05f0*/  LEA R6, P0, R43.reuse, R3, 0x1 ;  /* 0x000000032b067211 */ /* 0x041fe200078008ff */
[----:B------:R-:W-:Y:S02]  /*0600*/  IMAD R165, R64, 0x2, R65 ;  /* 0x0000000240a57824 */ /* 0x000fe400078e0241 */
[----:B------:R0:W2:Y:S04]  /*0610*/  LDG.E.U16 R205, desc[UR60][R8.64] ;  /* 0x0000003c08cd7981 */ /* 0x0000a8000c1e1500 */
[----:B-1----:R1:W2:Y:S01]  /*0620*/  LDG.E.U16 R0, desc[UR60][R10.64] ;  /* 0x0000003c0a007981 */ /* 0x0022a2000c1e1500 */
[----:B------:R-:W-:-:S02]  /*0630*/  LEA.HI.X.SX32 R7, R43, R74, 0x1, P0 ;  /* 0x0000004a2b077211 */ /* 0x000fc400000f0eff */
[C---:B------:R-:W-:Y:S02]  /*0640*/  LEA R12, P0, R65.reuse, R3, 0x1 ;  /* 0x00000003410c7211 */ /* 0x040fe400078008ff */
[----:B------:R-:W-:Y:S01]  /*0650*/  LEA R56, R64, R165, 0x1 ;  /* 0x000000a540387211 */ /* 0x000fe200078e08ff */
[----:B----4-:R-:W-:Y:S01]  /*0660*/  STL [R1+0x4c], R15 ;  /* 0x00004c0f01007387 */ /* 0x010fe20000100800 */
[----:B------:R-:W-:-:S03]  /*0670*/  LEA.HI.X.SX32 R13, R65, R74, 0x1, P0 ;  /* 0x0000004a410d7211 */ /* 0x000fc600000f0eff */
[C---:B------:R-:W-:Y:S01]  /*0680*/  IMAD R67, R64.reuse, 0x2, R56 ;  /* 0x0000000240437824 */ /* 0x040fe200078e0238 */
[----:B------:R4:W2:Y:S03]  /*0690*/  LDG.E.U16 R204, desc[UR60][R6.64] ;  /* 0x0000003c06cc7981 */ /* 0x0008a6000c1e1500 */
[C---:B------:R-:W-:Y:S01]  /*06a0*/  IMAD R71, R64.reuse, 0x2, R67 ;  /* 0x0000000240477824 */ /* 0x040fe200078e0243 */
[----:B------:R3:W2:Y:S03]  /*06b0*/  LDG.E.U16 R16, desc[UR60][R12.64] ;  /* 0x0000003c0c107981 */ /* 0x0006a6000c1e1500 */
[----:B------:R-:W-:-:S04]  /*06c0*/  IMAD R164, R64, 0x2, R71 ;  /* 0x0000000240a47824 */ /* 0x000fc800078e0247 */
[----:B------:R-:W-:Y:S01]  /*06d0*/  IMAD R72, R64, 0x2, R164 ;  /* 0x0000000240487824 */ /* 0x000fe200078e02a4 */
[----:B0-----:R-:W-:-:S03]  /*06e0*/  LEA R8, P0, R71, R3, 0x1 ;  /* 0x0000000347087211 */ /* 0x001fc600078008ff */
[C---:B------:R-:W-:Y:S01]  /*06f0*/  IMAD R87, R64.reuse, 0x2, R72 ;  /* 0x0000000240577824 */ /* 0x040fe200078e0248 */
[----:B------:R-:W-:Y:S02]  /*0700*/  LEA R200, P1, R67, R3, 0x1 ;  /* 0x0000000343c87211 */ /* 0x000fe400078208ff */
[-C--:B------:R-:W-:Y:S01]  /*0710*/  LEA.HI.X.SX32 R9, R71, R74.reuse, 0x1, P0 ;  /* 0x0000004a47097211 */ /* 0x080fe200000f0eff */
[----:B------:R-:W-:Y:S01]  /*0720*/  IMAD R89, R64, 0x2, R87 ;  /* 0x0000000240597824 */ /* 0x000fe200078e0257 */
[----:B------:R-:W-:-:S03]  /*0730*/  LEA.HI.X.SX32 R201, R67, R74, 0x1, P1 ;  /* 0x0000004a43c97211 */ /* 0x000fc600008f0eff */
[----:B------:R-:W2:Y:S01]  /*0740*/  LDG.E.U16 R8, desc[UR60][R8.64] ;  /* 0x0000003c08087981 */ /* 0x000ea2000c1e1500 */
[C---:B------:R-:W-:Y:S01]  /*0750*/  IMAD R163, R64.reuse, 0x2, R89 ;  /* 0x0000000240a37824 */ /* 0x040fe200078e0259 */
[----:B-1----:R-:W-:Y:S02]  /*0760*/  LEA R10, P0, R87, R3, 0x1 ;  /* 0x00000003570a7211 */ /* 0x002fe400078008ff */
[----:B------:R-:W-:Y:S01]  /*0770*/  MOV R202, 0x400 ;  /* 0x0000040000ca7802 */ /* 0x000fe20000000f00 */
[----:B------:R-:W2:Y:S01]  /*0780*/  LDG.E.U16 R200, desc[UR60][R200.64] ;  /* 0x0000003cc8c87981 */ /* 0x000ea2000c1e1500 */
[----:B------:R-:W-:-:S05]  /*0790*/  LEA R75, R64, R163, 0x1 ;  /* 0x000000a3404b7211 */ /* 0x000fca00078e08ff */
[----:B------:R-:W-:Y:S01]  /*07a0*/  IMAD R95, R64, 0x2, R75 ;  /* 0x00000002405f7824 */ /* 0x000fe200078e024b */
[----:B------:R-:W-:-:S03]  /*07b0*/  LEA.HI.X.SX32 R11, R87, R74, 0x1, P0 ;  /* 0x0000004a570b7211 */ /* 0x000fc600000f0eff */
[C---:B------:R-:W-:Y:S01]  /*07c0*/  IMAD R97, R64.reuse, 0x2, R95 ;  /* 0x0000000240617824 */ /* 0x040fe200078e025f */
[CC--:B----4-:R-:W-:Y:S01]  /*07d0*/  LEA R6, P0, R95.reuse, R3.reuse, 0x1 ;  /* 0x000000035f067211 */ /* 0x0d0fe200078008ff */
[----:B------:R-:W4:Y:S02]  /*07e0*/  LDG.E.U16 R199, desc[UR60][R10.64] ;  /* 0x0000003c0ac77981 */ /* 0x000f24000c1e1500 */
[C---:B------:R-:W-:Y:S01]  /*07f0*/  IMAD R162, R64.reuse, 0x2, R97 ;  /* 0x0000000240a27824 */ /* 0x040fe200078e0261 */
[-C--:B------:R-:W-:Y:S02]  /*0800*/  LEA.HI.X.SX32 R7, R95, R74.reuse, 0x1, P0 ;  /* 0x0000004a5f077211 */ /* 0x080fe400000f0eff */
[C---:B------:R-:W-:Y:S01]  /*0810*/  LEA R18, P0, R97.reuse, R3, 0x1 ;  /* 0x0000000361127211 */ /* 0x040fe200078008ff */
[C---:B------:R-:W-:Y:S02]  /*0820*/  IMAD R52, R64.reuse, 0x2, R162 ;  /* 0x0000000240347824 */ /* 0x040fe400078e02a2 */
[----:B------:R0:W4:Y:S01]  /*0830*/  LDG.E.U16 R198, desc[UR60][R6.64] ;  /* 0x0000003c06c67981 */ /* 0x000122000c1e1500 */
[----:B------:R-:W-:Y:S01]  /*0840*/  LEA.HI.X.SX32 R19, R97, R74, 0x1, P0 ;  /* 0x0000004a61137211 */ /* 0x000fe200000f0eff */
[----:B------:R-:W-:-:S04]  /*0850*/  IMAD R109, R64, 0x2, R52 ;  /* 0x00000002406d7824 */ /* 0x000fc800078e0234 */
[----:B------:R-:W-:-:S04]  /*0860*/  IMAD R111, R64, 0x2, R109 ;  /* 0x00000002406f7824 */ /* 0x000fc800078e026d */
[----:B------:R-:W-:Y:S01]  /*0870*/  IMAD R130, R64, 0x2, R111 ;  /* 0x0000000240827824 */ /* 0x000fe200078e026f */
[----:B---3--:R1:W-:Y:S01]  /*0880*/  STL [R1+0x48], R14 ;  /* 0x0000480e01007387 */ /* 0x0083e20000100800 */
[----:B------:R-:W-:-:S03]  /*0890*/  LEA R12, P0, R111, R3, 0x1 ;  /* 0x000000036f0c7211 */ /* 0x000fc600078008ff */
[----:B------:R-:W-:Y:S02]  /*08a0*/  LEA R53, R64, R130, 0x1 ;  /* 0x0000008240357211 */ /* 0x000fe400078e08ff */
[----:B-1----:R-:W-:-:S03]  /*08b0*/  LEA R14, P1, R89, R3, 0x1 ;  /* 0x00000003590e7211 */ /* 0x002fc600078208ff */
[C---:B------:R-:W-:Y:S01]  /*08c0*/  IMAD R113, R64.reuse, 0x2, R53 ;  /* 0x0000000240717824 */ /* 0x040fe200078e0235 */
[-C--:B------:R-:W-:Y:S01]  /*08d0*/  LEA.HI.X.SX32 R15, R89, R74.reuse, 0x1, P1 ;  /* 0x0000004a590f7211 */ /* 0x080fe200008f0eff */
[----:B-----5:R1:W-:Y:S01]  /*08e0*/  STL [R1+0x44], R2 ;  /* 0x0000440201007387 */ /* 0x0203e20000100800 */
[----:B------:R-:W-:Y:S01]  /*08f0*/  LEA.HI.X.SX32 R13, R111, R74, 0x1, P0 ;  /* 0x0000004a6f0d7211 */ /* 0x000fe200000f0eff */
[----:B------:R-:W-:-:S04]  /*0900*/  IMAD R115, R64, 0x2, R113 ;  /* 0x0000000240737824 */ /* 0x000fc800078e0271 */
[C---:B------:R-:W-:Y:S01]  /*0910*/  IMAD R131, R64.reuse, 0x2, R115 ;  /* 0x0000000240837824 */ /* 0x040fe200078e0273 */
[----:B-1----:R1:W3:Y:S03]  /*0920*/  LDG.E.U16 R2, desc[UR60][R14.64] ;  /* 0x0000003c0e027981 */ /* 0x0022e6000c1e1500 */
[C---:B------:R-:W-:Y:S01]  /*0930*/  IMAD R54, R64.reuse, 0x2, R131 ;  /* 0x0000000240367824 */ /* 0x040fe200078e0283 */
[----:B--2---:R2:W-:Y:S03]  /*0940*/  STL [R1+0x40], R0 ;  /* 0x0000400001007387 */ /* 0x0045e60000100800 */
[C---:B------:R-:W-:Y:S01]  /*0950*/  IMAD R117, R64.reuse, 0x2, R54 ;  /* 0x0000000240757824 */ /* 0x040fe200078e0236 */
[-C--:B------:R-:W-:Y:S02]  /*0960*/  LEA R194, P0, R113, R3.reuse, 0x1 ;  /* 0x0000000371c27211 */ /* 0x080fe400078008ff */
[----:B------:R-:W-:Y:S01]  /*0970*/  LEA R4, P1, R109, R3, 0x1 ;  /* 0x000000036d047211 */ /* 0x000fe200078208ff */
[C---:B------:R-:W-:Y:S01]  /*0980*/  IMAD R119, R64.reuse, 0x2, R117 ;  /* 0x0000000240777824 */ /* 0x040fe200078e0275 */
[----:B--2---:R-:W2:Y:S04]  /*0990*/  LDG.E.U16 R0, desc[UR60][R18.64] ;  /* 0x0000003c12007981 */ /* 0x004ea8000c1e1500 */
[----:B------:R5:W-:Y:S01]  /*09a0*/  STL [R1+0x3c], R16 ;  /* 0x00003c1001007387 */ /* 0x000be20000100800 */
[----:B------:R-:W-:Y:S01]  /*09b0*/  LEA.HI.X.SX32 R195, R113, R74, 0x1, P0 ;  /* 0x0000004a71c37211 */ /* 0x000fe200000f0eff */
[----:B------:R-:W-:-:S02]  /*09c0*/  IMAD R132, R64, 0x2, R119 ;  /* 0x0000000240847824 */ /* 0x000fc400078e0277 */
[----:B-----5:R-:W5:Y:S01]  /*09d0*/  LDG.E.U16 R16, desc[UR60][R12.64] ;  /* 0x0000003c0c107981 */ /* 0x020f62000c1e1500 */
[-C--:B0-----:R-:W-:Y:S02]  /*09e0*/  LEA R6, P0, R117, R3.reuse, 0x1 ;  /* 0x0000000375067211 */ /* 0x081fe400078008ff */
[-C--:B------:R-:W-:Y:S01]  /*09f0*/  LEA.HI.X.SX32 R5, R109, R74.reuse, 0x1, P1 ;  /* 0x0000004a6d057211 */ /* 0x080fe200008f0eff */
[----:B------:R-:W4:Y:S01]  /*0a00*/  LDG.E.U16 R194, desc[UR60][R194.64] ;  /* 0x0000003cc2c27981 */ /* 0x000f22000c1e1500 */
[----:B------:R-:W-:Y:S02]  /*0a10*/  LEA R10, P1, R115, R3, 0x1 ;  /* 0x00000003730a7211 */ /* 0x000fe400078208ff */
[-C--:B------:R-:W-:Y:S01]  /*0a20*/  LEA.HI.X.SX32 R7, R117, R74.reuse, 0x1, P0 ;  /* 0x0000004a75077211 */ /* 0x080fe200000f0eff */
[----:B------:R0:W4:Y:S04]  /*0a30*/  LDG.E.U16 R197, desc[UR60][R4.64] ;  /* 0x0000003c04c57981 */ /* 0x000128000c1e1500 */
[----:B------:R1:W-:Y:S01]  /*0a40*/  STL [R1+0x38], R8 ;  /* 0x0000380801007387 */ /* 0x0003e20000100800 */
[----:B------:R-:W-:-:S02]  /*0a50*/  LEA.HI.X.SX32 R11, R115, R74, 0x1, P1 ;  /* 0x0000004a730b7211 */ /* 0x000fc400008f0eff */
[C---:B------:R-:W-:Y:S01]  /*0a60*/  LEA R55, R64.reuse, R132, 0x1 ;  /* 0x0000008440377211 */ /* 0x040fe200078e08ff */
[----:B------:R-:W4:Y:S04]  /*0a70*/  LDG.E.U16 R193, desc[UR60][R6.64] ;  /* 0x0000003c06c17981 */ /* 0x000f28000c1e1500 */
[----:B------:R2:W4:Y:S01]  /*0a80*/  LDG.E.U16 R18, desc[UR60][R10.64] ;  /* 0x0000003c0a127981 */ /* 0x000522000c1e1500 */
[----:B------:R-:W-:Y:S01]  /*0a90*/  IMAD R121, R64, 0x2, R55 ;  /* 0x0000000240797824 */ /* 0x000fe200078e0237 */
[----:B-1----:R-:W-:-:S03]  /*0aa0*/  LEA R8, P0, R119, R3, 0x1 ;  /* 0x0000000377087211 */ /* 0x002fc600078008ff */
[----:B------:R-:W-:Y:S01]  /*0ab0*/  IMAD R123, R64, 0x2, R121 ;  /* 0x00000002407b7824 */ /* 0x000fe200078e0279 */
[----:B------:R-:W-:-:S03]  /*0ac0*/  LEA.HI.X.SX32 R9, R119, R74, 0x1, P0 ;  /* 0x0000004a77097211 */ /* 0x000fc600000f0eff */
[----:B------:R-:W-:Y:S01]  /*0ad0*/  IMAD R133, R64, 0x2, R123 ;  /* 0x0000000240857824 */ /* 0x000fe200078e027b */
[----:B------:R-:W-:-:S03]  /*0ae0*/  LEA R14, P0, R123, R3, 0x1 ;  /* 0x000000037b0e7211 */ /* 0x000fc600078008ff */
[----:B------:R-:W-:Y:S01]  /*0af0*/  IMAD R48, R64, 0x2, R133 ;  /* 0x0000000240307824 */ /* 0x000fe200078e0285 */
[----:B------:R-:W-:-:S03]  /*0b00*/  LEA.HI.X.SX32 R15, R123, R74, 0x1, P0 ;  /* 0x0000004a7b0f7211 */ /* 0x000fc600000f0eff */
[C---:B------:R-:W-:Y:S01]  /*0b10*/  IMAD R127, R64.reuse, 0x2, R48 ;  /* 0x00000002407f7824 */ /* 0x040fe200078e0230 */
[----:B---3--:R1:W-:Y:S03]  /*0b20*/  STL [R1+0x34], R2 ;  /* 0x0000340201007387 */ /* 0x0083e60000100800 */
[----:B------:R-:W-:Y:S01]  /*0b30*/  IMAD R129, R64, 0x2, R127 ;  /* 0x0000000240817824 */ /* 0x000fe200078e027f */
[----:B0-----:R-:W-:-:S03]  /*0b40*/  LEA R4, P1, R121, R3, 0x1 ;  /* 0x0000000379047211 */ /* 0x001fc600078208ff */
[C---:B------:R-:W-:Y:S01]  /*0b50*/  IMAD R134, R64.reuse, 0x2, R129 ;  /* 0x0000000240867824 */ /* 0x040fe200078e0281 */
[----:B-1----:R0:W3:Y:S04]  /*0b60*/  LDG.E.U16 R2, desc[UR60][R8.64] ;  /* 0x0000003c08027981 */ /* 0x0020e8000c1e1500 */
[----:B--2---:R1:W-:Y:S01]  /*0b70*/  STL [R1+0x30], R0 ;  /* 0x0000300001007387 */ /* 0x0043e20000100800 */
[----:B------:R-:W-:Y:S02]  /*0b80*/  LEA.HI.X.SX32 R5, R121, R74, 0x1, P1 ;  /* 0x0000004a79057211 */ /* 0x000fe400008f0eff */
[----:B------:R-:W-:Y:S01]  /*0b90*/  LEA R49, R64, R134, 0x1 ;  /* 0x0000008640317211 */ /* 0x000fe200078e08ff */
[----:B-1----:R1:W2:Y:S01]  /*0ba0*/  LDG.E.U16 R0, desc[UR60][R14.64] ;  /* 0x0000003c0e007981 */ /* 0x0022a2000c1e1500 */
[----:B------:R-:W-:-:S03]  /*0bb0*/  LEA R10, P1, R129, R3, 0x1 ;  /* 0x00000003810a7211 */ /* 0x000fc600078208ff */
[C---:B------:R-:W-:Y:S01]  /*0bc0*/  IMAD R151, R64.reuse, 0x2, R49 ;  /* 0x0000000240977824 */ /* 0x040fe200078e0231 */
[----:B-----5:R5:W-:Y:S01]  /*0bd0*/  STL [R1+0x2c], R16 ;  /* 0x00002c1001007387 */ /* 0x020be20000100800 */
[-C--:B------:R-:W-:Y:S02]  /*0be0*/  LEA.HI.X.SX32 R11, R129, R74.reuse, 0x1, P1 ;  /* 0x0000004a810b7211 */ /* 0x080fe400008f0eff */
[C---:B------:R-:W-:Y:S01]  /*0bf0*/  IMAD R153, R64.reuse, 0x2, R151 ;  /* 0x0000000240997824 */ /* 0x040fe200078e0297 */
[C---:B------:R-:W-:Y:S01]  /*0c00*/  LEA R12, P0, R127.reuse, R3, 0x1 ;  /* 0x000000037f0c7211 */ /* 0x040fe200078008ff */
[----:B------:R1:W2:Y:S02]  /*0c10*/  LDG.E.U16 R192, desc[UR60][R4.64] ;  /* 0x0000003c04c07981 */ /* 0x0002a4000c1e1500 */
[C---:B------:R-:W-:Y:S02]  /*0c20*/  IMAD R135, R64.reuse, 0x2, R153 ;  /* 0x0000000240877824 */ /* 0x040fe400078e0299 */
[----:B-----5:R5:W2:Y:S02]  /*0c30*/  LDG.E.U16 R16, desc[UR60][R10.64] ;  /* 0x0000003c0a107981 */ /* 0x020aa4000c1e1500 */
[----:B------:R-:W-:Y:S01]  /*0c40*/  IMAD R50, R64, 0x2, R135 ;  /* 0x0000000240327824 */ /* 0x000fe200078e0287 */
[----:B------:R-:W-:-:S02]  /*0c50*/  LEA.HI.X.SX32 R13, R127, R74, 0x1, P0 ;  /* 0x0000004a7f0d7211 */ /* 0x000fc400000f0eff */
[CC--:B0-----:R-:W-:Y:S01]  /*0c60*/  LEA R8, P0, R151.reuse, R3.reuse, 0x1 ;  /* 0x0000000397087211 */ /* 0x0c1fe200078008ff */
[C---:B------:R-:W-:Y:S02]  /*0c70*/  IMAD R155, R64.reuse, 0x2, R50 ;  /* 0x00000002409b7824 */ /* 0x040fe400078e0232 */
[----:B------:R0:W2:Y:S01]  /*0c80*/  LDG.E.U16 R185, desc[UR60][R12.64] ;  /* 0x0000003c0cb97981 */ /* 0x0000a2000c1e1500 */
[-C--:B------:R-:W-:Y:S01]  /*0c90*/  LEA.HI.X.SX32 R9, R151, R74.reuse, 0x1, P0 ;  /* 0x0000004a97097211 */ /* 0x080fe200000f0eff */
[C---:B------:R-:W-:Y:S01]  /*0ca0*/  IMAD R69, R64.reuse, 0x2, R155 ;  /* 0x0000000240457824 */ /* 0x040fe200078e029b */
[CC--:B------:R-:W-:Y:S01]  /*0cb0*/  LEA R6, P0, R153.reuse, R3.reuse, 0x1 ;  /* 0x0000000399067211 */ /* 0x0c0fe200078008ff */
[----:B----4-:R4:W-:Y:S02]  /*0cc0*/  STL [R1+0x28], R18 ;  /* 0x0000281201007387 */ /* 0x0109e40000100800 */
[----:B------:R-:W-:Y:S01]  /*0cd0*/  IMAD R136, R64, 0x2, R69 ;  /* 0x0000000240887824 */ /* 0x000fe200078e0245 */
[----:B------:R-:W-:Y:S01]  /*0ce0*/  LEA.HI.X.SX32 R7, R153, R74, 0x1, P0 ;  /* 0x0000004a99077211 */ /* 0x000fe200000f0eff */
[----:B------:R0:W2:Y:S01]  /*0cf0*/  LDG.E.U16 R184, desc[UR60][R8.64] ;  /* 0x0000003c08b87981 */ /* 0x0000a2000c1e1500 */
[----:B-1----:R-:W-:-:S02]  /*0d00*/  LEA R14, P0, R69, R3, 0x1 ;  /* 0x00000003450e7211 */ /* 0x002fc400078008ff */
[C---:B------:R-:W-:Y:S02]  /*0d10*/  LEA R51, R64.reuse, R136, 0x1 ;  /* 0x0000008840337211 */ /* 0x040fe400078e08ff */
[----:B------:R-:W-:Y:S01]  /*0d20*/  LEA.HI.X.SX32 R15, R69, R74, 0x1, P0 ;  /* 0x0000004a450f7211 */ /* 0x000fe200000f0eff */
[----:B----4-:R1:W4:Y:S02]  /*0d30*/  LDG.E.U16 R18, desc[UR60][R6.64] ;  /* 0x0000003c06127981 */ /* 0x010324000c1e1500 */
[----:B------:R-:W-:Y:S01]  /*0d40*/  IMAD R93, R64, 0x2, R51 ;  /* 0x00000002405d7824 */ /* 0x000fe200078e0233 */
[----:B------:R-:W-:-:S03]  /*0d50*/  LEA R4, P1, R155, R3, 0x1 ;  /* 0x000000039b047211 */ /* 0x000fc600078208ff */
[----:B------:R-:W-:Y:S01]  /*0d60*/  IMAD R85, R64, 0x2, R93 ;  /* 0x0000000240557824 */ /* 0x000fe200078e025d */
[----:B------:R-:W-:-:S03]  /*0d70*/  LEA.HI.X.SX32 R5, R155, R74, 0x1, P1 ;  /* 0x0000004a9b057211 */ /* 0x000fc600008f0eff */
[C---:B------:R-:W-:Y:S01]  /*0d80*/  IMAD R137, R64.reuse, 0x2, R85 ;  /* 0x0000000240897824 */ /* 0x040fe200078e0255 */
[C---:B-----5:R-:W-:Y:S01]  /*0d90*/  LEA R10, P1, R85.reuse, R3, 0x1 ;  /* 0x00000003550a7211 */ /* 0x060fe200078208ff */
[----:B------:R5:W4:Y:S02]  /*0da0*/  LDG.E.U16 R183, desc[UR60][R4.64] ;  /* 0x0000003c04b77981 */ /* 0x000b24000c1e1500 */
[----:B------:R-:W-:Y:S01]  /*0db0*/  IMAD R44, R64, 0x2, R137 ;  /* 0x00000002402c7824 */ /* 0x000fe200078e0289 */
[----:B------:R-:W-:-:S03]  /*0dc0*/  LEA.HI.X.SX32 R11, R85, R74, 0x1, P1 ;  /* 0x0000004a550b7211 */ /* 0x000fc600008f0eff */
[----:B------:R-:W-:-:S04]  /*0dd0*/  IMAD R91, R64, 0x2, R44 ;  /* 0x00000002405b7824 */ /* 0x000fc800078e022c */
[----:B------:R-:W-:-:S05]  /*0de0*/  IMAD R35, R64, 0x2, R91 ;  /* 0x0000000240237824 */ /* 0x000fca00078e025b */
[----:B------:R-:W-:-:S05]  /*0df0*/  LEA R138, R64, R35, 0x1 ;  /* 0x00000023408a7211 */ /* 0x000fca00078e08ff */
[----:B------:R-:W-:-:S04]  /*0e00*/  IMAD R45, R64, 0x2, R138 ;  /* 0x00000002402d7824 */ /* 0x000fc800078e028a */
[----:B------:R-:W-:-:S04]  /*0e10*/  IMAD R83, R64, 0x2, R45 ;  /* 0x0000000240537824 */ /* 0x000fc800078e022d */
[----:B------:R-:W-:-:S04]  /*0e20*/  IMAD R21, R64, 0x2, R83 ;  /* 0x0000000240157824 */ /* 0x000fc800078e0253 */
[----:B------:R-:W-:-:S04]  /*0e30*/  IMAD R139, R64, 0x2, R21 ;  /* 0x00000002408b7824 */ /* 0x000fc800078e0215 */
[----:B------:R-:W-:-:S05]  /*0e40*/  IMAD R46, R64, 0x2, R139 ;  /* 0x00000002402e7824 */ /* 0x000fca00078e028b */
[----:B------:R-:W-:-:S05]  /*0e50*/  LEA R29, R64, R46, 0x1 ;  /* 0x0000002e401d7211 */ /* 0x000fca00078e08ff */
[----:B------:R-:W-:-:S04]  /*0e60*/  IMAD R73, R64, 0x2, R29 ;  /* 0x0000000240497824 */ /* 0x000fc800078e021d */
[----:B------:R-:W-:-:S04]  /*0e70*/  IMAD R140, R64, 0x2, R73 ;  /* 0x00000002408c7824 */ /* 0x000fc800078e0249 */
[----:B------:R-:W-:-:S04]  /*0e80*/  IMAD R47, R64, 0x2, R140 ;  /* 0x00000002402f7824 */ /* 0x000fc800078e028c */
[----:B------:R-:W-:-:S04]  /*0e90*/  IMAD R81, R64, 0x2, R47 ;  /* 0x0000000240517824 */ /* 0x000fc800078e022f */
[----:B------:R-:W-:-:S04]  /*0ea0*/  IMAD R23, R64, 0x2, R81 ;  /* 0x0000000240177824 */ /* 0x000fc800078e0251 */
[----:B------:R-:W-:-:S04]  /*0eb0*/  IMAD R141, R64, 0x2, R23 ;  /* 0x00000002408d7824 */ /* 0x000fc800078e0217 */
[----:B------:R-:W-:-:S05]  /*0ec0*/  IMAD R40, R64, 0x2, R141 ;  /* 0x0000000240287824 */ /* 0x000fca00078e028d */
[C---:B------:R-:W-:Y:S01]  /*0ed0*/  LEA R103, R64.reuse, R40, 0x1 ;  /* 0x0000002840677211 */ /* 0x040fe200078e08ff */
[----:B---3--:R3:W-:Y:S04]  /*0ee0*/  STL [R1+0x24], R2 ;  /* 0x0000240201007387 */ /* 0x0087e80000100800 */
[----:B---3--:R3:W3:Y:S04]  /*0ef0*/  LDG.E.U16 R2, desc[UR60][R14.64] ;  /* 0x0000003c0e027981 */ /* 0x0086e8000c1e1500 */
[----:B--2---:R2:W-:Y:S04]  /*0f00*/  STL [R1+0x20], R0 ;  /* 0x0000200001007387 */ /* 0x0045e80000100800 */
[----:B--2---:R2:W2:Y:S01]  /*0f10*/  LDG.E.U16 R0, desc[UR60][R10.64] ;  /* 0x0000003c0a007981 */ /* 0x0044a2000c1e1500 */
[----:B------:R-:W-:-:S04]  /*0f20*/  IMAD R79, R64, 0x2, R103 ;  /* 0x00000002404f7824 */ /* 0x000fc800078e0267 */
[----:B------:R-:W-:-:S04]  /*0f30*/  IMAD R142, R64, 0x2, R79 ;  /* 0x00000002408e7824 */ /* 0x000fc800078e024f */
        /* <DEDUP_REMOVED lines=15> */
[----:B------:R-:W-:Y:S01]  /*1030*/  IMAD R146, R64, 0x2, R99 ;  /* 0x0000000240927824 */ /* 0x000fe200078e0263 */
[----:B0-----:R-:W-:-:S03]  /*1040*/  LEA R12, P0, R93, R3, 0x1 ;  /* 0x000000035d0c7211 */ /* 0x001fc600078008ff */
[----:B------:R-:W-:Y:S01]  /*1050*/  IMAD R37, R64, 0x2, R146 ;  /* 0x0000000240257824 */ /* 0x000fe200078e0292 */
[----:B------:R-:W-:-:S03]  /*1060*/  LEA.HI.X.SX32 R13, R93, R74, 0x1, P0 ;  /* 0x0000004a5d0d7211 */ /* 0x000fc600000f0eff */
[C---:B------:R-:W-:Y:S01]  /*1070*/  IMAD R65, R64.reuse, 0x2, R37 ;  /* 0x0000000240417824 */ /* 0x040fe200078e0225 */
[CC--:B------:R-:W-:Y:S01]  /*1080*/  LEA R8, P0, R91.reuse, R3.reuse, 0x1 ;  /* 0x000000035b087211 */ /* 0x0c0fe200078008ff */
[----:B------:R0:W-:Y:S02]  /*1090*/  STL [R1+0x1c], R16 ;  /* 0x00001c1001007387 */ /* 0x0001e40000100800 */
[C---:B------:R-:W-:Y:S01]  /*10a0*/  IMAD R25, R64.reuse, 0x2, R65 ;  /* 0x0000000240197824 */ /* 0x040fe200078e0241 */
[-C--:B------:R-:W-:Y:S01]  /*10b0*/  LEA.HI.X.SX32 R9, R91, R74.reuse, 0x1, P0 ;  /* 0x0000004a5b097211 */ /* 0x080fe200000f0eff */
[----:B------:R2:W2:Y:S01]  /*10c0*/  LDG.E.U16 R182, desc[UR60][R12.64] ;  /* 0x0000003c0cb67981 */ /* 0x0004a2000c1e1500 */
[-C--:B-1----:R-:W-:Y:S01]  /*10d0*/  LEA R6, P0, R35, R3.reuse, 0x1 ;  /* 0x0000000323067211 */ /* 0x082fe200078008ff */
[C---:B------:R-:W-:Y:S01]  /*10e0*/  IMAD R147, R64.reuse, 0x2, R25 ;  /* 0x0000000240937824 */ /* 0x040fe200078e0219 */
[----:B-----5:R-:W-:Y:S01]  /*10f0*/  LEA R4, P1, R83, R3, 0x1 ;  /* 0x0000000353047211 */ /* 0x020fe200078208ff */
[----:B----4-:R-:W-:Y:S01]  /*1100*/  STL [R1+0x18], R18 ;  /* 0x0000181201007387 */ /* 0x010fe20000100800 */
[----:B------:R-:W-:Y:S01]  /*1110*/  LEA.HI.X.SX32 R7, R35, R74, 0x1, P0 ;  /* 0x0000004a23077211 */ /* 0x000fe200000f0eff */
[----:B------:R-:W-:-:S02]  /*1120*/  IMAD R38, R64, 0x2, R147 ;  /* 0x0000000240267824 */ /* 0x000fc400078e0293 */
[----:B------:R-:W4:Y:S03]  /*1130*/  LDG.E.U16 R181, desc[UR60][R8.64] ;  /* 0x0000003c08b57981 */ /* 0x000f26000c1e1500 */
[C---:B------:R-:W-:Y:S01]  /*1140*/  LEA R89, R64.reuse, R38, 0x1 ;  /* 0x0000002640597211 */ /* 0x040fe200078e08ff */
[----:B0-----:R0:W5:Y:S04]  /*1150*/  LDG.E.U16 R16, desc[UR60][R6.64] ;  /* 0x0000003c06107981 */ /* 0x001168000c1e1500 */
[----:B------:R-:W-:-:S04]  /*1160*/  IMAD R97, R64, 0x2, R89 ;  /* 0x0000000240617824 */ /* 0x000fc800078e0259 */
[----:B------:R-:W-:-:S04]  /*1170*/  IMAD R148, R64, 0x2, R97 ;  /* 0x0000000240947824 */ /* 0x000fc800078e0261 */
[----:B------:R-:W-:-:S04]  /*1180*/  IMAD R39, R64, 0x2, R148 ;  /* 0x0000000240277824 */ /* 0x000fc800078e0294 */
[----:B------:R-:W-:-:S04]  /*1190*/  IMAD R87, R64, 0x2, R39 ;  /* 0x0000000240577824 */ /* 0x000fc800078e0227 */
[----:B------:R-:W-:-:S04]  /*11a0*/  IMAD R27, R64, 0x2, R87 ;  /* 0x00000002401b7824 */ /* 0x000fc800078e0257 */
[----:B------:R-:W-:-:S04]  /*11b0*/  IMAD R149, R64, 0x2, R27 ;  /* 0x0000000240957824 */ /* 0x000fc800078e021b */
[C---:B------:R-:W-:Y:S01]  /*11c0*/  IMAD R32, R64.reuse, 0x2, R149 ;  /* 0x0000000240207824 */ /* 0x040fe200078e0295 */
[----:B------:R-:W-:Y:S02]  /*11d0*/  LEA.HI.X.SX32 R5, R83, R74, 0x1, P1 ;  /* 0x0000004a53057211 */ /* 0x000fe400008f0eff */
[-C--:B---3--:R-:W-:Y:S02]  /*11e0*/  LEA R14, P0, R21, R3.reuse, 0x1 ;  /* 0x00000003150e7211 */ /* 0x088fe400078008ff */
[C---:B------:R-:W-:Y:S01]  /*11f0*/  LEA R67, R64.reuse, R32, 0x1 ;  /* 0x0000002040437211 */ /* 0x040fe200078e08ff */
[----:B------:R1:W3:Y:S01]  /*1200*/  LDG.E.U16 R180, desc[UR60][R4.64] ;  /* 0x0000003c04b47981 */ /* 0x0002e2000c1e1500 */
[----:B--2---:R-:W-:Y:S02]  /*1210*/  LEA R10, P1, R73, R3, 0x1 ;  /* 0x00000003490a7211 */ /* 0x004fe400078208ff */
[-C--:B------:R-:W-:Y:S01]  /*1220*/  LEA.HI.X.SX32 R15, R21, R74.reuse, 0x1, P0 ;  /* 0x0000004a150f7211 */ /* 0x080fe200000f0eff */
[----:B------:R-:W-:Y:S01]  /*1230*/  IMAD R19, R64, 0x2, R67 ;  /* 0x0000000240137824 */ /* 0x000fe200078e0243 */
[----:B------:R-:W-:-:S03]  /*1240*/  LEA.HI.X.SX32 R11, R73, R74, 0x1, P1 ;  /* 0x0000004a490b7211 */ /* 0x000fc600008f0eff */
[C---:B------:R-:W-:Y:S01]  /*1250*/  IMAD R150, R64.reuse, 0x2, R19 ;  /* 0x0000000240967824 */ /* 0x040fe200078e0213 */
[----:B------:R-:W2:Y:S03]  /*1260*/  LDG.E.U16 R14, desc[UR60][R14.64] ;  /* 0x0000003c0e0e7981 */ /* 0x000ea6000c1e1500 */
[----:B------:R-:W-:Y:S01]  /*1270*/  IMAD R33, R64, 0x2, R150 ;  /* 0x0000000240217824 */ /* 0x000fe200078e0296 */
[----:B------:R-:W-:-:S03]  /*1280*/  LEA R12, P0, R29, R3, 0x1 ;  /* 0x000000031d0c7211 */ /* 0x000fc600078008ff */
[----:B------:R-:W-:Y:S01]  /*1290*/  IMAD R95, R64, 0x2, R33 ;  /* 0x00000002405f7824 */ /* 0x000fe200078e0221 */
[----:B------:R-:W-:-:S03]  /*12a0*/  LEA.HI.X.SX32 R13, R29, R74, 0x1, P0 ;  /* 0x0000004a1d0d7211 */ /* 0x000fc600000f0eff */
[C---:B------:R-:W-:Y:S01]  /*12b0*/  IMAD R69, R64.reuse, 0x2, R95 ;  /* 0x0000000240457824 */ /* 0x040fe200078e025f */
[CC--:B0-----:R-:W-:Y:S01]  /*12c0*/  LEA R6, P0, R81.reuse, R3.reuse, 0x1 ;  /* 0x0000000351067211 */ /* 0x0c1fe200078008ff */
[----:B------:R-:W3:Y:S02]  /*12d0*/  LDG.E.U16 R179, desc[UR60][R12.64] ;  /* 0x0000003c0cb37981 */ /* 0x000ee4000c1e1500 */
[C---:B------:R-:W-:Y:S01]  /*12e0*/  IMAD R151, R64.reuse, 0x2, R69 ;  /* 0x0000000240977824 */ /* 0x040fe200078e0245 */
[-C--:B------:R-:W-:Y:S02]  /*12f0*/  LEA.HI.X.SX32 R7, R81, R74.reuse, 0x1, P0 ;  /* 0x0000004a51077211 */ /* 0x080fe400000f0eff */
[-C--:B------:R-:W-:Y:S01]  /*1300*/  LEA R8, P0, R23, R3.reuse, 0x1 ;  /* 0x0000000317087211 */ /* 0x080fe200078008ff */
[----:B------:R-:W-:Y:S01]  /*1310*/  IMAD R34, R64, 0x2, R151 ;  /* 0x0000000240227824 */ /* 0x000fe200078e0297 */
[----:B-1----:R-:W-:Y:S01]  /*1320*/  LEA R4, P1, R103, R3, 0x1 ;  /* 0x0000000367047211 */ /* 0x002fe200078208ff */
[----:B------:R0:W3:Y:S01]  /*1330*/  LDG.E.U16 R178, desc[UR60][R6.64] ;  /* 0x0000003c06b27981 */ /* 0x0000e2000c1e1500 */
[----:B------:R-:W-:-:S02]  /*1340*/  LEA.HI.X.SX32 R9, R23, R74, 0x1, P0 ;  /* 0x0000004a17097211 */ /* 0x000fc400000f0eff */
        /* <DEDUP_REMOVED lines=11> */
[C---:B------:R-:W-:Y:S01]  /*1400*/  IMAD R29, R64.reuse, 0x2, R154 ;  /* 0x00000002401d7824 */ /* 0x040fe200078e029a */
[----:B------:R1:W-:Y:S04]  /*1410*/  STL [R1+0x14], R2 ;  /* 0x0000140201007387 */ /* 0x0003e80000100800 */
[----:B-1----:R-:W4:Y:S04]  /*1420*/  LDG.E.U16 R2, desc[UR60][R10.64] ;  /* 0x0000003c0a027981 */ /* 0x002f28000c1e1500 */
[----:B------:R1:W-:Y:S04]  /*1430*/  STL [R1+0x10], R0 ;  /* 0x0000100001007387 */ /* 0x0003e80000100800 */
[----:B-1----:R1:W3:Y:S01]  /*1440*/  LDG.E.U16 R0, desc[UR60][R8.64] ;  /* 0x0000003c08007981 */ /* 0x0022e2000c1e1500 */
[----:B------:R-:W-:Y:S01]  /*1450*/  IMAD R23, R64, 0x2, R29 ;  /* 0x0000000240177824 */ /* 0x000fe200078e021d */
[----:B0-----:R-:W-:-:S03]  /*1460*/  LEA R6, P0, R79, R3, 0x1 ;  /* 0x000000034f067211 */ /* 0x001fc600078008ff */
[----:B------:R-:W-:Y:S01]  /*1470*/  IMAD R73, R64, 0x2, R23 ;  /* 0x0000000240497824 */ /* 0x000fe200078e0217 */
[----:B------:R-:W-:-:S03]  /*1480*/  LEA.HI.X.SX32 R5, R103, R74, 0x1, P1 ;  /* 0x0000004a67057211 */ /* 0x000fc600008f0eff */
[C---:B------:R-:W-:Y:S01]  /*1490*/  IMAD R155, R64.reuse, 0x2, R73 ;  /* 0x00000002409b7824 */ /* 0x040fe200078e0249 */
[-C--:B------:R-:W-:Y:S01]  /*14a0*/  LEA.HI.X.SX32 R7, R79, R74.reuse, 0x1, P0 ;  /* 0x0000004a4f077211 */ /* 0x080fe200000f0eff */
[----:B------:R0:W3:Y:S01]  /*14b0*/  LDG.E.U16 R175, desc[UR60][R4.64] ;  /* 0x0000003c04af7981 */ /* 0x0000e2000c1e1500 */
[CC--:B-1----:R-:W-:Y:S01]  /*14c0*/  LEA R8, P0, R77.reuse, R3.reuse, 0x1 ;  /* 0x000000034d087211 */ /* 0x0c2fe200078008ff */
[C---:B------:R-:W-:Y:S02]  /*14d0*/  IMAD R30, R64.reuse, 0x2, R155 ;  /* 0x00000002401e7824 */ /* 0x040fe400078e029b */
[----:B------:R1:W3:Y:S01]  /*14e0*/  LDG.E.U16 R252, desc[UR60][R6.64] ;  /* 0x0000003c06fc7981 */ /* 0x0002e2000c1e1500 */
[----:B------:R-:W-:Y:S02]  /*14f0*/  LEA.HI.X.SX32 R9, R77, R74, 0x1, P0 ;  /* 0x0000004a4d097211 */ /* 0x000fe400000f0eff */
[----:B------:R-:W-:Y:S02]  /*1500*/  LEA R77, R64, R30, 0x1 ;  /* 0x0000001e404d7211 */ /* 0x000fe400078e08ff */
[C---:B0-----:R-:W-:Y:S01]  /*1510*/  LEA R4, P1, R101.reuse, R3, 0x1 ;  /* 0x0000000365047211 */ /* 0x041fe200078208ff */
[----:B------:R-:W3:Y:S03]  /*1520*/  LDG.E.U16 R174, desc[UR60][R8.64] ;  /* 0x0000003c08ae7981 */ /* 0x000ee6000c1e1500 */
[----:B------:R-:W-:-:S02]  /*1530*/  LEA.HI.X.SX32 R5, R101, R74, 0x1, P1 ;  /* 0x0000004a65057211 */ /* 0x000fc400008f0eff */
[CC--:B-1----:R-:W-:Y:S01]  /*1540*/  LEA R6, P0, R105.reuse, R3.reuse, 0x1 ;  /* 0x0000000369067211 */ /* 0x0c2fe200078008ff */
[C---:B------:R-:W-:Y:S02]  /*1550*/  IMAD R13, R64.reuse, 0x2, R77 ;  /* 0x00000002400d7824 */ /* 0x040fe400078e024d */
[----:B------:R0:W3:Y:S01]  /*1560*/  LDG.E.U16 R251, desc[UR60][R4.64] ;  /* 0x0000003c04fb7981 */ /* 0x0000e2000c1e1500 */
[----:B------:R-:W-:Y:S01]  /*1570*/  LEA.HI.X.SX32 R7, R105, R74, 0x1, P0 ;  /* 0x0000004a69077211 */ /* 0x000fe200000f0eff */
[----:B------:R-:W-:Y:S01]  /*1580*/  IMAD R156, R64, 0x2, R13 ;  /* 0x00000002409c7824 */ /* 0x000fe200078e020d */
[----:B------:R-:W-:-:S03]  /*1590*/  LEA R112, P1, R107, R3, 0x1 ;  /* 0x000000036b707211 */ /* 0x000fc600078208ff */
[----:B------:R1:W3:Y:S01]  /*15a0*/  LDG.E.U16 R173, desc[UR60][R6.64] ;  /* 0x0000003c06ad7981 */ /* 0x0002e2000c1e1500 */
[----:B0-----:R-:W-:-:S04]  /*15b0*/  LEA R4, P0, R31, R3, 0x1 ;  /* 0x000000031f047211 */ /* 0x001fc800078008ff */
[----:B------:R-:W-:Y:S01]  /*15c0*/  LEA.HI.X.SX32 R5, R31, R74, 0x1, P0 ;  /* 0x0000004a1f057211 */ /* 0x000fe200000f0eff */
[----:B------:R-:W-:Y:S01]  /*15d0*/  IMAD R31, R64, 0x2, R156 ;  /* 0x00000002401f7824 */ /* 0x000fe200078e029c */
[----:B------:R-:W-:-:S03]  /*15e0*/  LEA R8, P0, R71, R3, 0x1 ;  /* 0x0000000347087211 */ /* 0x000fc600078008ff */
[C---:B------:R-:W-:Y:S01]  /*15f0*/  IMAD R79, R64.reuse, 0x2, R31 ;  /* 0x00000002404f7824 */ /* 0x040fe200078e021f */
[----:B------:R-:W-:Y:S01]  /*1600*/  LEA.HI.X.SX32 R9, R71, R74, 0x1, P0 ;  /* 0x0000004a47097211 */ /* 0x000fe200000f0eff */
[----:B------:R-:W3:Y:S02]  /*1610*/  LDG.E.U16 R250, desc[UR60][R4.64] ;  /* 0x0000003c04fa7981 */ /* 0x000ee4000c1e1500 */
[C---:B------:R-:W-:Y:S01]  /*1620*/  IMAD R71, R64.reuse, 0x2, R79 ;  /* 0x0000000240477824 */ /* 0x040fe200078e024f */
[----:B-1----:R-:W-:Y:S01]  /*1630*/  LEA R6, P0, R17, R3, 0x1 ;  /* 0x0000000311067211 */ /* 0x002fe200078008ff */
[----:B------:R0:W3:Y:S02]  /*1640*/  LDG.E.U16 R249, desc[UR60][R8.64] ;  /* 0x0000003c08f97981 */ /* 0x0000e4000c1e1500 */
[----:B------:R-:W-:-:S04]  /*1650*/  IMAD R157, R64, 0x2, R71 ;  /* 0x00000002409d7824 */ /* 0x000fc800078e0247 */
[C---:B------:R-:W-:Y:S01]  /*1660*/  IMAD R24, R64.reuse, 0x2, R157 ;  /* 0x0000000240187824 */ /* 0x040fe200078e029d */
[-C--:B------:R-:W-:Y:S02]  /*1670*/  LEA.HI.X.SX32 R7, R17, R74.reuse, 0x1, P0 ;  /* 0x0000004a11077211 */ /* 0x080fe400000f0eff */
[----:B------:R-:W-:Y:S02]  /*1680*/  LEA.HI.X.SX32 R113, R107, R74, 0x1, P1 ;  /* 0x0000004a6b717211 */ /* 0x000fe400008f0eff */
[-C--:B0-----:R-:W-:Y:S01]  /*1690*/  LEA R8, P0, R65, R3.reuse, 0x1 ;  /* 0x0000000341087211 */ /* 0x081fe200078008ff */
[----:B------:R0:W3:Y:S01]  /*16a0*/  LDG.E.U16 R111, desc[UR60][R6.64] ;  /* 0x0000003c066f7981 */ /* 0x0000e2000c1e1500 */
[C---:B------:R-:W-:Y:S02]  /*16b0*/  LEA R17, R64.reuse, R24, 0x1 ;  /* 0x0000001840117211 */ /* 0x040fe400078e08ff */
[----:B------:R-:W-:Y:S01]  /*16c0*/  LEA R4, P1, R99, R3, 0x1 ;  /* 0x0000000363047211 */ /* 0x000fe200078208ff */
[----:B------:R-:W3:Y:S01]  /*16d0*/  LDG.E.U16 R112, desc[UR60][R112.64] ;  /* 0x0000003c70707981 */ /* 0x000ee2000c1e1500 */
[-C--:B------:R-:W-:Y:S01]  /*16e0*/  LEA.HI.X.SX32 R9, R65, R74.reuse, 0x1, P0 ;  /* 0x0000004a41097211 */ /* 0x080fe200000f0eff */
[----:B------:R-:W-:Y:S01]  /*16f0*/  IMAD R65, R64, 0x2, R17 ;  /* 0x0000000240417824 */ /* 0x000fe200078e0211 */
[----:B------:R-:W-:-:S02]  /*1700*/  LEA.HI.X.SX32 R5, R99, R74, 0x1, P1 ;  /* 0x0000004a63057211 */ /* 0x000fc400008f0eff */
[CC--:B0-----:R-:W-:Y:S01]  /*1710*/  LEA R6, P0, R25.reuse, R3.reuse, 0x1 ;  /* 0x0000000319067211 */ /* 0x0c1fe200078008ff */
[C---:B------:R-:W-:Y:S02]  /*1720*/  IMAD R158, R64.reuse, 0x2, R65 ;  /* 0x00000002409e7824 */ /* 0x040fe400078e0241 */
[----:B------:R0:W3:Y:S01]  /*1730*/  LDG.E.U16 R248, desc[UR60][R4.64] ;  /* 0x0000003c04f87981 */ /* 0x0000e2000c1e1500 */
[----:B------:R-:W-:Y:S01]  /*1740*/  LEA.HI.X.SX32 R7, R25, R74, 0x1, P0 ;  /* 0x0000004a19077211 */ /* 0x000fe200000f0eff */
[----:B------:R-:W-:Y:S02]  /*1750*/  IMAD R25, R64, 0x2, R158 ;  /* 0x0000000240197824 */ /* 0x000fe400078e029e */
[----:B------:R1:W3:Y:S04]  /*1760*/  LDG.E.U16 R110, desc[UR60][R8.64] ;  /* 0x0000003c086e7981 */ /* 0x0002e8000c1e1500 */
[----:B------:R5:W3:Y:S01]  /*1770*/  LDG.E.U16 R247, desc[UR60][R6.64] ;  /* 0x0000003c06f77981 */ /* 0x000ae2000c1e1500 */
[----:B0-----:R-:W-:-:S04]  /*1780*/  LEA R4, P1, R89, R3, 0x1 ;  /* 0x0000000359047211 */ /* 0x001fc800078208ff */
[----:B------:R-:W-:Y:S01]  /*1790*/  LEA.HI.X.SX32 R5, R89, R74, 0x1, P1 ;  /* 0x0000004a59057211 */ /* 0x000fe200008f0eff */
[----:B------:R-:W-:Y:S01]  /*17a0*/  IMAD R89, R64, 0x2, R25 ;  /* 0x0000000240597824 */ /* 0x000fe200078e0219 */
[----:B-1----:R-:W-:-:S03]  /*17b0*/  LEA R8, P0, R97, R3, 0x1 ;  /* 0x0000000361087211 */ /* 0x002fc600078008ff */
[C---:B------:R-:W-:Y:S01]  /*17c0*/  IMAD R15, R64.reuse, 0x2, R89 ;  /* 0x00000002400f7824 */ /* 0x040fe200078e0259 */
[-C--:B------:R-:W-:Y:S01]  /*17d0*/  LEA.HI.X.SX32 R9, R97, R74.reuse, 0x1, P0 ;  /* 0x0000004a61097211 */ /* 0x080fe200000f0eff */
[----:B------:R-:W3:Y:S02]  /*17e0*/  LDG.E.U16 R109, desc[UR60][R4.64] ;  /* 0x0000003c046d7981 */ /* 0x000ee4000c1e1500 */
[C---:B------:R-:W-:Y:S01]  /*17f0*/  IMAD R159, R64.reuse, 0x2, R15 ;  /* 0x00000002409f7824 */ /* 0x040fe200078e020f */
[C---:B-----5:R-:W-:Y:S01]  /*1800*/  LEA R6, P0, R87.reuse, R3, 0x1 ;  /* 0x0000000357067211 */ /* 0x060fe200078008ff */
[----:B------:R0:W5:Y:S02]  /*1810*/  LDG.E.U16 R246, desc[UR60][R8.64] ;  /* 0x0000003c08f67981 */ /* 0x000164000c1e1500 */
[----:B------:R-:W-:Y:S01]  /*1820*/  IMAD R26, R64, 0x2, R159 ;  /* 0x00000002401a7824 */ /* 0x000fe200078e029f */
[----:B------:R-:W-:-:S04]  /*1830*/  LEA.HI.X.SX32 R7, R87, R74, 0x1, P0 ;  /* 0x0000004a57077211 */ /* 0x000fc800000f0eff */
[----:B------:R-:W-:Y:S01]  /*1840*/  LEA R87, R64, R26, 0x1 ;  /* 0x0000001a40577211 */ /* 0x000fe200078e08ff */
[----:B------:R1:W5:Y:S01]  /*1850*/  LDG.E.U16 R108, desc[UR60][R6.64] ;  /* 0x0000003c066c7981 */ /* 0x000362000c1e1500 */
[----:B0-----:R-:W-:-:S04]  /*1860*/  LEA R8, P0, R67, R3, 0x1 ;  /* 0x0000000343087211 */ /* 0x001fc800078008ff */
[----:B------:R-:W-:Y:S01]  /*1870*/  LEA.HI.X.SX32 R9, R67, R74, 0x1, P0 ;  /* 0x0000004a43097211 */ /* 0x000fe200000f0eff */
[----:B------:R-:W-:Y:S01]  /*1880*/  IMAD R67, R64, 0x2, R87 ;  /* 0x0000000240437824 */ /* 0x000fe200078e0257 */
[----:B------:R-:W-:-:S03]  /*1890*/  LEA R4, P1, R27, R3, 0x1 ;  /* 0x000000031b047211 */ /* 0x000fc600078208ff */
[C---:B------:R-:W-:Y:S01]  /*18a0*/  IMAD R160, R64.reuse, 0x2, R67 ;  /* 0x0000000240a07824 */ /* 0x040fe200078e0243 */
[-C--:B-1----:R-:W-:Y:S01]  /*18b0*/  LEA R6, P0, R19, R3.reuse, 0x1 ;  /* 0x0000000313067211 */ /* 0x082fe200078008ff */
[----:B------:R-:W5:Y:S01]  /*18c0*/  LDG.E.U16 R107, desc[UR60][R8.64] ;  /* 0x0000003c086b7981 */ /* 0x000f62000c1e1500 */
[-C--:B------:R-:W-:Y:S01]  /*18d0*/  LEA.HI.X.SX32 R5, R27, R74.reuse, 0x1, P1 ;  /* 0x0000004a1b057211 */ /* 0x080fe200008f0eff */
[C---:B------:R-:W-:Y:S01]  /*18e0*/  IMAD R27, R64.reuse, 0x2, R160 ;  /* 0x00000002401b7824 */ /* 0x040fe200078e02a0 */
[-C--:B------:R-:W-:Y:S02]  /*18f0*/  LEA.HI.X.SX32 R7, R19, R74.reuse, 0x1, P0 ;  /* 0x0000004a13077211 */ /* 0x080fe400000f0eff */
[CC--:B------:R-:W-:Y:S01]  /*1900*/  LEA R242, P0, R69.reuse, R3.reuse, 0x1 ;  /* 0x0000000345f27211 */ /* 0x0c0fe200078008ff */
[C---:B------:R-:W-:Y:S01]  /*1910*/  IMAD R19, R64.reuse, 0x2, R27 ;  /* 0x0000000240137824 */ /* 0x040fe200078e021b */
[----:B------:R0:W5:Y:S02]  /*1920*/  LDG.E.U16 R245, desc[UR60][R4.64] ;  /* 0x0000003c04f57981 */ /* 0x000164000c1e1500 */
[----:B------:R-:W-:Y:S01]  /*1930*/  LEA.HI.X.SX32 R243, R69, R74, 0x1, P0 ;  /* 0x0000004a45f37211 */ /* 0x000fe200000f0eff */
[C---:B------:R-:W-:Y:S01]  /*1940*/  IMAD R69, R64.reuse, 0x2, R19 ;  /* 0x0000000240457824 */ /* 0x040fe200078e0213 */
[----:B------:R1:W5:Y:S03]  /*1950*/  LDG.E.U16 R244, desc[UR60][R6.64] ;  /* 0x0000003c06f47981 */ /* 0x000366000c1e1500 */
[----:B------:R-:W-:Y:S01]  /*1960*/  IMAD R161, R64, 0x2, R69 ;  /* 0x0000000240a17824 */ /* 0x000fe200078e0245 */
[----:B------:R2:W-:Y:S01]  /*1970*/  STL [R1+0xc], R16 ;  /* 0x00000c1001007387 */ /* 0x0005e20000100800 */
[----:B0-----:R-:W-:-:S02]  /*1980*/  LEA R4, P1, R95, R3, 0x1 ;  /* 0x000000035f047211 */ /* 0x001fc400078208ff */
[C---:B------:R-:W-:Y:S01]  /*1990*/  IMAD R20, R64.reuse, 0x2, R161 ;  /* 0x0000000240147824 */ /* 0x040fe200078e02a1 */
[----:B------:R-:W0:Y:S01]  /*19a0*/  S2R R113, SR_CgaCtaId ;  /* 0x0000000000717919 */ /* 0x000e220000008800 */
[-C--:B-1----:R-:W-:Y:S02]  /*19b0*/  LEA R6, P0, R85, R3.reuse, 0x1 ;  /* 0x0000000355067211 */ /* 0x082fe400078008ff */
[-C--:B------:R-:W-:Y:S01]  /*19c0*/  LEA.HI.X.SX32 R5, R95, R74.reuse, 0x1, P1 ;  /* 0x0000004a5f057211 */ /* 0x080fe200008f0eff */
[----:B------:R-:W5:Y:S01]  /*19d0*/  LDG.E.U16 R242, desc[UR60][R242.64] ;  /* 0x0000003cf2f27981 */ /* 0x000f62000c1e1500 */
[----:B------:R-:W-:Y:S02]  /*19e0*/  LEA.HI.X.SX32 R7, R85, R74, 0x1, P0 ;  /* 0x0000004a55077211 */ /* 0x000fe400000f0eff */
[----:B------:R-:W-:Y:S01]  /*19f0*/  LEA R85, R64, R20, 0x1 ;  /* 0x0000001440557211 */ /* 0x000fe200078e08ff */
[----:B------:R1:W5:Y:S01]  /*1a00*/  LDG.E.U16 R106, desc[UR60][R4.64] ;  /* 0x0000003c046a7981 */ /* 0x000362000c1e1500 */
[----:B------:R-:W-:-:S03]  /*1a10*/  LEA R240, P1, R91, R3, 0x1 ;  /* 0x000000035bf07211 */ /* 0x000fc600078208ff */
[C---:B------:R-:W-:Y:S01]  /*1a20*/  IMAD R11, R64.reuse, 0x2, R85 ;  /* 0x00000002400b7824 */ /* 0x040fe200078e0255 */
[----:B------:R2:W5:Y:S01]  /*1a30*/  LDG.E.U16 R105, desc[UR60][R6.64] ;  /* 0x0000003c06697981 */ /* 0x000562000c1e1500 */
[CC--:B-1----:R-:W-:Y:S02]  /*1a40*/  LEA R4, P0, R93.reuse, R3.reuse, 0x1 ;  /* 0x000000035d047211 */ /* 0x0c2fe400078008ff */
[----:B------:R-:W-:Y:S02]  /*1a50*/  IMAD R129, R64, 0x2, R11 ;  /* 0x0000000240817824 */ /* 0x000fe400078e020b */
[-C--:B------:R-:W-:Y:S02]  /*1a60*/  LEA.HI.X.SX32 R5, R93, R74.reuse, 0x1, P0 ;  /* 0x0000004a5d057211 */ /* 0x080fe400000f0eff */
[-C--:B--2---:R-:W-:Y:S02]  /*1a70*/  LEA R6, P0, R21, R3.reuse, 0x1 ;  /* 0x0000000315067211 */ /* 0x084fe400078008ff */
[----:B------:R-:W-:Y:S01]  /*1a80*/  LEA.HI.X.SX32 R241, R91, R74, 0x1, P1 ;  /* 0x0000004a5bf17211 */ /* 0x000fe200008f0eff */
[----:B------:R1:W2:Y:S01]  /*1a90*/  LDG.E.U16 R104, desc[UR60][R4.64] ;  /* 0x0000003c04687981 */ /* 0x0002a2000c1e1500 */
[----:B------:R-:W-:-:S02]  /*1aa0*/  LEA R8, P1, R83, R3, 0x1 ;  /* 0x0000000353087211 */ /* 0x000fc400078208ff */
[-C--:B------:R-:W-:Y:S01]  /*1ab0*/  LEA.HI.X.SX32 R7, R21, R74.reuse, 0x1, P0 ;  /* 0x0000004a15077211 */ /* 0x080fe200000f0eff */
[C---:B------:R-:W-:Y:S01]  /*1ac0*/  IMAD R21, R64.reuse, 0x2, R129 ;  /* 0x0000000240157824 */ /* 0x040fe200078e0281 */
[-C--:B------:R-:W-:Y:S01]  /*1ad0*/  LEA.HI.X.SX32 R9, R83, R74.reuse, 0x1, P1 ;  /* 0x0000004a53097211 */ /* 0x080fe200008f0eff */
[----:B------:R-:W-:Y:S02]  /*1ae0*/  STL [R1+0x8], R14 ;  /* 0x0000080e01007387 */ /* 0x000fe40000100800 */
[C---:B------:R-:W-:Y:S01]  /*1af0*/  IMAD R83, R64.reuse, 0x2, R21 ;  /* 0x0000000240537824 */ /* 0x040fe200078e0215 */
[CC--:B-1----:R-:W-:Y:S01]  /*1b00*/  LEA R4, P0, R81.reuse, R3.reuse, 0x1 ;  /* 0x0000000351047211 */ /* 0x0c2fe200078008ff */
[----:B------:R1:W2:Y:S03]  /*1b10*/  LDG.E.U16 R239, desc[UR60][R6.64] ;  /* 0x0000003c06ef7981 */ /* 0x0002a6000c1e1500 */
[----:B------:R-:W-:Y:S01]  /*1b20*/  LEA.HI.X.SX32 R5, R81, R74, 0x1, P0 ;  /* 0x0000004a51057211 */ /* 0x000fe200000f0eff */
[C---:B------:R-:W-:Y:S01]  /*1b30*/  IMAD R81, R64.reuse, 0x2, R83 ;  /* 0x0000000240517824 */ /* 0x040fe200078e0253 */
[----:B------:R0:W5:Y:S03]  /*1b40*/  LDG.E.U16 R103, desc[UR60][R8.64] ;  /* 0x0000003c08677981 */ /* 0x000166000c1e1500 */
[----:B------:R-:W-:Y:S01]  /*1b50*/  IMAD R128, R64, 0x2, R81 ;  /* 0x0000000240807824 */ /* 0x000fe200078e0251 */
[----:B------:R0:W2:Y:S01]  /*1b60*/  LDG.E.U16 R238, desc[UR60][R4.64] ;  /* 0x0000003c04ee7981 */ /* 0x0000a2000c1e1500 */
[----:B-1----:R-:W-:-:S02]  /*1b70*/  LEA R6, P1, R73, R3, 0x1 ;  /* 0x0000000349067211 */ /* 0x002fc400078208ff */
[C---:B------:R-:W-:Y:S01]  /*1b80*/  IMAD R22, R64.reuse, 0x2, R128 ;  /* 0x0000000240167824 */ /* 0x040fe200078e0280 */
[----:B------:R-:W2:Y:S01]  /*1b90*/  LDG.E.U16 R240, desc[UR60][R240.64] ;  /* 0x0000003cf0f07981 */ /* 0x000ea2000c1e1500 */
[-C--:B0-----:R-:W-:Y:S02]  /*1ba0*/  LEA R8, P0, R23, R3.reuse, 0x1 ;  /* 0x0000000317087211 */ /* 0x081fe400078008ff */
[-C--:B------:R-:W-:Y:S02]  /*1bb0*/  LEA.HI.X.SX32 R7, R73, R74.reuse, 0x1, P1 ;  /* 0x0000004a49077211 */ /* 0x080fe400008f0eff */
[----:B------:R-:W-:Y:S02]  /*1bc0*/  LEA.HI.X.SX32 R9, R23, R74, 0x1, P0 ;  /* 0x0000004a17097211 */ /* 0x000fe400000f0eff */
[----:B------:R-:W-:Y:S01]  /*1bd0*/  LEA R4, P0, R77, R3, 0x1 ;  /* 0x000000034d047211 */ /* 0x000fe200078008ff */
[----:B------:R-:W2:Y:S01]  /*1be0*/  LDG.E.U16 R237, desc[UR60][R6.64] ;  /* 0x0000003c06ed7981 */ /* 0x000ea2000c1e1500 */
[----:B------:R-:W-:-:S02]  /*1bf0*/  LEA R73, R64, R22, 0x1 ;  /* 0x0000001640497211 */ /* 0x000fc400078e08ff */
[----:B------:R-:W-:Y:S01]  /*1c00*/  LEA.HI.X.SX32 R5, R77, R74, 0x1, P0 ;  /* 0x0000004a4d057211 */ /* 0x000fe200000f0eff */
[----:B------:R0:W5:Y:S02]  /*1c10*/  LDG.E.U16 R102, desc[UR60][R8.64] ;  /* 0x0000003c08667981 */ /* 0x000164000c1e1500 */
[C---:B------:R-:W-:Y:S02]  /*1c20*/  IMAD R77, R64.reuse, 0x2, R73 ;  /* 0x00000002404d7824 */ /* 0x040fe400078e0249 */
[----:B------:R1:W2:Y:S02]  /*1c30*/  LDG.E.U16 R101, desc[UR60][R4.64] ;  /* 0x0000003c04657981 */ /* 0x0002a4000c1e1500 */
[----:B------:R-:W-:Y:S01]  /*1c40*/  IMAD R127, R64, 0x2, R77 ;  /* 0x00000002407f7824 */ /* 0x000fe200078e024d */
[----:B0-----:R-:W-:-:S03]  /*1c50*/  LEA R8, P1, R79, R3, 0x1 ;  /* 0x000000034f087211 */ /* 0x001fc600078208ff */
[C---:B------:R-:W-:Y:S01]  /*1c60*/  IMAD R23, R64.reuse, 0x2, R127 ;  /* 0x0000000240177824 */ /* 0x040fe200078e027f */
[----:B------:R-:W-:Y:S02]  /*1c70*/  LEA R6, P0, R13, R3, 0x1 ;  /* 0x000000030d067211 */ /* 0x000fe400078008ff */
[-C--:B------:R-:W-:Y:S01]  /*1c80*/  LEA.HI.X.SX32 R9, R79, R74.reuse, 0x1, P1 ;  /* 0x0000004a4f097211 */ /* 0x080fe200008f0eff */
[----:B------:R-:W-:Y:S01]  /*1c90*/  IMAD R79, R64, 0x2, R23 ;  /* 0x00000002404f7824 */ /* 0x000fe200078e0217 */
[----:B------:R-:W-:-:S03]  /*1ca0*/  LEA.HI.X.SX32 R7, R13, R74, 0x1, P0 ;  /* 0x0000004a0d077211 */ /* 0x000fc600000f0eff */
[C---:B------:R-:W-:Y:S01]  /*1cb0*/  IMAD R13, R64.reuse, 0x2, R79 ;  /* 0x00000002400d7824 */ /* 0x040fe200078e024f */
[CC--:B-1----:R-:W-:Y:S01]  /*1cc0*/  LEA R4, P0, R71.reuse, R3.reuse, 0x1 ;  /* 0x0000000347047211 */ /* 0x0c2fe200078008ff */
[----:B------:R0:W2:Y:S02]  /*1cd0*/  LDG.E.U16 R236, desc[UR60][R6.64] ;  /* 0x0000003c06ec7981 */ /* 0x0000a4000c1e1500 */
[C---:B------:R-:W-:Y:S02]  /*1ce0*/  IMAD R126, R64.reuse, 0x2, R13 ;  /* 0x00000002407e7824 */ /* 0x040fe400078e020d */
[----:B------:R1:W2:Y:S02]  /*1cf0*/  LDG.E.U16 R100, desc[UR60][R8.64] ;  /* 0x0000003c08647981 */ /* 0x0002a4000c1e1500 */
[----:B------:R-:W-:Y:S01]  /*1d00*/  IMAD R16, R64, 0x2, R126 ;  /* 0x0000000240107824 */ /* 0x000fe200078e027e */
[----:B------:R-:W-:Y:S02]  /*1d10*/  LEA.HI.X.SX32 R5, R71, R74, 0x1, P0 ;  /* 0x0000004a47057211 */ /* 0x000fe400000f0eff */
[----:B0-----:R-:W-:-:S02]  /*1d20*/  LEA R6, P1, R65, R3, 0x1 ;  /* 0x0000000341067211 */ /* 0x001fc400078208ff */
[C---:B------:R-:W-:Y:S01]  /*1d30*/  LEA R71, R64.reuse, R16, 0x1 ;  /* 0x0000001040477211 */ /* 0x040fe200078e08ff */
[----:B------:R0:W2:Y:S01]  /*1d40*/  LDG.E.U16 R235, desc[UR60][R4.64] ;  /* 0x0000003c04eb7981 */ /* 0x0000a2000c1e1500 */
[----:B-1----:R-:W-:Y:S02]  /*1d50*/  LEA R8, P0, R17, R3, 0x1 ;  /* 0x0000000311087211 */ /* 0x002fe400078008ff */
[-C--:B------:R-:W-:Y:S01]  /*1d60*/  LEA.HI.X.SX32 R7, R65, R74.reuse, 0x1, P1 ;  /* 0x0000004a41077211 */ /* 0x080fe200008f0eff */
[----:B------:R-:W-:Y:S01]  /*1d70*/  IMAD R65, R64, 0x2, R71 ;  /* 0x0000000240417824 */ /* 0x000fe200078e0247 */
[----:B------:R-:W-:-:S03]  /*1d80*/  LEA.HI.X.SX32 R9, R17, R74, 0x1, P0 ;  /* 0x0000004a11097211 */ /* 0x000fc600000f0eff */
[----:B------:R1:W2:Y:S01]  /*1d90*/  LDG.E.U16 R234, desc[UR60][R6.64] ;  /* 0x0000003c06ea7981 */ /* 0x0002a2000c1e1500 */
[CC--:B0-----:R-:W-:Y:S01]  /*1da0*/  LEA R4, P0, R89.reuse, R3.reuse, 0x1 ;  /* 0x0000000359047211 */ /* 0x0c1fe200078008ff */
[C---:B------:R-:W-:Y:S02]  /*1db0*/  IMAD R123, R64.reuse, 0x2, R65 ;  /* 0x00000002407b7824 */ /* 0x040fe400078e0241 */
[----:B------:R0:W5:Y:S01]  /*1dc0*/  LDG.E.U16 R99, desc[UR60][R8.64] ;  /* 0x0000003c08637981 */ /* 0x000162000c1e1500 */
[----:B------:R-:W-:Y:S01]  /*1dd0*/  LEA.HI.X.SX32 R5, R89, R74, 0x1, P0 ;  /* 0x0000004a59057211 */ /* 0x000fe200000f0eff */
[----:B------:R-:W-:Y:S01]  /*1de0*/  IMAD R17, R64, 0x2, R123 ;  /* 0x0000000240117824 */ /* 0x000fe200078e027b */
[----:B-1----:R-:W-:-:S03]  /*1df0*/  LEA R6, P0, R15, R3, 0x1 ;  /* 0x000000030f067211 */ /* 0x002fc600078008ff */
[----:B------:R1:W2:Y:S01]  /*1e00*/  LDG.E.U16 R98, desc[UR60][R4.64] ;  /* 0x0000003c04627981 */ /* 0x0002a2000c1e1500 */
[----:B------:R-:W-:Y:S01]  /*1e10*/  LEA.HI.X.SX32 R7, R15, R74, 0x1, P0 ;  /* 0x0000004a0f077211 */ /* 0x000fe200000f0eff */
[----:B------:R-:W-:Y:S01]  /*1e20*/  IMAD R15, R64, 0x2, R17 ;  /* 0x00000002400f7824 */ /* 0x000fe200078e0211 */
[----:B0-----:R-:W-:-:S03]  /*1e30*/  LEA R8, P1, R87, R3, 0x1 ;  /* 0x0000000357087211 */ /* 0x001fc600078208ff */
[----:B------:R0:W5:Y:S01]  /*1e40*/  LDG.E.U16 R233, desc[UR60][R6.64] ;  /* 0x0000003c06e97981 */ /* 0x000162000c1e1500 */
[----:B-1----:R-:W-:-:S04]  /*1e50*/  LEA R4, P0, R67, R3, 0x1 ;  /* 0x0000000343047211 */ /* 0x002fc800078008ff */
[-C--:B------:R-:W-:Y:S01]  /*1e60*/  LEA.HI.X.SX32 R5, R67, R74.reuse, 0x1, P0 ;  /* 0x0000004a43057211 */ /* 0x080fe200000f0eff */
[----:B------:R-:W-:Y:S01]  /*1e70*/  IMAD R67, R64, 0x2, R15 ;  /* 0x0000000240437824 */ /* 0x000fe200078e020f */
[----:B------:R-:W-:-:S03]  /*1e80*/  LEA.HI.X.SX32 R9, R87, R74, 0x1, P1 ;  /* 0x0000004a57097211 */ /* 0x000fc600008f0eff */
[C---:B------:R-:W-:Y:S01]  /*1e90*/  IMAD R122, R64.reuse, 0x2, R67 ;  /* 0x00000002407a7824 */ /* 0x040fe200078e0243 */
[CC--:B0-----:R-:W-:Y:S01]  /*1ea0*/  LEA R6, P1, R69.reuse, R3.reuse, 0x1 ;  /* 0x0000000345067211 */ /* 0x0c1fe200078208ff */
[----:B------:R0:W5:Y:S02]  /*1eb0*/  LDG.E.U16 R97, desc[UR60][R8.64] ;  /* 0x0000003c08617981 */ /* 0x000164000c1e1500 */
[C---:B------:R-:W-:Y:S01]  /*1ec0*/  IMAD R18, R64.reuse, 0x2, R122 ;  /* 0x0000000240127824 */ /* 0x040fe200078e027a */
[----:B------:R-:W-:Y:S01]  /*1ed0*/  LEA.HI.X.SX32 R7, R69, R74, 0x1, P1 ;  /* 0x0000004a45077211 */ /* 0x000fe200008f0eff */
[----:B----4-:R1:W-:Y:S03]  /*1ee0*/  STL [R1+0x4], R2 ;  /* 0x0000040201007387 */ /* 0x0103e60000100800 */
[----:B------:R-:W-:Y:S01]  /*1ef0*/  LEA R69, R64, R18, 0x1 ;  /* 0x0000001240457211 */ /* 0x000fe200078e08ff */
[----:B------:R4:W5:Y:S01]  /*1f00*/  LDG.E.U16 R232, desc[UR60][R4.64] ;  /* 0x0000003c04e87981 */ /* 0x000962000c1e1500 */
[----:B0-----:R-:W-:-:S03]  /*1f10*/  LEA R8, P0, R19, R3, 0x1 ;  /* 0x0000000313087211 */ /* 0x001fc600078008ff */
[----:B------:R0:W5:Y:S01]  /*1f20*/  LDG.E.U16 R231, desc[UR60][R6.64] ;  /* 0x0000003c06e77981 */ /* 0x000162000c1e1500 */
[C---:B-1----:R-:W-:Y:S01]  /*1f30*/  IMAD R2, R64.reuse, 0x2, R69 ;  /* 0x0000000240027824 */ /* 0x042fe200078e0245 */
[-C--:B------:R-:W-:Y:S02]  /*1f40*/  LEA.HI.X.SX32 R9, R19, R74.reuse, 0x1, P0 ;  /* 0x0000004a13097211 */ /* 0x080fe400000f0eff */
[CC--:B----4-:R-:W-:Y:S01]  /*1f50*/  LEA R4, P0, R85.reuse, R3.reuse, 0x1 ;  /* 0x0000000355047211 */ /* 0x0d0fe200078008ff */
[C---:B------:R-:W-:Y:S02]  /*1f60*/  IMAD R121, R64.reuse, 0x2, R2 ;  /* 0x0000000240797824 */ /* 0x040fe400078e0202 */
[----:B------:R1:W4:Y:S01]  /*1f70*/  LDG.E.U16 R96, desc[UR60][R8.64] ;  /* 0x0000003c08607981 */ /* 0x000322000c1e1500 */
[----:B------:R-:W-:Y:S01]  /*1f80*/  LEA.HI.X.SX32 R5, R85, R74, 0x1, P0 ;  /* 0x0000004a55057211 */ /* 0x000fe200000f0eff */
[----:B------:R-:W-:Y:S01]  /*1f90*/  IMAD R19, R64, 0x2, R121 ;  /* 0x0000000240137824 */ /* 0x000fe200078e0279 */
[----:B0-----:R-:W-:-:S03]  /*1fa0*/  LEA R6, P0, R11, R3, 0x1 ;  /* 0x000000030b067211 */ /* 0x001fc600078008ff */
[----:B------:R0:W2:Y:S01]  /*1fb0*/  LDG.E.U16 R95, desc[UR60][R4.64] ;  /* 0x0000003c045f7981 */ /* 0x0000a2000c1e1500 */
[----:B------:R-:W-:Y:S01]  /*1fc0*/  LEA.HI.X.SX32 R7, R11, R74, 0x1, P0 ;  /* 0x0000004a0b077211 */ /* 0x000fe200000f0eff */
[----:B------:R-:W-:Y:S01]  /*1fd0*/  IMAD R11, R64, 0x2, R19 ;  /* 0x00000002400b7824 */ /* 0x000fe200078e0213 */
[----:B-1----:R-:W-:-:S03]  /*1fe0*/  LEA R8, P1, R83, R3, 0x1 ;  /* 0x0000000353087211 */ /* 0x002fc600078208ff */
[C---:B------:R-:W-:Y:S01]  /*1ff0*/  IMAD R10, R64.reuse, 0x2, R11 ;  /* 0x00000002400a7824 */ /* 0x040fe200078e020b */
[-C--:B------:R-:W-:Y:S01]  /*2000*/  LEA.HI.X.SX32 R9, R83, R74.reuse, 0x1, P1 ;  /* 0x0000004a53097211 */ /* 0x080fe200008f0eff */
[----:B------:R1:W5:Y:S02]  /*2010*/  LDG.E.U16 R230, desc[UR60][R6.64] ;  /* 0x0000003c06e67981 */ /* 0x000364000c1e1500 */
[C---:B------:R-:W-:Y:S01]  /*2020*/  IMAD R120, R64.reuse, 0x2, R10 ;  /* 0x0000000240787824 */ /* 0x040fe200078e020a */
[CC--:B0-----:R-:W-:Y:S01]  /*2030*/  LEA R4, P0, R81.reuse, R3.reuse, 0x1 ;  /* 0x0000000351047211 */ /* 0x0c1fe200078008ff */
[----:B------:R0:W4:Y:S02]  /*2040*/  LDG.E.U16 R94, desc[UR60][R8.64] ;  /* 0x0000003c085e7981 */ /* 0x000124000c1e1500 */
[----:B------:R-:W-:Y:S01]  /*2050*/  IMAD R12, R64, 0x2, R120 ;  /* 0x00000002400c7824 */ /* 0x000fe200078e0278 */
[----:B------:R-:W-:Y:S01]  /*2060*/  LEA.HI.X.SX32 R5, R81, R74, 0x1, P0 ;  /* 0x0000004a51057211 */ /* 0x000fe200000f0eff */
[----:B---3--:R3:W-:Y:S01]  /*2070*/  STL [R1], R0 ;  /* 0x0000000001007387 */ /* 0x0087e20000100800 */
[----:B-1----:R-:W-:-:S03]  /*2080*/  LEA R6, P1, R77, R3, 0x1 ;  /* 0x000000034d067211 */ /* 0x002fc600078208ff */
[----:B------:R1:W5:Y:S01]  /*2090*/  LDG.E.U16 R229, desc[UR60][R4.64] ;  /* 0x0000003c04e57981 */ /* 0x000362000c1e1500 */
[-C--:B0-----:R-:W-:Y:S02]  /*20a0*/  LEA R8, P0, R73, R3.reuse, 0x1 ;  /* 0x0000000349087211 */ /* 0x081fe400078008ff */
[----:B------:R-:W-:Y:S01]  /*20b0*/  LEA.HI.X.SX32 R7, R77, R74, 0x1, P1 ;  /* 0x0000004a4d077211 */ /* 0x000fe200008f0eff */
[----:B------:R-:W5:Y:S01]  /*20c0*/  LDL.LU R243, [R1] ;  /* 0x0000000001f37983 */ /* 0x000f620000300800 */
[C---:B---3--:R-:W-:Y:S02]  /*20d0*/  LEA R0, R64.reuse, R12, 0x1 ;  /* 0x0000000c40007211 */ /* 0x048fe400078e08ff */
[----:B------:R-:W-:Y:S01]  /*20e0*/  LEA.HI.X.SX32 R9, R73, R74, 0x1, P0 ;  /* 0x0000004a49097211 */ /* 0x000fe200000f0eff */
[----:B------:R0:W3:Y:S01]  /*20f0*/  LDG.E.U16 R228, desc[UR60][R6.64] ;  /* 0x0000003c06e47981 */ /* 0x0000e2000c1e1500 */
[----:B-1----:R-:W-:Y:S01]  /*2100*/  LEA R4, P0, R79, R3, 0x1 ;  /* 0x000000034f047211 */ /* 0x002fe200078008ff */
[----:B------:R-:W-:-:S02]  /*2110*/  IMAD R66, R64, 0x2, R0 ;  /* 0x0000000240427824 */ /* 0x000fc400078e0200 */
[----:B------:R1:W5:Y:S01]  /*2120*/  LDG.E.U16 R93, desc[UR60][R8.64] ;  /* 0x0000003c085d7981 */ /* 0x000362000c1e1500 */
[----:B------:R-:W-:Y:S01]  /*2130*/  LEA.HI.X.SX32 R5, R79, R74, 0x1, P0 ;  /* 0x0000004a4f057211 */ /* 0x000fe200000f0eff */
[----:B------:R-:W-:Y:S01]  /*2140*/  IMAD R119, R64, 0x2, R66 ;  /* 0x0000000240777824 */ /* 0x000fe200078e0242 */
[----:B0-----:R-:W-:-:S03]  /*2150*/  LEA R6, P0, R13, R3, 0x1 ;  /* 0x000000030d067211 */ /* 0x001fc600078008ff */
[----:B------:R0:W2:Y:S01]  /*2160*/  LDG.E.U16 R92, desc[UR60][R4.64] ;  /* 0x0000003c045c7981 */ /* 0x0000a2000c1e1500 */
[----:B------:R-:W-:Y:S01]  /*2170*/  LEA.HI.X.SX32 R7, R13, R74, 0x1, P0 ;  /* 0x0000004a0d077211 */ /* 0x000fe200000f0eff */
[----:B------:R-:W-:-:S04]  /*2180*/  IMAD R13, R64, 0x2, R119 ;  /* 0x00000002400d7824 */ /* 0x000fc800078e0277 */
[----:B------:R-:W-:Y:S01]  /*2190*/  IMAD R68, R64, 0x2, R13 ;  /* 0x0000000240447824 */ /* 0x000fe200078e020d */
[-C--:B-1----:R-:W-:Y:S01]  /*21a0*/  LEA R8, P1, R71, R3.reuse, 0x1 ;  /* 0x0000000347087211 */ /* 0x082fe200078208ff */
[----:B------:R1:W3:Y:S01]  /*21b0*/  LDG.E.U16 R227, desc[UR60][R6.64] ;  /* 0x0000003c06e37981 */ /* 0x0002e2000c1e1500 */
[----:B0-----:R-:W-:-:S04]  /*21c0*/  LEA R4, P0, R65, R3, 0x1 ;  /* 0x0000000341047211 */ /* 0x001fc800078008ff */
[-C--:B------:R-:W-:Y:S01]  /*21d0*/  LEA.HI.X.SX32 R5, R65, R74.reuse, 0x1, P0 ;  /* 0x0000004a41057211 */ /* 0x080fe200000f0eff */
[----:B------:R-:W-:Y:S01]  /*21e0*/  IMAD R65, R64, 0x2, R68 ;  /* 0x0000000240417824 */ /* 0x000fe200078e0244 */
[----:B------:R-:W-:-:S03]  /*21f0*/  LEA.HI.X.SX32 R9, R71, R74, 0x1, P1 ;  /* 0x0000004a47097211 */ /* 0x000fc600008f0eff */
[C---:B------:R-:W-:Y:S01]  /*2200*/  IMAD R118, R64.reuse, 0x2, R65 ;  /* 0x0000000240767824 */ /* 0x040fe200078e0241 */
[CC--:B-1----:R-:W-:Y:S01]  /*2210*/  LEA R6, P1, R67.reuse, R3.reuse, 0x1 ;  /* 0x0000000343067211 */ /* 0x0c2fe200078208ff */
[----:B------:R0:W4:Y:S02]  /*2220*/  LDG.E.U16 R91, desc[UR60][R8.64] ;  /* 0x0000003c085b7981 */ /* 0x000124000c1e1500 */
[C---:B------:R-:W-:Y:S01]  /*2230*/  IMAD R14, R64.reuse, 0x2, R118 ;  /* 0x00000002400e7824 */ /* 0x040fe200078e0276 */
[----:B------:R-:W-:Y:S01]  /*2240*/  LEA.HI.X.SX32 R7, R67, R74, 0x1, P1 ;  /* 0x0000004a43077211 */ /* 0x000fe200008f0eff */
[----:B------:R1:W3:Y:S03]  /*2250*/  LDG.E.U16 R226, desc[UR60][R4.64] ;  /* 0x0000003c04e27981 */ /* 0x0002e6000c1e1500 */
[----:B------:R-:W-:Y:S01]  /*2260*/  LEA R67, R64, R14, 0x1 ;  /* 0x0000000e40437211 */ /* 0x000fe200078e08ff */
[----:B------:R1:W3:Y:S01]  /*2270*/  LDG.E.U16 R225, desc[UR60][R6.64] ;  /* 0x0000003c06e17981 */ /* 0x0002e2000c1e1500 */
[----:B0-----:R-:W-:-:S03]  /*2280*/  LEA R8, P0, R15, R3, 0x1 ;  /* 0x000000030f087211 */ /* 0x001fc600078008ff */
[C---:B------:R-:W-:Y:S01]  /*2290*/  IMAD R70, R64.reuse, 0x2, R67 ;  /* 0x0000000240467824 */ /* 0x040fe200078e0243 */
[-C--:B------:R-:W-:Y:S02]  /*22a0*/  LEA.HI.X.SX32 R9, R15, R74.reuse, 0x1, P0 ;  /* 0x0000004a0f097211 */ /* 0x080fe400000f0eff */
[CC--:B-1----:R-:W-:Y:S01]  /*22b0*/  LEA R4, P0, R69.reuse, R3.reuse, 0x1 ;  /* 0x0000000345047211 */ /* 0x0c2fe200078008ff */
[C---:B------:R-:W-:Y:S02]  /*22c0*/  IMAD R117, R64.reuse, 0x2, R70 ;  /* 0x0000000240757824 */ /* 0x040fe400078e0246 */
[----:B------:R0:W5:Y:S01]  /*22d0*/  LDG.E.U16 R90, desc[UR60][R8.64] ;  /* 0x0000003c085a7981 */ /* 0x000162000c1e1500 */
[----:B------:R-:W-:Y:S01]  /*22e0*/  LEA.HI.X.SX32 R5, R69, R74, 0x1, P0 ;  /* 0x0000004a45057211 */ /* 0x000fe200000f0eff */
[----:B------:R-:W-:Y:S01]  /*22f0*/  IMAD R15, R64, 0x2, R117 ;  /* 0x00000002400f7824 */ /* 0x000fe200078e0275 */
[----:B------:R-:W-:-:S03]  /*2300*/  LEA R6, P0, R2, R3, 0x1 ;  /* 0x0000000302067211 */ /* 0x000fc600078008ff */
[----:B------:R1:W2:Y:S01]  /*2310*/  LDG.E.U16 R89, desc[UR60][R4.64] ;  /* 0x0000003c04597981 */ /* 0x0002a2000c1e1500 */
[----:B------:R-:W-:Y:S01]  /*2320*/  LEA.HI.X.SX32 R7, R2, R74, 0x1, P0 ;  /* 0x0000004a02077211 */ /* 0x000fe200000f0eff */
[----:B------:R-:W-:Y:S01]  /*2330*/  IMAD R2, R64, 0x2, R15 ;  /* 0x0000000240027824 */ /* 0x000fe200078e020f */
[----:B0-----:R-:W-:-:S03]  /*2340*/  LEA R8, P1, R11, R3, 0x1 ;  /* 0x000000030b087211 */ /* 0x001fc600078208ff */
[C---:B------:R-:W-:Y:S01]  /*2350*/  IMAD R69, R64.reuse, 0x2, R2 ;  /* 0x0000000240457824 */ /* 0x040fe200078e0202 */
[----:B------:R0:W3:Y:S01]  /*2360*/  LDG.E.U16 R224, desc[UR60][R6.64] ;  /* 0x0000003c06e07981 */ /* 0x0000e2000c1e1500 */
[-C--:B------:R-:W-:Y:S02]  /*2370*/  LEA.HI.X.SX32 R9, R11, R74.reuse, 0x1, P1 ;  /* 0x0000004a0b097211 */ /* 0x080fe400008f0eff */
[----:B------:R-:W-:Y:S01]  /*2380*/  IMAD R116, R64, 0x2, R69 ;  /* 0x0000000240747824 */ /* 0x000fe200078e0245 */
[CC--:B-1----:R-:W-:Y:S02]  /*2390*/  LEA R4, P0, R10.reuse, R3.reuse, 0x1 ;  /* 0x000000030a047211 */ /* 0x0c2fe400078008ff */
[----:B------:R1:W4:Y:S02]  /*23a0*/  LDG.E.U16 R88, desc[UR60][R8.64] ;  /* 0x0000003c08587981 */ /* 0x000324000c1e1500 */
[----:B------:R-:W-:Y:S02]  /*23b0*/  LEA.HI.X.SX32 R5, R10, R74, 0x1, P0 ;  /* 0x0000004a0a057211 */ /* 0x000fe400000f0eff */
[----:B------:R-:W-:-:S02]  /*23c0*/  LEA R10, P0, R0, R3, 0x1 ;  /* 0x00000003000a7211 */ /* 0x000fc400078008ff */
[----:B0-----:R-:W-:Y:S01]  /*23d0*/  LEA R6, P1, R66, R3, 0x1 ;  /* 0x0000000342067211 */ /* 0x001fe200078208ff */
[----:B------:R0:W3:Y:S01]  /*23e0*/  LDG.E.U16 R223, desc[UR60][R4.64] ;  /* 0x0000003c04df7981 */ /* 0x0000e2000c1e1500 */
[----:B-1----:R-:W-:Y:S01]  /*23f0*/  IMAD R9, R64, 0x2, R116 ;  /* 0x0000000240097824 */ /* 0x002fe200078e0274 */
[----:B------:R-:W-:-:S04]  /*2400*/  LEA.HI.X.SX32 R11, R0, R74, 0x1, P0 ;  /* 0x0000004a000b7211 */ /* 0x000fc800000f0eff */
[C---:B------:R-:W-:Y:S01]  /*2410*/  LEA R8, R64.reuse, R9, 0x1 ;  /* 0x0000000940087211 */ /* 0x040fe200078e08ff */
[----:B------:R1:W5:Y:S04]  /*2420*/  LDG.E.U16 R87, desc[UR60][R10.64] ;  /* 0x0000003c0a577981 */ /* 0x000368000c1e1500 */
[----:B------:R-:W-:Y:S01]  /*2430*/  IMAD R0, R64, 0x2, R8 ;  /* 0x0000000240007824 */ /* 0x000fe200078e0208 */
[-C--:B------:R-:W-:Y:S02]  /*2440*/  LEA.HI.X.SX32 R7, R66, R74.reuse, 0x1, P1 ;  /* 0x0000004a42077211 */ /* 0x080fe400008f0eff */
[-C--:B0-----:R-:W-:Y:S01]  /*2450*/  LEA R4, P0, R68, R3.reuse, 0x1 ;  /* 0x0000000344047211 */ /* 0x081fe200078008ff */
[----:B------:R-:W-:Y:S02]  /*2460*/  IMAD R71, R64, 0x2, R0 ;  /* 0x0000000240477824 */ /* 0x000fe400078e0200 */
[----:B------:R0:W3:Y:S01]  /*2470*/  LDG.E.U16 R222, desc[UR60][R6.64] ;  /* 0x0000003c06de7981 */ /* 0x0000e2000c1e1500 */
[----:B------:R-:W-:Y:S01]  /*2480*/  LEA.HI.X.SX32 R5, R68, R74, 0x1, P0 ;  /* 0x0000004a44057211 */ /* 0x000fe200000f0eff */
[----:B-1----:R-:W-:Y:S01]  /*2490*/  IMAD R10, R64, 0x2, R71 ;  /* 0x00000002400a7824 */ /* 0x002fe200078e0247 */
[----:B------:R-:W-:-:S03]  /*24a0*/  LEA R66, P1, R67, R3, 0x1 ;  /* 0x0000000343427211 */ /* 0x000fc600078208ff */
[----:B------:R-:W-:Y:S01]  /*24b0*/  IMAD R68, R64, 0x2, R10 ;  /* 0x0000000240447824 */ /* 0x000fe200078e020a */
[----:B------:R1:W2:Y:S01]  /*24c0*/  LDG.E.U16 R86, desc[UR60][R4.64] ;  /* 0x0000003c04567981 */ /* 0x0002a2000c1e1500 */
[----:B0-----:R-:W-:-:S04]  /*24d0*/  LEA R6, P0, R65, R3, 0x1 ;  /* 0x0000000341067211 */ /* 0x001fc800078008ff */
[-C--:B------:R-:W-:Y:S01]  /*24e0*/  LEA.HI.X.SX32 R7, R65, R74.reuse, 0x1, P0 ;  /* 0x0000004a41077211 */ /* 0x080fe200000f0eff */
[----:B------:R-:W-:Y:S01]  /*24f0*/  IMAD R65, R64, 0x2, R68 ;  /* 0x0000000240417824 */ /* 0x000fe200078e0244 */
[C---:B-1----:R-:W-:Y:S02]  /*2500*/  LEA R4, P0, R70.reuse, R3, 0x1 ;  /* 0x0000000346047211 */ /* 0x042fe400078008ff */
[-C--:B------:R-:W-:Y:S01]  /*2510*/  LEA.HI.X.SX32 R67, R67, R74.reuse, 0x1, P1 ;  /* 0x0000004a43437211 */ /* 0x080fe200008f0eff */
[----:B------:R-:W3:Y:S01]  /*2520*/  LDG.E.U16 R221, desc[UR60][R6.64] ;  /* 0x0000003c06dd7981 */ /* 0x000ee2000c1e1500 */
[----:B------:R-:W-:Y:S01]  /*2530*/  LEA.HI.X.SX32 R5, R70, R74, 0x1, P0 ;  /* 0x0000004a46057211 */ /* 0x000fe200000f0eff */
[C---:B------:R-:W-:Y:S02]  /*2540*/  IMAD R70, R64.reuse, 0x2, R65 ;  /* 0x0000000240467824 */ /* 0x040fe400078e0241 */
[----:B------:R0:W4:Y:S02]  /*2550*/  LDG.E.U16 R85, desc[UR60][R66.64] ;  /* 0x0000003c42557981 */ /* 0x000124000c1e1500 */
[----:B------:R-:W-:-:S02]  /*2560*/  IMAD R11, R64, 0x2, R70 ;  /* 0x00000002400b7824 */ /* 0x000fc400078e0246 */
[----:B------:R1:W3:Y:S01]  /*2570*/  LDG.E.U16 R220, desc[UR60][R4.64] ;  /* 0x0000003c04dc7981 */ /* 0x0002e2000c1e1500 */
[----:B0-----:R-:W-:-:S04]  /*2580*/  LEA R66, P0, R2, R3, 0x1 ;  /* 0x0000000302427211 */ /* 0x001fc800078008ff */
[-C--:B------:R-:W-:Y:S02]  /*2590*/  LEA.HI.X.SX32 R67, R2, R74.reuse, 0x1, P0 ;  /* 0x0000004a02437211 */ /* 0x080fe400000f0eff */
[----:B-1----:R-:W-:Y:S02]  /*25a0*/  LEA R4, P0, R8, R3, 0x1 ;  /* 0x0000000308047211 */ /* 0x002fe400078008ff */
[----:B------:R-:W-:Y:S01]  /*25b0*/  LEA R2, R64, R11, 0x1 ;  /* 0x0000000b40027211 */ /* 0x000fe200078e08ff */
[----:B------:R0:W5:Y:S01]  /*25c0*/  LDG.E.U16 R84, desc[UR60][R66.64] ;  /* 0x0000003c42547981 */ /* 0x000162000c1e1500 */
[C---:B------:R-:W-:Y:S02]  /*25d0*/  LEA R6, P1, R69.reuse, R3, 0x1 ;  /* 0x0000000345067211 */ /* 0x040fe400078208ff */
[-C--:B------:R-:W-:Y:S01]  /*25e0*/  LEA.HI.X.SX32 R5, R8, R74.reuse, 0x1, P0 ;  /* 0x0000004a08057211 */ /* 0x080fe200000f0eff */
[----:B------:R-:W-:Y:S01]  /*25f0*/  IMAD R8, R64, 0x2, R2 ;  /* 0x0000000240087824 */ /* 0x000fe200078e0202 */
[----:B------:R-:W-:-:S03]  /*2600*/  LEA.HI.X.SX32 R7, R69, R74, 0x1, P1 ;  /* 0x0000004a45077211 */ /* 0x000fc600008f0eff */
[----:B------:R-:W-:Y:S01]  /*2610*/  IMAD R69, R64, 0x2, R8 ;  /* 0x0000000240457824 */ /* 0x000fe200078e0208 */
[----:B------:R-:W3:Y:S01]  /*2620*/  LDG.E.U16 R83, desc[UR60][R4.64] ;  /* 0x0000003c04537981 */ /* 0x000ee2000c1e1500 */
[----:B0-----:R-:W-:-:S03]  /*2630*/  LEA R66, P0, R0, R3, 0x1 ;  /* 0x0000000300427211 */ /* 0x001fc600078008ff */
[----:B------:R0:W3:Y:S01]  /*2640*/  LDG.E.U16 R219, desc[UR60][R6.64] ;  /* 0x0000003c06db7981 */ /* 0x0000e2000c1e1500 */
[----:B------:R-:W-:Y:S01]  /*2650*/  LEA.HI.X.SX32 R67, R0, R74, 0x1, P0 ;  /* 0x0000004a00437211 */ /* 0x000fe200000f0eff */
[----:B0-----:R-:W-:Y:S01]  /*2660*/  IMAD R6, R64, 0x2, R69 ;  /* 0x0000000240067824 */ /* 0x001fe200078e0245 */
[----:B------:R-:W-:-:S03]  /*2670*/  LEA R4, P0, R65, R3, 0x1 ;  /* 0x0000000341047211 */ /* 0x000fc600078008ff */
[----:B------:R0:W3:Y:S01]  /*2680*/  LDG.E.U16 R218, desc[UR60][R66.64] ;  /* 0x0000003c42da7981 */ /* 0x0000e2000c1e1500 */
[----:B------:R-:W-:Y:S01]  /*2690*/  IMAD R73, R64, 0x2, R6 ;  /* 0x0000000240497824 */ /* 0x000fe200078e0206 */
[----:B------:R-:W-:-:S03]  /*26a0*/  LEA R76, P1, R68, R3, 0x1 ;  /* 0x00000003444c7211 */ /* 0x000fc600078208ff */
[----:B------:R-:W-:Y:S01]  /*26b0*/  IMAD R0, R64, 0x2, R73 ;  /* 0x0000000240007824 */ /* 0x000fe200078e0249 */
[----:B------:R-:W-:-:S03]  /*26c0*/  LEA.HI.X.SX32 R5, R65, R74, 0x1, P0 ;  /* 0x0000004a41057211 */ /* 0x000fc600000f0eff */
[----:B------:R-:W-:Y:S01]  /*26d0*/  IMAD R65, R64, 0x2, R0 ;  /* 0x0000000240417824 */ /* 0x000fe200078e0200 */
[-C--:B------:R-:W-:Y:S01]  /*26e0*/  LEA.HI.X.SX32 R77, R68, R74.reuse, 0x1, P1 ;  /* 0x0000004a444d7211 */ /* 0x080fe200008f0eff */
[----:B------:R-:W3:Y:S02]  /*26f0*/  LDG.E.U16 R217, desc[UR60][R4.64] ;  /* 0x0000003c04d97981 */ /* 0x000ee4000c1e1500 */
[----:B------:R-:W-:Y:S01]  /*2700*/  IMAD R7, R64, 0x2, R65 ;  /* 0x0000000240077824 */ /* 0x000fe200078e0241 */
[----:B0-----:R-:W-:Y:S01]  /*2710*/  LEA R66, P1, R8, R3, 0x1 ;  /* 0x0000000308427211 */ /* 0x001fe200078208ff */
[----:B------:R0:W3:Y:S03]  /*2720*/  LDG.E.U16 R82, desc[UR60][R76.64] ;  /* 0x0000003c4c527981 */ /* 0x0000e6000c1e1500 */
[----:B------:R-:W-:Y:S02]  /*2730*/  LEA R68, R64, R7, 0x1 ;  /* 0x0000000740447211 */ /* 0x000fe400078e08ff */
[----:B------:R-:W-:-:S02]  /*2740*/  LEA.HI.X.SX32 R67, R8, R74, 0x1, P1 ;  /* 0x0000004a08437211 */ /* 0x000fc400008f0eff */
[----:B0-----:R-:W-:-:S03]  /*2750*/  LEA R76, P0, R2, R3, 0x1 ;  /* 0x00000003024c7211 */ /* 0x001fc600078008ff */
[----:B------:R0:W3:Y:S01]  /*2760*/  LDG.E.U16 R216, desc[UR60][R66.64] ;  /* 0x0000003c42d87981 */ /* 0x0000e2000c1e1500 */
[----:B------:R-:W-:Y:S01]  /*2770*/  LEA.HI.X.SX32 R77, R2, R74, 0x1, P0 ;  /* 0x0000004a024d7211 */ /* 0x000fe200000f0eff */
[----:B------:R-:W-:Y:S01]  /*2780*/  IMAD R2, R64, 0x2, R68 ;  /* 0x0000000240027824 */ /* 0x000fe200078e0244 */
[----:B------:R-:W-:-:S03]  /*2790*/  LEA R4, P0, R73, R3, 0x1 ;  /* 0x0000000349047211 */ /* 0x000fc600078008ff */
[----:B------:R1:W3:Y:S01]  /*27a0*/  LDG.E.U16 R81, desc[UR60][R76.64] ;  /* 0x0000003c4c517981 */ /* 0x0002e2000c1e1500 */
[----:B0-----:R-:W-:Y:S01]  /*27b0*/  IMAD R67, R64, 0x2, R2 ;  /* 0x0000000240437824 */ /* 0x001fe200078e0202 */
[----:B------:R-:W-:-:S03]  /*27c0*/  LEA.HI.X.SX32 R5, R73, R74, 0x1, P0 ;  /* 0x0000004a49057211 */ /* 0x000fc600000f0eff */
[----:B------:R-:W-:Y:S02]  /*27d0*/  IMAD R8, R64, 0x2, R67 ;  /* 0x0000000240087824 */ /* 0x000fe400078e0243 */
[----:B------:R0:W3:Y:S01]  /*27e0*/  LDG.E.U16 R80, desc[UR60][R4.64] ;  /* 0x0000003c04507981 */ /* 0x0000e2000c1e1500 */
[----:B-1----:R-:W-:-:S04]  /*27f0*/  LEA R76, P0, R0, R3, 0x1 ;  /* 0x00000003004c7211 */ /* 0x002fc800078008ff */
[----:B------:R-:W-:Y:S01]  /*2800*/  LEA.HI.X.SX32 R77, R0, R74, 0x1, P0 ;  /* 0x0000004a004d7211 */ /* 0x000fe200000f0eff */
[----:B------:R-:W-:Y:S01]  /*2810*/  IMAD R0, R64, 0x2, R8 ;  /* 0x0000000240007824 */ /* 0x000fe200078e0208 */
[----:B0-----:R-:W-:-:S03]  /*2820*/  LEA R4, P0, R2, R3, 0x1 ;  /* 0x0000000302047211 */ /* 0x001fc600078008ff */
[----:B------:R0:W3:Y:S01]  /*2830*/  LDG.E.U16 R215, desc[UR60][R76.64] ;  /* 0x0000003c4cd77981 */ /* 0x0000e2000c1e1500 */
[----:B------:R-:W-:Y:S01]  /*2840*/  IMAD R66, R64, 0x2, R0 ;  /* 0x0000000240427824 */ /* 0x000fe200078e0200 */
[----:B------:R-:W-:-:S05]  /*2850*/  LEA.HI.X.SX32 R5, R2, R74, 0x1, P0 ;  /* 0x0000004a02057211 */ /* 0x000fca00000f0eff */
[----:B------:R1:W3:Y:S01]  /*2860*/  LDG.E.U16 R214, desc[UR60][R4.64] ;  /* 0x0000003c04d67981 */ /* 0x0002e2000c1e1500 */
[----:B0-----:R-:W-:-:S04]  /*2870*/  LEA R76, P0, R0, R3, 0x1 ;  /* 0x00000003004c7211 */ /* 0x001fc800078008ff */
[----:B------:R-:W-:Y:S02]  /*2880*/  LEA.HI.X.SX32 R77, R0, R74, 0x1, P0 ;  /* 0x0000004a004d7211 */ /* 0x000fe400000f0eff */
[----:B-1----:R-:W-:-:S04]  /*2890*/  LEA R4, P0, R66, R3, 0x1 ;  /* 0x0000000342047211 */ /* 0x002fc800078008ff */
[----:B------:R-:W-:Y:S01]  /*28a0*/  LEA.HI.X.SX32 R5, R66, R74, 0x1, P0 ;  /* 0x0000004a42057211 */ /* 0x000fe200000f0eff */
[----:B------:R-:W-:-:S04]  /*28b0*/  IMAD R66, R64, 0x2, R66 ;  /* 0x0000000240427824 */ /* 0x000fc800078e0242 */
[----:B------:R-:W-:Y:S01]  /*28c0*/  IMAD R2, R64, 0x2, R66 ;  /* 0x0000000240027824 */ /* 0x000fe200078e0242 */
[-C--:B------:R-:W-:Y:S01]  /*28d0*/  LEA R78, P1, R68, R3.reuse, 0x1 ;  /* 0x00000003444e7211 */ /* 0x080fe200078208ff */
[----:B------:R0:W3:Y:S03]  /*28e0*/  LDG.E.U16 R213, desc[UR60][R4.64] ;  /* 0x0000003c04d57981 */ /* 0x0000e6000c1e1500 */
[----:B------:R-:W-:Y:S02]  /*28f0*/  LEA R0, R64, R2, 0x1 ;  /* 0x0000000240007211 */ /* 0x000fe400078e08ff */
[----:B------:R-:W-:Y:S02]  /*2900*/  LEA.HI.X.SX32 R79, R68, R74, 0x1, P1 ;  /* 0x0000004a444f7211 */ /* 0x000fe400008f0eff */
[----:B0-----:R-:W-:-:S04]  /*2910*/  LEA R4, P0, R0, R3, 0x1 ;  /* 0x0000000300047211 */ /* 0x001fc800078008ff */
[----:B------:R-:W3:Y:S01]  /*2920*/  LDG.E.U16 R79, desc[UR60][R78.64] ;  /* 0x0000003c4e4f7981 */ /* 0x000ee2000c1e1500 */
[----:B------:R-:W-:Y:S01]  /*2930*/  LEA.HI.X.SX32 R5, R0, R74, 0x1, P0 ;  /* 0x0000004a00057211 */ /* 0x000fe200000f0eff */
[----:B------:R-:W-:Y:S02]  /*2940*/  IMAD R0, R64, 0x2, R0 ;  /* 0x0000000240007824 */ /* 0x000fe400078e0200 */
[----:B------:R-:W3:Y:S04]  /*2950*/  LDG.E.U16 R78, desc[UR60][R76.64] ;  /* 0x0000003c4c4e7981 */ /* 0x000ee8000c1e1500 */
[----:B------:R0:W3:Y:S02]  /*2960*/  LDG.E.U16 R77, desc[UR60][R4.64] ;  /* 0x0000003c044d7981 */ /* 0x0000e4000c1e1500 */
[----:B0-----:R-:W-:-:S04]  /*2970*/  LEA R4, P0, R0, R3, 0x1 ;  /* 0x0000000300047211 */ /* 0x001fc800078008ff */
[----:B------:R-:W-:Y:S01]  /*2980*/  LEA.HI.X.SX32 R5, R0, R74, 0x1, P0 ;  /* 0x0000004a00057211 */ /* 0x000fe200000f0eff */
[----:B------:R-:W-:-:S04]  /*2990*/  IMAD R0, R64, 0x2, R0 ;  /* 0x0000000240007824 */ /* 0x000fc800078e0200 */
[----:B------:R0:W3:Y:S02]  /*29a0*/  LDG.E.U16 R209, desc[UR60][R4.64] ;  /* 0x0000003c04d17981 */ /* 0x0000e4000c1e1500 */
[----:B0-----:R-:W-:-:S04]  /*29b0*/  IMAD R4, R64, 0x2, R0 ;  /* 0x0000000240047824 */ /* 0x001fc800078e0200 */
[----:B------:R-:W-:-:S05]  /*29c0*/  IMAD R73, R64, 0x2, R4 ;  /* 0x0000000240497824 */ /* 0x000fca00078e0204 */
[----:B------:R-:W-:-:S04]  /*29d0*/  LEA R114, P0, R73, R3, 0x1 ;  /* 0x0000000349727211 */ /* 0x000fc800078008ff */
[----:B------:R-:W-:Y:S01]  /*29e0*/  LEA.HI.X.SX32 R115, R73, R74, 0x1, P0 ;  /* 0x0000004a49737211 */ /* 0x000fe200000f0eff */
[----:B------:R-:W-:-:S04]  /*29f0*/  IMAD R73, R64, 0x2, R73 ;  /* 0x0000000240497824 */ /* 0x000fc800078e0249 */
[----:B------:R0:W3:Y:S01]  /*2a00*/  LDG.E.U16 R76, desc[UR60][R114.64] ;  /* 0x0000003c724c7981 */ /* 0x0000e2000c1e1500 */
[----:B------:R-:W-:Y:S02]  /*2a10*/  SHF.R.S32.HI R68, RZ, 0x7, R176 ;  /* 0x00000007ff447819 */ /* 0x000fe400000114b0 */
[----:B0-----:R-:W-:-:S04]  /*2a20*/  LEA R114, P0, R73, R3, 0x1 ;  /* 0x0000000349727211 */ /* 0x001fc800078008ff */
[----:B------:R-:W-:Y:S01]  /*2a30*/  LEA.HI.X.SX32 R115, R73, R74, 0x1, P0 ;  /* 0x0000004a49737211 */ /* 0x000fe200000f0eff */
[----:B------:R-:W-:Y:S01]  /*2a40*/  IMAD R73, R64, 0x2, R73 ;  /* 0x0000000240497824 */ /* 0x000fe200078e0249 */
[----:B------:R-:W-:-:S03]  /*2a50*/  SGXT R68, R68, 0x1 ;  /* 0x000000014444781a */ /* 0x000fc60000000200 */
[----:B------:R-:W-:Y:S01]  /*2a60*/  IMAD R5, R64, 0x2, R73 ;  /* 0x0000000240057824 */ /* 0x000fe200078e0249 */
[----:B------:R-:W-:Y:S01]  /*2a70*/  LOP3.LUT R68, R68, 0x90, RZ, 0xc0, !PT ;  /* 0x0000009044447812 */ /* 0x000fe200078ec0ff */
[----:B------:R0:W3:Y:S03]  /*2a80*/  LDG.E.U16 R207, desc[UR60][R114.64] ;  /* 0x0000003c72cf7981 */ /* 0x0000e6000c1e1500 */
[----:B------:R-:W-:Y:S02]  /*2a90*/  LEA R125, R64, R5, 0x1 ;  /* 0x00000005407d7211 */ /* 0x000fe400078e08ff */
[----:B------:R-:W-:Y:S02]  /*2aa0*/  LOP3.LUT R68, R68, 0x7e, R177, 0x78, !PT ;  /* 0x0000007e44447812 */ /* 0x000fe400078e78b1 */
[----:B------:R-:W-:Y:S02]  /*2ab0*/  LOP3.LUT R241, R176, 0x40, RZ, 0xc0, !PT ;  /* 0x00000040b0f17812 */ /* 0x000fe400078ec0ff */
[----:B0-----:R-:W-:-:S02]  /*2ac0*/  LEA R114, P0, R125, R3, 0x1 ;  /* 0x000000037d727211 */ /* 0x001fc400078008ff */
[----:B------:R-:W-:Y:S01]  /*2ad0*/  LEA R202, R113, R202, 0x18 ;  /* 0x000000ca71ca7211 */ /* 0x000fe200078ec0ff */
[----:B------:R-:W-:Y:S01]  /*2ae0*/  IMAD R68, R241, 0x200, R68 ;  /* 0x00000200f1447824 */ /* 0x000fe200078e0244 */
[----:B------:R-:W-:-:S03]  /*2af0*/  LEA.HI.X.SX32 R115, R125, R74, 0x1, P0 ;  /* 0x0000004a7d737211 */ /* 0x000fc600000f0eff */
[----:B------:R-:W-:Y:S02]  /*2b00*/  IMAD.IADD R113, R68, 0x1, R202 ;  /* 0x0000000144717824 */ /* 0x000fe400078e02ca */
[----:B------:R0:W3:Y:S04]  /*2b10*/  LDG.E.U16 R114, desc[UR60][R114.64] ;  /* 0x0000003c72727981 */ /* 0x0000e8000c1e1500 */
[----:B------:R1:W-:Y:S01]  /*2b20*/  STS.U16 [R113], R124 ;  /* 0x0000007c71007388 */ /* 0x0003e20000000400 */
[----:B0-----:R-:W-:-:S05]  /*2b30*/  IMAD R115, R64, 0x2, R125 ;  /* 0x0000000240737824 */ /* 0x001fca00078e027d */
[----:B-1----:R-:W-:-:S04]  /*2b40*/  LEA R124, P0, R115, R3, 0x1 ;  /* 0x00000003737c7211 */ /* 0x002fc800078008ff */
[----:B------:R-:W-:-:S05]  /*2b50*/  LEA.HI.X.SX32 R125, R115, R74, 0x1, P0 ;  /* 0x0000004a737d7211 */ /* 0x000fca00000f0eff */
[----:B------:R0:W3:Y:S02]  /*2b60*/  LDG.E.U16 R203, desc[UR60][R124.64] ;  /* 0x0000003c7ccb7981 */ /* 0x0000e4000c1e1500 */
[----:B0-----:R-:W-:-:S04]  /*2b70*/  LEA R124, P0, R172, R3, 0x1 ;  /* 0x00000003ac7c7211 */ /* 0x001fc800078008ff */
        /* <DEDUP_REMOVED lines=144> */
[----:B------:R-:W-:Y:S02]  /*3480*/  LEA.HI.X.SX32 R125, R122, R74, 0x1, P0 ;  /* 0x0000004a7a7d7211 */ /* 0x000fe400000f0eff */
[----:B------:R-:W-:-:S03]  /*3490*/  LEA R122, P0, R121, R3, 0x1 ;  /* 0x00000003797a7211 */ /* 0x000fc600078008ff */
[----:B------:R-:W3:Y:S01]  /*34a0*/  LDG.E.U16 R124, desc[UR60][R124.64] ;  /* 0x0000003c7c7c7981 */ /* 0x000ee2000c1e1500 */
        /* <DEDUP_REMOVED lines=33> */
[-C--:B------:R-:W-:Y:S02]  /*36c0*/  LEA.HI.X.SX32 R71, R66, R74.reuse, 0x1, P0 ;  /* 0x0000004a42477211 */ /* 0x080fe400000f0eff */
[----:B------:R-:W-:Y:S01]  /*36d0*/  LEA R66, P0, R0, R3, 0x1 ;  /* 0x0000000300427211 */ /* 0x000fe200078008ff */
[----:B------:R-:W-:Y:S02]  /*36e0*/  IMAD R115, R64, 0x2, R115 ;  /* 0x0000000240737824 */ /* 0x000fe400078e0273 */
[----:B------:R-:W3:Y:S01]  /*36f0*/  LDG.E.U16 R70, desc[UR60][R70.64] ;  /* 0x0000003c46467981 */ /* 0x000ee2000c1e1500 */
[----:B------:R-:W-:-:S05]  /*3700*/  LEA.HI.X.SX32 R67, R0, R74, 0x1, P0 ;  /* 0x0000004a00437211 */ /* 0x000fca00000f0eff */
[----:B------:R0:W3:Y:S02]  /*3710*/  LDG.E.U16 R0, desc[UR60][R66.64] ;  /* 0x0000003c42007981 */ /* 0x0000e4000c1e1500 */
[----:B0-----:R-:W-:-:S04]  /*3720*/  LEA R66, P0, R73, R3, 0x1 ;  /* 0x0000000349427211 */ /* 0x001fc800078008ff */
[----:B------:R-:W-:-:S05]  /*3730*/  LEA.HI.X.SX32 R67, R73, R74, 0x1, P0 ;  /* 0x0000004a49437211 */ /* 0x000fca00000f0eff */
[----:B------:R0:W3:Y:S01]  /*3740*/  LDG.E.U16 R71, desc[UR60][R66.64] ;  /* 0x0000003c42477981 */ /* 0x0000e2000c1e1500 */
[----:B------:R-:W-:Y:S01]  /*3750*/  IMAD R73, R64, 0x2, R115 ;  /* 0x0000000240497824 */ /* 0x000fe200078e0273 */
        /* <DEDUP_REMOVED lines=19> */
[-C--:B------:R-:W-:Y:S02]  /*3890*/  LEA.HI.X.SX32 R61, R58, R74.reuse, 0x1, P0 ;  /* 0x0000004a3a3d7211 */ /* 0x080fe400000f0eff */
[CC--:B------:R-:W-:Y:S01]  /*38a0*/  LEA R58, P0, R57.reuse, R3.reuse, 0x1 ;  /* 0x00000003393a7211 */ /* 0x0c0fe200078008ff */
[----:B--2---:R-:W-:Y:S03]  /*38b0*/  STS.U16 [R113+0x15000], R86 ;  /* 0x0150005671007388 */ /* 0x004fe60000000400 */
[----:B------:R-:W-:Y:S01]  /*38c0*/  LEA.HI.X.SX32 R59, R57, R74, 0x1, P0 ;  /* 0x0000004a393b7211 */ /* 0x000fe200000f0eff */
[----:B-----5:R0:W-:Y:S04]  /*38d0*/  STS.U16 [R113+0x15800], R84 ;  /* 0x0158005471007388 */ /* 0x0201e80000000400 */
[----:B------:R1:W2:Y:S04]  /*38e0*/  LDG.E.U16 R57, desc[UR60][R58.64] ;  /* 0x0000003c3a397981 */ /* 0x0002a8000c1e1500 */
[----:B------:R-:W-:Y:S04]  /*38f0*/  STS.U16 [R113+0x14c00], R87 ;  /* 0x014c005771007388 */ /* 0x000fe80000000400 */
[----:B----4-:R4:W-:Y:S01]  /*3900*/  STS.U16 [R113+0x15400], R85 ;  /* 0x0154005571007388 */ /* 0x0109e20000000400 */
[----:B-1----:R-:W-:-:S02]  /*3910*/  LEA R58, P0, R56, R3, 0x1 ;  /* 0x00000003383a7211 */ /* 0x002fc400078008ff */
[CC--:B0-----:R-:W-:Y:S01]  /*3920*/  LEA R84, P1, R75.reuse, R3.reuse, 0x1 ;  /* 0x000000034b547211 */ /* 0x0c1fe200078208ff */
[----:B---3--:R0:W-:Y:S01]  /*3930*/  STS.U16 [R113+0x16000], R82 ;  /* 0x0160005271007388 */ /* 0x0081e20000000400 */
[-C--:B------:R-:W-:Y:S02]  /*3940*/  LEA.HI.X.SX32 R59, R56, R74.reuse, 0x1, P0 ;  /* 0x0000004a383b7211 */ /* 0x080fe400000f0eff */
[CC--:B------:R-:W-:Y:S01]  /*3950*/  LEA R86, P0, R72.reuse, R3.reuse, 0x1 ;  /* 0x0000000348567211 */ /* 0x0c0fe200078008ff */
[----:B------:R1:W-:Y:S01]  /*3960*/  STS.U16 [R113+0x16800], R80 ;  /* 0x0168005071007388 */ /* 0x0003e20000000400 */
[-C--:B----4-:R-:W-:Y:S02]  /*3970*/  LEA.HI.X.SX32 R85, R75, R74.reuse, 0x1, P1 ;  /* 0x0000004a4b557211 */ /* 0x090fe400008f0eff */
[----:B------:R-:W-:Y:S01]  /*3980*/  LEA.HI.X.SX32 R87, R72, R74, 0x1, P0 ;  /* 0x0000004a48577211 */ /* 0x000fe200000f0eff */
[----:B------:R3:W-:Y:S01]  /*3990*/  STS.U16 [R113+0x17000], R78 ;  /* 0x0170004e71007388 */ /* 0x0007e20000000400 */
[----:B0-----:R-:W-:-:S03]  /*39a0*/  LEA R82, P0, R52, R3, 0x1 ;  /* 0x0000000334527211 */ /* 0x001fc600078008ff */
[----:B------:R0:W-:Y:S01]  /*39b0*/  STS.U16 [R113+0x15c00], R83 ;  /* 0x015c005371007388 */ /* 0x0001e20000000400 */
[----:B-1----:R-:W-:-:S03]  /*39c0*/  LEA R80, P1, R53, R3, 0x1 ;  /* 0x0000000335507211 */ /* 0x002fc600078208ff */
[----:B------:R1:W-:Y:S01]  /*39d0*/  STS.U16 [R113+0x14000], R90 ;  /* 0x0140005a71007388 */ /* 0x0003e20000000400 */
[----:B---3--:R-:W-:-:S03]  /*39e0*/  LEA R78, P2, R54, R3, 0x1 ;  /* 0x00000003364e7211 */ /* 0x008fc600078408ff */
[----:B------:R3:W-:Y:S01]  /*39f0*/  STS.U16 [R113+0x16400], R81 ;  /* 0x0164005171007388 */ /* 0x0007e20000000400 */
[----:B0-----:R-:W-:-:S03]  /*3a00*/  LEA.HI.X.SX32 R83, R52, R74, 0x1, P0 ;  /* 0x0000004a34537211 */ /* 0x001fc600000f0eff */
[----:B------:R0:W-:Y:S01]  /*3a10*/  STS.U16 [R113+0x16c00], R79 ;  /* 0x016c004f71007388 */ /* 0x0001e20000000400 */
[----:B-1----:R-:W-:-:S03]  /*3a20*/  LEA R90, P0, R48, R3, 0x1 ;  /* 0x00000003305a7211 */ /* 0x002fc600078008ff */
[----:B------:R1:W-:Y:S01]  /*3a30*/  STS.U16 [R113+0x17800], R76 ;  /* 0x0178004c71007388 */ /* 0x0003e20000000400 */
[----:B---3--:R-:W-:-:S03]  /*3a40*/  LEA.HI.X.SX32 R81, R53, R74, 0x1, P1 ;  /* 0x0000004a35517211 */ /* 0x008fc600008f0eff */
[----:B------:R3:W-:Y:S01]  /*3a50*/  STS.U16 [R113+0x14800], R88 ;  /* 0x0148005871007388 */ /* 0x0007e20000000400 */
[----:B0-----:R-:W-:Y:S02]  /*3a60*/  LEA.HI.X.SX32 R79, R54, R74, 0x1, P2 ;  /* 0x0000004a364f7211 */ /* 0x001fe400010f0eff */
[-C--:B------:R-:W-:Y:S01]  /*3a70*/  LEA R54, P2, R50, R3.reuse, 0x1 ;  /* 0x0000000332367211 */ /* 0x080fe200078408ff */
[----:B------:R0:W-:Y:S01]  /*3a80*/  STS.U16 [R113+0x13c00], R91 ;  /* 0x013c005b71007388 */ /* 0x0001e20000000400 */
[----:B-1----:R-:W-:-:S03]  /*3a90*/  LEA R76, P3, R55, R3, 0x1 ;  /* 0x00000003374c7211 */ /* 0x002fc600078608ff */
[----:B------:R1:W-:Y:S01]  /*3aa0*/  STS.U16 [R113+0x17400], R77 ;  /* 0x0174004d71007388 */ /* 0x0003e20000000400 */
[----:B---3--:R-:W-:-:S03]  /*3ab0*/  LEA R88, P1, R49, R3, 0x1 ;  /* 0x0000000331587211 */ /* 0x008fc600078208ff */
[----:B------:R3:W-:Y:S01]  /*3ac0*/  STS.U16 [R113+0x13000], R94 ;  /* 0x0130005e71007388 */ /* 0x0007e20000000400 */
[----:B0-----:R-:W-:-:S03]  /*3ad0*/  LEA.HI.X.SX32 R91, R48, R74, 0x1, P0 ;  /* 0x0000004a305b7211 */ /* 0x001fc600000f0eff */
[----:B------:R0:W-:Y:S01]  /*3ae0*/  STS.U16 [R113+0x14400], R89 ;  /* 0x0144005971007388 */ /* 0x0001e20000000400 */
[----:B-1----:R-:W-:-:S03]  /*3af0*/  LEA.HI.X.SX32 R77, R55, R74, 0x1, P3 ;  /* 0x0000004a374d7211 */ /* 0x002fc600018f0eff */
[----:B------:R1:W-:Y:S01]  /*3b00*/  STS.U16 [R113+0x13800], R92 ;  /* 0x0138005c71007388 */ /* 0x0003e20000000400 */
[-C--:B------:R-:W-:Y:S02]  /*3b10*/  LEA R52, P3, R51, R3.reuse, 0x1 ;  /* 0x0000000333347211 */ /* 0x080fe400078608ff */
[-C--:B------:R-:W-:Y:S01]  /*3b20*/  LEA.HI.X.SX32 R55, R50, R74.reuse, 0x1, P2 ;  /* 0x0000004a32377211 */ /* 0x080fe200010f0eff */
[----:B------:R4:W-:Y:S01]  /*3b30*/  STS.U16 [R113+0x12c00], R95 ;  /* 0x012c005f71007388 */ /* 0x0009e20000000400 */
[-C--:B---3--:R-:W-:Y:S02]  /*3b40*/  LEA R94, P0, R44, R3.reuse, 0x1 ;  /* 0x000000032c5e7211 */ /* 0x088fe400078008ff */
[-C--:B0-----:R-:W-:Y:S01]  /*3b50*/  LEA.HI.X.SX32 R89, R49, R74.reuse, 0x1, P1 ;  /* 0x0000004a31597211 */ /* 0x081fe200008f0eff */
[----:B------:R0:W-:Y:S01]  /*3b60*/  STS.U16 [R113+0x12000], R98 ;  /* 0x0120006271007388 */ /* 0x0001e20000000400 */
[-C--:B------:R-:W-:Y:S02]  /*3b70*/  LEA R50, P2, R46, R3.reuse, 0x1 ;  /* 0x000000032e327211 */ /* 0x080fe400078408ff */
[----:B-1----:R-:W-:Y:S01]  /*3b80*/  LEA R92, P1, R45, R3, 0x1 ;  /* 0x000000032d5c7211 */ /* 0x002fe200078208ff */
[----:B------:R1:W-:Y:S01]  /*3b90*/  STS.U16 [R113+0x13400], R93 ;  /* 0x0134005d71007388 */ /* 0x0003e20000000400 */
[----:B------:R-:W-:-:S02]  /*3ba0*/  LEA.HI.X.SX32 R53, R51, R74, 0x1, P3 ;  /* 0x0000004a33357211 */ /* 0x000fc400018f0eff */
[-C--:B----4-:R-:W-:Y:S01]  /*3bb0*/  LEA.HI.X.SX32 R95, R44, R74.reuse, 0x1, P0 ;  /* 0x0000004a2c5f7211 */ /* 0x090fe200000f0eff */
[----:B------:R3:W-:Y:S01]  /*3bc0*/  STS.U16 [R113+0x12800], R96 ;  /* 0x0128006071007388 */ /* 0x0007e20000000400 */
[-C--:B------:R-:W-:Y:S02]  /*3bd0*/  LEA R48, P3, R47, R3.reuse, 0x1 ;  /* 0x000000032f307211 */ /* 0x080fe400078608ff */
[-C--:B------:R-:W-:Y:S01]  /*3be0*/  LEA.HI.X.SX32 R51, R46, R74.reuse, 0x1, P2 ;  /* 0x0000004a2e337211 */ /* 0x080fe200010f0eff */
[----:B------:R4:W-:Y:S01]  /*3bf0*/  STS.U16 [R113+0x11c00], R99 ;  /* 0x011c006371007388 */ /* 0x0009e20000000400 */
[-C--:B0-----:R-:W-:Y:S02]  /*3c00*/  LEA R98, P0, R40, R3.reuse, 0x1 ;  /* 0x0000000328627211 */ /* 0x081fe400078008ff */
[----:B-1----:R-:W-:Y:S01]  /*3c10*/  LEA.HI.X.SX32 R93, R45, R74, 0x1, P1 ;  /* 0x0000004a2d5d7211 */ /* 0x002fe200008f0eff */
[----:B------:R0:W-:Y:S01]  /*3c20*/  STS.U16 [R113+0x11000], R102 ;  /* 0x0110006671007388 */ /* 0x0001e20000000400 */
[----:B------:R-:W-:-:S02]  /*3c30*/  LEA R46, P2, R42, R3, 0x1 ;  /* 0x000000032a2e7211 */ /* 0x000fc400078408ff */
[-C--:B---3--:R-:W-:Y:S01]  /*3c40*/  LEA R96, P1, R41, R3.reuse, 0x1 ;  /* 0x0000000329607211 */ /* 0x088fe200078208ff */
[----:B------:R1:W-:Y:S01]  /*3c50*/  STS.U16 [R113+0x12400], R97 ;  /* 0x0124006171007388 */ /* 0x0003e20000000400 */
[-C--:B------:R-:W-:Y:S02]  /*3c60*/  LEA.HI.X.SX32 R49, R47, R74.reuse, 0x1, P3 ;  /* 0x0000004a2f317211 */ /* 0x080fe400018f0eff */
[-C--:B----4-:R-:W-:Y:S01]  /*3c70*/  LEA.HI.X.SX32 R99, R40, R74.reuse, 0x1, P0 ;  /* 0x0000004a28637211 */ /* 0x090fe200000f0eff */
[----:B------:R3:W-:Y:S01]  /*3c80*/  STS.U16 [R113+0x11800], R100 ;  /* 0x0118006471007388 */ /* 0x0007e20000000400 */
[-C--:B------:R-:W-:Y:S02]  /*3c90*/  LEA R44, P3, R43, R3.reuse, 0x1 ;  /* 0x000000032b2c7211 */ /* 0x080fe400078608ff */
[----:B------:R-:W-:Y:S01]  /*3ca0*/  LEA.HI.X.SX32 R47, R42, R74, 0x1, P2 ;  /* 0x0000004a2a2f7211 */ /* 0x000fe200010f0eff */
[----:B------:R4:W-:Y:S01]  /*3cb0*/  STS.U16 [R113+0x10c00], R103 ;  /* 0x010c006771007388 */ /* 0x0009e20000000400 */
[----:B0-----:R-:W-:-:S02]  /*3cc0*/  LEA R102, P0, R36, R3, 0x1 ;  /* 0x0000000324667211 */ /* 0x001fc400078008ff */
[-C--:B-1----:R-:W-:Y:S01]  /*3cd0*/  LEA.HI.X.SX32 R97, R41, R74.reuse, 0x1, P1 ;  /* 0x0000004a29617211 */ /* 0x082fe200008f0eff */
[----:B------:R0:W-:Y:S01]  /*3ce0*/  STS.U16 [R113+0x10000], R106 ;  /* 0x0100006a71007388 */ /* 0x0001e20000000400 */
[-C--:B------:R-:W-:Y:S02]  /*3cf0*/  LEA R42, P2, R38, R3.reuse, 0x1 ;  /* 0x00000003262a7211 */ /* 0x080fe400078408ff */
[-C--:B---3--:R-:W-:Y:S01]  /*3d00*/  LEA R100, P1, R37, R3.reuse, 0x1 ;  /* 0x0000000325647211 */ /* 0x088fe200078208ff */
[----:B------:R1:W-:Y:S01]  /*3d10*/  STS.U16 [R113+0x11400], R101 ;  /* 0x0114006571007388 */ /* 0x0003e20000000400 */
[-C--:B------:R-:W-:Y:S02]  /*3d20*/  LEA.HI.X.SX32 R45, R43, R74.reuse, 0x1, P3 ;  /* 0x0000004a2b2d7211 */ /* 0x080fe400018f0eff */
[----:B----4-:R-:W-:Y:S01]  /*3d30*/  LEA.HI.X.SX32 R103, R36, R74, 0x1, P0 ;  /* 0x0000004a24677211 */ /* 0x010fe200000f0eff */
[----:B------:R3:W-:Y:S01]  /*3d40*/  STS.U16 [R113+0x10800], R104 ;  /* 0x0108006871007388 */ /* 0x0007e20000000400 */
[----:B------:R-:W-:-:S02]  /*3d50*/  LEA R40, P3, R39, R3, 0x1 ;  /* 0x0000000327287211 */ /* 0x000fc400078608ff */
[-C--:B------:R-:W-:Y:S01]  /*3d60*/  LEA.HI.X.SX32 R43, R38, R74.reuse, 0x1, P2 ;  /* 0x0000004a262b7211 */ /* 0x080fe200010f0eff */
[----:B------:R4:W-:Y:S01]  /*3d70*/  STS.U16 [R113+0x7c00], R107 ;  /* 0x007c006b71007388 */ /* 0x0009e20000000400 */
[-C--:B0-----:R-:W-:Y:S02]  /*3d80*/  LEA R106, P0, R32, R3.reuse, 0x1 ;  /* 0x00000003206a7211 */ /* 0x081fe400078008ff */
[-C--:B-1----:R-:W-:Y:S01]  /*3d90*/  LEA.HI.X.SX32 R101, R37, R74.reuse, 0x1, P1 ;  /* 0x0000004a25657211 */ /* 0x082fe200008f0eff */
[----:B------:R0:W-:Y:S01]  /*3da0*/  STS.U16 [R113+0x7000], R110 ;  /* 0x0070006e71007388 */ /* 0x0001e20000000400 */
[-C--:B------:R-:W-:Y:S02]  /*3db0*/  LEA R38, P2, R34, R3.reuse, 0x1 ;  /* 0x0000000322267211 */ /* 0x080fe400078408ff */
[----:B---3--:R-:W-:Y:S01]  /*3dc0*/  LEA R104, P1, R33, R3, 0x1 ;  /* 0x0000000321687211 */ /* 0x008fe200078208ff */
        /* <DEDUP_REMOVED lines=16> */
[----:B------:R-:W-:Y:S02]  /*3ed0*/  LEA R32, P3, R31, R3, 0x1 ;  /* 0x000000031f207211 */ /* 0x000fe400078608ff */
[-C--:B0-----:R-:W-:Y:S01]  /*3ee0*/  LEA.HI.X.SX32 R109, R29, R74.reuse, 0x1, P1 ;  /* 0x0000004a1d6d7211 */ /* 0x081fe200008f0eff */
[----:B------:R-:W-:Y:S01]  /*3ef0*/  STS.U16 [R113+0x400], R212 ;  /* 0x000400d471007388 */ /* 0x000fe20000000400 */
[----:B------:R-:W-:-:S02]  /*3f00*/  LEA.HI.X.SX32 R35, R30, R74, 0x1, P2 ;  /* 0x0000004a1e237211 */ /* 0x000fc400010f0eff */
[-C--:B-1----:R-:W-:Y:S01]  /*3f10*/  LEA R114, P0, R24, R3.reuse, 0x1 ;  /* 0x0000000318727211 */ /* 0x082fe200078008ff */
[----:B------:R-:W-:Y:S01]  /*3f20*/  STS.U16 [R113+0x800], R211 ;  /* 0x000800d371007388 */ /* 0x000fe20000000400 */
[-C--:B------:R-:W-:Y:S02]  /*3f30*/  LEA R30, P2, R26, R3.reuse, 0x1 ;  /* 0x000000031a1e7211 */ /* 0x080fe400078408ff */
[-C--:B---3--:R-:W-:Y:S01]  /*3f40*/  LEA R112, P1, R25, R3.reuse, 0x1 ;  /* 0x0000000319707211 */ /* 0x088fe200078208ff */
[----:B------:R-:W-:Y:S01]  /*3f50*/  STS.U16 [R113+0xc00], R210 ;  /* 0x000c00d271007388 */ /* 0x000fe20000000400 */
[-C--:B------:R-:W-:Y:S02]  /*3f60*/  LEA.HI.X.SX32 R33, R31, R74.reuse, 0x1, P3 ;  /* 0x0000004a1f217211 */ /* 0x080fe400018f0eff */
[----:B------:R-:W-:Y:S01]  /*3f70*/  LEA.HI.X.SX32 R115, R24, R74, 0x1, P0 ;  /* 0x0000004a18737211 */ /* 0x000fe200000f0eff */
[----:B------:R-:W-:Y:S01]  /*3f80*/  STS.U16 [R113+0x1000], R208 ;  /* 0x001000d071007388 */ /* 0x000fe20000000400 */
[----:B------:R-:W-:-:S02]  /*3f90*/  LEA R28, P3, R27, R3, 0x1 ;  /* 0x000000031b1c7211 */ /* 0x000fc400078608ff */
[----:B------:R-:W-:Y:S01]  /*3fa0*/  LEA.HI.X.SX32 R31, R26, R74, 0x1, P2 ;  /* 0x0000004a1a1f7211 */ /* 0x000fe200010f0eff */
[----:B------:R-:W-:Y:S01]  /*3fb0*/  STS.U16 [R113+0x1400], R206 ;  /* 0x001400ce71007388 */ /* 0x000fe20000000400 */
[----:B------:R-:W-:-:S03]  /*3fc0*/  LEA R166, P0, R20, R3, 0x1 ;  /* 0x0000000314a67211 */ /* 0x000fc600078008ff */
[----:B------:R-:W-:Y:S01]  /*3fd0*/  STS.U16 [R113+0x1800], R205 ;  /* 0x001800cd71007388 */ /* 0x000fe20000000400 */
[----:B------:R-:W-:-:S03]  /*3fe0*/  LEA R26, P2, R22, R3, 0x1 ;  /* 0x00000003161a7211 */ /* 0x000fc600078408ff */
[----:B------:R-:W-:Y:S04]  /*3ff0*/  STS.U16 [R113+0x1c00], R204 ;  /* 0x001c00cc71007388 */ /* 0x000fe80000000400 */
        /* <DEDUP_REMOVED lines=17> */
[----:B------:R0:W-:Y:S01]  /*4110*/  STS.U16 [R113+0x6400], R173 ;  /* 0x006400ad71007388 */ /* 0x0001e20000000400 */
[----:B------:R-:W-:-:S02]  /*4120*/  LEA.HI.X.SX32 R29, R27, R74, 0x1, P3 ;  /* 0x0000004a1b1d7211 */ /* 0x000fc400018f0eff */
[----:B------:R-:W-:Y:S01]  /*4130*/  LEA.HI.X.SX32 R167, R20, R74, 0x1, P0 ;  /* 0x0000004a14a77211 */ /* 0x000fe200000f0eff */
[----:B------:R-:W3:Y:S01]  /*4140*/  LDG.E.U16 R60, desc[UR60][R60.64] ;  /* 0x0000003c3c3c7981 */ /* 0x000ee2000c1e1500 */
[----:B------:R-:W-:-:S03]  /*4150*/  LEA R24, P3, R23, R3, 0x1 ;  /* 0x0000000317187211 */ /* 0x000fc600078608ff */
[----:B------:R1:W4:Y:S01]  /*4160*/  LDG.E.U16 R58, desc[UR60][R58.64] ;  /* 0x0000003c3a3a7981 */ /* 0x000322000c1e1500 */
[-C--:B0-----:R-:W-:Y:S02]  /*4170*/  LEA.HI.X.SX32 R113, R25, R74.reuse, 0x1, P1 ;  /* 0x0000004a19717211 */ /* 0x081fe400008f0eff */
[CC--:B------:R-:W-:Y:S02]  /*4180*/  LEA R164, P1, R21.reuse, R3.reuse, 0x1 ;  /* 0x0000000315a47211 */ /* 0x0c0fe400078208ff */
[-C--:B------:R-:W-:Y:S01]  /*4190*/  LEA.HI.X.SX32 R27, R22, R74.reuse, 0x1, P2 ;  /* 0x0000004a161b7211 */ /* 0x080fe200010f0eff */
[----:B------:R-:W5:Y:S01]  /*41a0*/  LDL.LU R61, [R1+0x4] ;  /* 0x00000400013d7983 */ /* 0x000f620000300800 */
[----:B------:R-:W-:Y:S02]  /*41b0*/  LEA.HI.X.SX32 R165, R21, R74, 0x1, P1 ;  /* 0x0000004a15a57211 */ /* 0x000fe400008f0eff */
[-C--:B------:R-:W-:Y:S01]  /*41c0*/  LEA R170, P0, R16, R3.reuse, 0x1 ;  /* 0x0000000310aa7211 */ /* 0x080fe200078008ff */
[----:B------:R-:W2:Y:S01]  /*41d0*/  LDL.LU R212, [R1+0x8] ;  /* 0x0000080001d47983 */ /* 0x000ea20000300800 */
[----:B------:R-:W-:-:S02]  /*41e0*/  LEA R168, P1, R17, R3, 0x1 ;  /* 0x0000000311a87211 */ /* 0x000fc400078208ff */
[-C--:B------:R-:W-:Y:S01]  /*41f0*/  LEA R22, P2, R18, R3.reuse, 0x1 ;  /* 0x0000000312167211 */ /* 0x080fe200078408ff */
[----:B------:R-:W3:Y:S01]  /*4200*/  LDL.LU R211, [R1+0xc] ;  /* 0x00000c0001d37983 */ /* 0x000ee20000300800 */
[-C--:B------:R-:W-:Y:S02]  /*4210*/  LEA.HI.X.SX32 R25, R23, R74.reuse, 0x1, P3 ;  /* 0x0000004a17197211 */ /* 0x080fe400018f0eff */
[-C--:B------:R-:W-:Y:S01]  /*4220*/  LEA.HI.X.SX32 R171, R16, R74.reuse, 0x1, P0 ;  /* 0x0000004a10ab7211 */ /* 0x080fe200000f0eff */
[----:B------:R-:W4:Y:S01]  /*4230*/  LDL.LU R210, [R1+0x10] ;  /* 0x0000100001d27983 */ /* 0x000f220000300800 */
[----:B------:R-:W-:Y:S02]  /*4240*/  LEA R20, P3, R19, R3, 0x1 ;  /* 0x0000000313147211 */ /* 0x000fe400078608ff */
[-C--:B------:R-:W-:Y:S01]  /*4250*/  LEA.HI.X.SX32 R169, R17, R74.reuse, 0x1, P1 ;  /* 0x0000004a11a97211 */ /* 0x080fe200008f0eff */
[----:B------:R-:W4:Y:S01]  /*4260*/  LDL.LU R208, [R1+0x14] ;  /* 0x0000140001d07983 */ /* 0x000f220000300800 */
[----:B------:R-:W-:-:S02]  /*4270*/  LEA.HI.X.SX32 R23, R18, R74, 0x1, P2 ;  /* 0x0000004a12177211 */ /* 0x000fc400010f0eff */
[-C--:B------:R-:W-:Y:S01]  /*4280*/  LEA R16, P0, R12, R3.reuse, 0x1 ;  /* 0x000000030c107211 */ /* 0x080fe200078008ff */
[----:B------:R-:W4:Y:S01]  /*4290*/  LDL.LU R206, [R1+0x18] ;  /* 0x0000180001ce7983 */ /* 0x000f220000300800 */
[-C--:B------:R-:W-:Y:S02]  /*42a0*/  LEA R18, P1, R13, R3.reuse, 0x1 ;  /* 0x000000030d127211 */ /* 0x080fe400078208ff */
[-C--:B------:R-:W-:Y:S01]  /*42b0*/  LEA R172, P2, R14, R3.reuse, 0x1 ;  /* 0x000000030eac7211 */ /* 0x080fe200078408ff */
[----:B------:R-:W4:Y:S01]  /*42c0*/  LDL.LU R205, [R1+0x1c] ;  /* 0x00001c0001cd7983 */ /* 0x000f220000300800 */
[-C--:B------:R-:W-:Y:S02]  /*42d0*/  LEA.HI.X.SX32 R21, R19, R74.reuse, 0x1, P3 ;  /* 0x0000004a13157211 */ /* 0x080fe400018f0eff */
[----:B------:R-:W-:Y:S01]  /*42e0*/  LEA.HI.X.SX32 R17, R12, R74, 0x1, P0 ;  /* 0x0000004a0c117211 */ /* 0x000fe200000f0eff */
[----:B------:R-:W4:Y:S01]  /*42f0*/  LDL.LU R204, [R1+0x20] ;  /* 0x0000200001cc7983 */ /* 0x000f220000300800 */
[----:B------:R-:W-:-:S02]  /*4300*/  LEA R174, P3, R15, R3, 0x1 ;  /* 0x000000030fae7211 */ /* 0x000fc400078608ff */
[-C--:B------:R-:W-:Y:S01]  /*4310*/  LEA.HI.X.SX32 R19, R13, R74.reuse, 0x1, P1 ;  /* 0x0000004a0d137211 */ /* 0x080fe200008f0eff */
[----:B------:R-:W4:Y:S01]  /*4320*/  LDL.LU R200, [R1+0x24] ;  /* 0x0000240001c87983 */ /* 0x000f220000300800 */
[-C--:B------:R-:W-:Y:S02]  /*4330*/  LEA.HI.X.SX32 R173, R14, R74.reuse, 0x1, P2 ;  /* 0x0000004a0ead7211 */ /* 0x080fe400010f0eff */
[-C--:B------:R-:W-:Y:S01]  /*4340*/  LEA R178, P0, R9, R3.reuse, 0x1 ;  /* 0x0000000309b27211 */ /* 0x080fe200078008ff */
[----:B------:R-:W4:Y:S01]  /*4350*/  LDL.LU R199, [R1+0x28] ;  /* 0x0000280001c77983 */ /* 0x000f220000300800 */
[-C--:B------:R-:W-:Y:S02]  /*4360*/  LEA R14, P1, R10, R3.reuse, 0x1 ;  /* 0x000000030a0e7211 */ /* 0x080fe400078208ff */
[----:B------:R-:W-:Y:S01]  /*4370*/  LEA R12, P2, R11, R3, 0x1 ;  /* 0x000000030b0c7211 */ /* 0x000fe200078408ff */
[----:B------:R-:W4:Y:S01]  /*4380*/  LDL.LU R198, [R1+0x2c] ;  /* 0x00002c0001c67983 */ /* 0x000f220000300800 */
[----:B------:R-:W-:-:S02]  /*4390*/  LEA.HI.X.SX32 R175, R15, R74, 0x1, P3 ;  /* 0x0000004a0faf7211 */ /* 0x000fc400018f0eff */
[-C--:B------:R-:W-:Y:S01]  /*43a0*/  LEA.HI.X.SX32 R179, R9, R74.reuse, 0x1, P0 ;  /* 0x0000004a09b37211 */ /* 0x080fe200000f0eff */
[----:B------:R-:W4:Y:S01]  /*43b0*/  LDL.LU R197, [R1+0x30] ;  /* 0x0000300001c57983 */ /* 0x000f220000300800 */
[-C--:B------:R-:W-:Y:S02]  /*43c0*/  LEA.HI.X.SX32 R15, R10, R74.reuse, 0x1, P1 ;  /* 0x0000004a0a0f7211 */ /* 0x080fe400008f0eff */
[----:B------:R-:W-:Y:S01]  /*43d0*/  LEA.HI.X.SX32 R13, R11, R74, 0x1, P2 ;  /* 0x0000004a0b0d7211 */ /* 0x000fe200010f0eff */
[----:B------:R-:W4:Y:S01]  /*43e0*/  LDL.LU R194, [R1+0x34] ;  /* 0x0000340001c27983 */ /* 0x000f220000300800 */
[-C--:B------:R-:W-:Y:S02]  /*43f0*/  LEA R182, P0, R6, R3.reuse, 0x1 ;  /* 0x0000000306b67211 */ /* 0x080fe400078008ff */
[----:B-1----:R-:W-:Y:S01]  /*4400*/  LOP3.LUT R59, R68, 0x20, RZ, 0x3c, !PT ;  /* 0x00000020443b7812 */ /* 0x002fe200078e3cff */
[----:B------:R-:W4:Y:S01]  /*4410*/  LDL.LU R193, [R1+0x38] ;  /* 0x0000380001c17983 */ /* 0x000f220000300800 */
[----:B------:R-:W-:-:S02]  /*4420*/  LEA R180, P1, R7, R3, 0x1 ;  /* 0x0000000307b47211 */ /* 0x000fc400078208ff */
[-C--:B------:R-:W-:Y:S01]  /*4430*/  LEA R10, P2, R8, R3.reuse, 0x1 ;  /* 0x00000003080a7211 */ /* 0x080fe200078408ff */
[----:B------:R-:W4:Y:S01]  /*4440*/  LDL.LU R192, [R1+0x3c] ;  /* 0x00003c0001c07983 */ /* 0x000f220000300800 */
[-C--:B------:R-:W-:Y:S01]  /*4450*/  LEA.HI.X.SX32 R183, R6, R74.reuse, 0x1, P0 ;  /* 0x0000004a06b77211 */ /* 0x080fe200000f0eff */
[----:B------:R-:W-:Y:S01]  /*4460*/  IMAD.IADD R56, R202, 0x1, R59 ;  /* 0x00000001ca387824 */ /* 0x000fe200078e023b */
[-C--:B------:R-:W-:Y:S01]  /*4470*/  LEA.HI.X.SX32 R181, R7, R74.reuse, 0x1, P1 ;  /* 0x0000004a07b57211 */ /* 0x080fe200008f0eff */
[----:B------:R-:W4:Y:S01]  /*4480*/  LDL.LU R59, [R1+0x40] ;  /* 0x00004000013b7983 */ /* 0x000f220000300800 */
[----:B------:R-:W-:Y:S02]  /*4490*/  LEA.HI.X.SX32 R11, R8, R74, 0x1, P2 ;  /* 0x0000004a080b7211 */ /* 0x000fe400010f0eff */
[-C--:B------:R-:W-:Y:S01]  /*44a0*/  LEA R184, P0, R2, R3.reuse, 0x1 ;  /* 0x0000000302b87211 */ /* 0x080fe200078008ff */
[----:B------:R-:W4:Y:S01]  /*44b0*/  LDL.LU R75, [R1+0x44] ;  /* 0x00004400014b7983 */ /* 0x000f220000300800 */
[----:B------:R-:W-:-:S02]  /*44c0*/  LEA R8, P1, R4, R3, 0x1 ;  /* 0x0000000304087211 */ /* 0x000fc400078208ff */
[-C--:B------:R-:W-:Y:S02]  /*44d0*/  LEA R6, P2, R5, R3.reuse, 0x1 ;  /* 0x0000000305067211 */ /* 0x080fe400078408ff */
[----:B------:R-:W-:Y:S02]  /*44e0*/  LEA R72, P3, R73, R3, 0x1 ;  /* 0x0000000349487211 */ /* 0x000fe400078608ff */
[----:B------:R-:W4:Y:S01]  /*44f0*/  LDL.LU R3, [R1+0x48] ;  /* 0x0000480001037983 */ /* 0x000f220000300800 */
[-C--:B------:R-:W-:Y:S02]  /*4500*/  LEA.HI.X.SX32 R185, R2, R74.reuse, 0x1, P0 ;  /* 0x0000004a02b97211 */ /* 0x080fe400000f0eff */
[-C--:B------:R-:W-:Y:S01]  /*4510*/  LEA.HI.X.SX32 R9, R4, R74.reuse, 0x1, P1 ;  /* 0x0000004a04097211 */ /* 0x080fe200008f0eff */
[----:B------:R-:W4:Y:S01]  /*4520*/  LDL.LU R2, [R1+0x4c] ;  /* 0x00004c0001027983 */ /* 0x000f220000300800 */
[----:B------:R-:W-:-:S03]  /*4530*/  LEA.HI.X.SX32 R7, R5, R74, 0x1, P2 ;  /* 0x0000004a05077211 */ /* 0x000fc600010f0eff */
[----:B------:R-:W4:Y:S04]  /*4540*/  LDL.LU R4, [R1+0x50] ;  /* 0x0000500001047983 */ /* 0x000f280000300800 */
[----:B------:R-:W4:Y:S01]  /*4550*/  LDL.LU R5, [R1+0x54] ;  /* 0x0000540001057983 */ /* 0x000f220000300800 */
[----:B------:R-:W-:-:S03]  /*4560*/  LEA.HI.X.SX32 R73, R73, R74, 0x1, P3 ;  /* 0x0000004a49497211 */ /* 0x000fc600018f0eff */
[----:B------:R-:W4:Y:S04]  /*4570*/  LDL.LU R74, [R1+0x58] ;  /* 0x00005800014a7983 */ /* 0x000f280000300800 */
        /* <DEDUP_REMOVED lines=42> */
[----:B-----5:R-:W-:Y:S04]  /*4820*/  STS.U16 [R56+0x5500], R61 ;  /* 0x0055003d38007388 */ /* 0x020fe80000000400 */
[----:B--2---:R-:W-:Y:S04]  /*4830*/  STS.U16 [R56+0x5100], R212 ;  /* 0x005100d438007388 */ /* 0x004fe80000000400 */
[----:B---3--:R-:W-:Y:S04]  /*4840*/  STS.U16 [R56+0x4d00], R211 ;  /* 0x004d00d338007388 */ /* 0x008fe80000000400 */
[----:B----4-:R-:W-:Y:S04]  /*4850*/  STS.U16 [R56+0x4900], R210 ;  /* 0x004900d238007388 */ /* 0x010fe80000000400 */
        /* <DEDUP_REMOVED lines=12> */
[----:B------:R0:W-:Y:S02]  /*4920*/  STS.U16 [R56+0x1100], R3 ;  /* 0x0011000338007388 */ /* 0x0001e40000000400 */
[----:B0-----:R-:W-:-:S02]  /*4930*/  LOP3.LUT R3, R68, 0x40, RZ, 0x3c, !PT ;  /* 0x0000004044037812 */ /* 0x001fc400078e3cff */
[----:B------:R0:W-:Y:S02]  /*4940*/  STS.U16 [R56+0x500], R5 ;  /* 0x0005000538007388 */ /* 0x0001e40000000400 */
[----:B------:R-:W-:Y:S02]  /*4950*/  IADD3 R3, R202, R3, RZ ;  /* 0x00000003ca037210 */ /* 0x000fe40007ffe0ff */
[----:B0-----:R-:W-:Y:S01]  /*4960*/  LOP3.LUT R5, R68, 0x60, RZ, 0x3c, !PT ;  /* 0x0000006044057812 */ /* 0x001fe200078e3cff */
[----:B------:R-:W-:Y:S04]  /*4970*/  STS.U16 [R56+0x100], R74 ;  /* 0x0001004a38007388 */ /* 0x000fe80000000400 */
[----:B------:R-:W-:Y:S01]  /*4980*/  IMAD.IADD R5, R202, 0x1, R5 ;  /* 0x00000001ca057824 */ /* 0x000fe200078e0205 */
        /* <DEDUP_REMOVED lines=64> */
[----:B------:R0:W-:Y:S04]  /*4d90*/  STS.U16 [R3+0x17600], R0 ;  /* 0x0176000003007388 */ /* 0x0001e80000000400 */
        /* <DEDUP_REMOVED lines=9> */
[----:B------:R2:W-:Y:S04]  /*4e30*/  STS.U16 [R5+0x1f00], R58 ;  /* 0x001f003a05007388 */ /* 0x0005e80000000400 */
[----:B------:R-:W3:Y:S04]  /*4e40*/  LDG.E.U16 R86, desc[UR60][R86.64] ;  /* 0x0000003c56567981 */ /* 0x000ee8000c1e1500 */
[----:B------:R-:W4:Y:S04]  /*4e50*/  LDG.E.U16 R166, desc[UR60][R166.64] ;  /* 0x0000003ca6a67981 */ /* 0x000f28000c1e1500 */
[----:B------:R-:W5:Y:S04]  /*4e60*/  LDG.E.U16 R164, desc[UR60][R164.64] ;  /* 0x0000003ca4a47981 */ /* 0x000f68000c1e1500 */
[----:B------:R-:W2:Y:S04]  /*4e70*/  LDG.E.U16 R170, desc[UR60][R170.64] ;  /* 0x0000003caaaa7981 */ /* 0x000ea8000c1e1500 */
        /* <DEDUP_REMOVED lines=50> */
[----:B------:R1:W2:Y:S04]  /*51a0*/  LDG.E.U16 R16, desc[UR60][R16.64] ;  /* 0x0000003c10107981 */ /* 0x0002a8000c1e1500 */
[----:B------:R-:W2:Y:S04]  /*51b0*/  LDG.E.U16 R72, desc[UR60][R72.64] ;  /* 0x0000003c48487981 */ /* 0x000ea8000c1e1500 */
[----:B------:R-:W-:Y:S04]  /*51c0*/  STL [R1], RZ ;  /* 0x000000ff01007387 */ /* 0x000fe80000100800 */
[----:B------:R-:W-:Y:S04]  /*51d0*/  STL [R1+0x4], RZ ;  /* 0x000004ff01007387 */ /* 0x000fe80000100800 */
        /* <DEDUP_REMOVED lines=89> */
[----:B------:R-:W-:Y:S01]  /*5770*/  STL [R1+0x16c], RZ ;  /* 0x00016cff01007387 */ /* 0x000fe20000100800 */
[----:B------:R-:W0:Y:S03]  /*5780*/  S2R R212, SR_CTAID.X ;  /* 0x0000000000d47919 */ /* 0x000e260000002500 */
        /* <DEDUP_REMOVED lines=24> */
[----:B------:R-:W1:Y:S03]  /*5910*/  S2R R199, SR_TID.X ;  /* 0x0000000000c77919 */ /* 0x000e660000002100 */
[----:B------:R-:W-:Y:S04]  /*5920*/  STL [R1+0x1d0], RZ ;  /* 0x0001d0ff01007387 */ /* 0x000fe80000100800 */
[----:B------:R-:W-:Y:S04]  /*5930*/  STL [R1+0x1d4], RZ ;  /* 0x0001d4ff01007387 */ /* 0x000fe80000100800 */
[----:B------:R-:W-:Y:S04]  /*5940*/  STL [R1+0x1d8], RZ ;  /* 0x0001d8ff01007387 */ /* 0x000fe80000100800 */
[----:B------:R-:W-:Y:S01]  /*5950*/  STL [R1+0x1dc], RZ ;  /* 0x0001dcff01007387 */ /* 0x000fe20000100800 */
[----:B0-----:R-:W-:-:S03]  /*5960*/  IMAD.SHL.U32 R212, R212, 0x80, RZ ;  /* 0x00000080d4d47824 */ /* 0x001fc600078e00ff */
[----:B------:R-:W-:Y:S04]  /*5970*/  STL [R1+0x1e0], RZ ;  /* 0x0001e0ff01007387 */ /* 0x000fe80000100800 */
[----:B------:R-:W-:Y:S04]  /*5980*/  STL [R1+0x1e4], RZ ;  /* 0x0001e4ff01007387 */ /* 0x000fe80000100800 */
[----:B------:R-:W-:Y:S04]  /*5990*/  STL [R1+0x1e8], RZ ;  /* 0x0001e8ff01007387 */ /* 0x000fe80000100800 */
[----:B------:R-:W-:Y:S01]  /*59a0*/  STL [R1+0x1ec], RZ ;  /* 0x0001ecff01007387 */ /* 0x000fe20000100800 */
[----:B------:R-:W-:-:S03]  /*59b0*/  VIADD R0, R212, 0x80 ;  /* 0x00000080d4007836 */ /* 0x000fc60000000000 */
[----:B------:R-:W-:Y:S04]  /*59c0*/  STL [R1+0x1f0], RZ ;  /* 0x0001f0ff01007387 */ /* 0x000fe80000100800 */
[----:B------:R-:W-:Y:S04]  /*59d0*/  STL [R1+0x1f4], RZ ;  /* 0x0001f4ff01007387 */ /* 0x000fe80000100800 */
[----:B---3--:R-:W-:Y:S04]  /*59e0*/  STS.U16 [R5+0x2300], R86 ;  /* 0x0023005605007388 */ /* 0x008fe80000000400 */
[----:B------:R-:W-:Y:S04]  /*59f0*/  STL [R1+0x1f8], RZ ;  /* 0x0001f8ff01007387 */ /* 0x000fe80000100800 */
[----:B----4-:R-:W-:Y:S04]  /*5a00*/  STS.U16 [R5+0x12b00], R166 ;  /* 0x012b00a605007388 */ /* 0x010fe80000000400 */
[----:B-----5:R-:W-:Y:S04]  /*5a10*/  STS.U16 [R5+0x12f00], R164 ;  /* 0x012f00a405007388 */ /* 0x020fe80000000400 */
[----:B--2---:R-:W-:Y:S04]  /*5a20*/  STS.U16 [R5+0x13b00], R170 ;  /* 0x013b00aa05007388 */ /* 0x004fe80000000400 */
        /* <DEDUP_REMOVED lines=15> */
[----:B------:R-:W-:Y:S01]  /*5b20*/  STL [R1+0x1fc], RZ ;  /* 0x0001fcff01007387 */ /* 0x000fe20000100800 */
[----:B------:R-:W-:Y:S01]  /*5b30*/  ISETP.GE.AND P0, PT, R0, 0x1, PT ;  /* 0x000000010000780c */ /* 0x000fe20003f06270 */
[----:B-1----:R-:W-:Y:S01]  /*5b40*/  IMAD.MOV.U32 R17, RZ, RZ, -0x800000 ;  /* 0xff800000ff117424 */ /* 0x002fe200078e00ff */
[----:B------:R-:W-:Y:S01]  /*5b50*/  CS2R R56, SRZ ;  /* 0x0000000000387805 */ /* 0x000fe2000001ff00 */
[----:B------:R-:W-:Y:S01]  /*5b60*/  STS.U16 [R5+0x2700], R84 ;  /* 0x0027005405007388 */ /* 0x000fe20000000400 */
[----:B------:R-:W-:Y:S01]  /*5b70*/  IMAD.MOV.U32 R204, RZ, RZ, 0x3f800000 ;  /* 0x3f800000ffcc7424 */ /* 0x000fe200078e00ff */
[----:B------:R-:W-:Y:S01]  /*5b80*/  CS2R R58, SRZ ;  /* 0x00000000003a7805 */ /* 0x000fe2000001ff00 */
[----:B------:R-:W-:Y:S01]  /*5b90*/  IMAD.MOV.U32 R203, RZ, RZ, 0x3f800000 ;  /* 0x3f800000ffcb7424 */ /* 0x000fe200078e00ff */
[----:B------:R0:W-:Y:S01]  /*5ba0*/  STS.U16 [R5+0x2b00], R82 ;  /* 0x002b005205007388 */ /* 0x0001e20000000400 */
[----:B------:R-:W-:-:S02]  /*5bb0*/  CS2R R60, SRZ ;  /* 0x00000000003c7805 */ /* 0x000fc4000001ff00 */
[----:B------:R-:W-:Y:S02]  /*5bc0*/  CS2R R62, SRZ ;  /* 0x00000000003e7805 */ /* 0x000fe4000001ff00 */
[----:B------:R-:W-:Y:S01]  /*5bd0*/  CS2R R64, SRZ ;  /* 0x0000000000407805 */ /* 0x000fe2000001ff00 */
[----:B------:R1:W-:Y:S01]  /*5be0*/  STS.U16 [R5+0x2f00], R80 ;  /* 0x002f005005007388 */ /* 0x0003e20000000400 */
[----:B------:R-:W-:Y:S02]  /*5bf0*/  CS2R R66, SRZ ;  /* 0x0000000000427805 */ /* 0x000fe4000001ff00 */
[----:B------:R-:W-:Y:S02]  /*5c00*/  CS2R R68, SRZ ;  /* 0x0000000000447805 */ /* 0x000fe4000001ff00 */
[----:B------:R-:W-:Y:S01]  /*5c10*/  CS2R R70, SRZ ;  /* 0x0000000000467805 */ /* 0x000fe2000001ff00 */
[----:B------:R2:W-:Y:S01]  /*5c20*/  STS.U16 [R5+0x3300], R78 ;  /* 0x0033004e05007388 */ /* 0x0005e20000000400 */
[----:B------:R-:W-:-:S02]  /*5c30*/  CS2R R74, SRZ ;  /* 0x00000000004a7805 */ /* 0x000fc4000001ff00 */
[----:B0-----:R-:W-:Y:S02]  /*5c40*/  CS2R R82, SRZ ;  /* 0x0000000000527805 */ /* 0x001fe4000001ff00 */
[----:B------:R-:W-:Y:S01]  /*5c50*/  CS2R R84, SRZ ;  /* 0x0000000000547805 */ /* 0x000fe2000001ff00 */
[----:B------:R0:W-:Y:S01]  /*5c60*/  STS.U16 [R5+0x3700], R76 ;  /* 0x0037004c05007388 */ /* 0x0001e20000000400 */
[----:B------:R-:W-:Y:S02]  /*5c70*/  CS2R R86, SRZ ;  /* 0x0000000000567805 */ /* 0x000fe4000001ff00 */
[----:B-1----:R-:W-:Y:S02]  /*5c80*/  CS2R R80, SRZ ;  /* 0x0000000000507805 */ /* 0x002fe4000001ff00 */
[----:B------:R-:W-:Y:S01]  /*5c90*/  CS2R R116, SRZ ;  /* 0x0000000000747805 */ /* 0x000fe2000001ff00 */
[----:B------:R1:W-:Y:S01]  /*5ca0*/  STS.U16 [R5+0x3b00], R90 ;  /* 0x003b005a05007388 */ /* 0x0003e20000000400 */
[----:B------:R-:W-:-:S02]  /*5cb0*/  CS2R R118, SRZ ;  /* 0x0000000000767805 */ /* 0x000fc4000001ff00 */
[----:B--2---:R-:W-:Y:S02]  /*5cc0*/  CS2R R78, SRZ ;  /* 0x00000000004e7805 */ /* 0x004fe4000001ff00 */
[----:B------:R-:W-:Y:S01]  /*5cd0*/  CS2R R120, SRZ ;  /* 0x0000000000787805 */ /* 0x000fe2000001ff00 */
[----:B------:R2:W-:Y:S01]  /*5ce0*/  STS.U16 [R5+0x3f00], R88 ;  /* 0x003f005805007388 */ /* 0x0005e20000000400 */
[----:B------:R-:W-:Y:S02]  /*5cf0*/  CS2R R122, SRZ ;  /* 0x00000000007a7805 */ /* 0x000fe4000001ff00 */
[----:B0-----:R-:W-:Y:S02]  /*5d00*/  CS2R R76, SRZ ;  /* 0x00000000004c7805 */ /* 0x001fe4000001ff00 */
[----:B------:R-:W-:Y:S01]  /*5d10*/  CS2R R124, SRZ ;  /* 0x00000000007c7805 */ /* 0x000fe2000001ff00 */
[----:B------:R0:W-:Y:S01]  /*5d20*/  STS.U16 [R5+0x4300], R54 ;  /* 0x0043003605007388 */ /* 0x0001e20000000400 */
[----:B------:R-:W-:-:S02]  /*5d30*/  CS2R R126, SRZ ;  /* 0x00000000007e7805 */ /* 0x000fc4000001ff00 */
[----:B-1----:R-:W-:Y:S02]  /*5d40*/  CS2R R90, SRZ ;  /* 0x00000000005a7805 */ /* 0x002fe4000001ff00 */
[----:B------:R-:W-:Y:S01]  /*5d50*/  CS2R R128, SRZ ;  /* 0x0000000000807805 */ /* 0x000fe2000001ff00 */
[----:B------:R1:W-:Y:S01]  /*5d60*/  STS.U16 [R5+0x4700], R52 ;  /* 0x0047003405007388 */ /* 0x0003e20000000400 */
[----:B------:R-:W-:Y:S02]  /*5d70*/  CS2R R130, SRZ ;  /* 0x0000000000827805 */ /* 0x000fe4000001ff00 */
[----:B--2---:R-:W-:Y:S02]  /*5d80*/  CS2R R88, SRZ ;  /* 0x0000000000587805 */ /* 0x004fe4000001ff00 */
        /* <DEDUP_REMOVED lines=20> */
[----:B------:R-:W-:Y:S01]  /*5ed0*/  LOP3.LUT R0, R199, 0xff, RZ, 0xc0, !PT ;  /* 0x000000ffc7007812 */ /* 0x000fe200078ec0ff */
[----:B------:R1:W-:Y:S01]  /*5ee0*/  STS.U16 [R5+0x5f00], R96 ;  /* 0x005f006005007388 */ /* 0x0003e20000000400 */
[----:B--2---:R-:W-:-:S03]  /*5ef0*/  CS2R R48, SRZ ;  /* 0x0000000000307805 */ /* 0x004fc6000001ff00 */
[----:B------:R2:W-:Y:S01]  /*5f00*/  STS.U16 [R5+0x6300], R46 ;  /* 0x0063002e05007388 */ /* 0x0005e20000000400 */
[----:B0-----:R-:W-:-:S03]  /*5f10*/  CS2R R98, SRZ ;  /* 0x0000000000627805 */ /* 0x001fc6000001ff00 */
[----:B------:R0:W-:Y:S01]  /*5f20*/  STS.U16 [R5+0x6700], R44 ;  /* 0x0067002c05007388 */ /* 0x0001e20000000400 */
[----:B-1----:R-:W-:-:S03]  /*5f30*/  CS2R R96, SRZ ;  /* 0x0000000000607805 */ /* 0x002fc6000001ff00 */
        /* <DEDUP_REMOVED lines=39> */
[----:B0-----:R-:W-:Y:S01]  /*61b0*/  CS2R R24, SRZ ;  /* 0x0000000000187805 */ /* 0x001fe2000001ff00 */
[----:B-1----:R-:W-:Y:S01]  /*61c0*/  IMAD.MOV.U32 R16, RZ, RZ, -0x800000 ;  /* 0xff800000ff107424 */ /* 0x002fe200078e00ff */
[----:B--2---:R-:W-:Y:S01]  /*61d0*/  CS2R R72, SRZ ;  /* 0x0000000000487805 */ /* 0x004fe2000001ff00 */
[----:B------:R-:W-:Y:S06]  /*61e0*/  @!P0 BRA `(.L_x_0) ;  /* 0x0000006400d08947 */ /* 0x000fec0003800000 */
[----:B------:R-:W0:Y:S01]  /*61f0*/  S2R R243, SR_CTAID.Y ;  /* 0x0000000000f37919 */ /* 0x000e220000002600 */
[----:B------:R-:W1:Y:S01]  /*6200*/  LDC R21, c[0x0][0x268] ;  /* 0x00009a00ff157b82 */ /* 0x000e620000000800 */
[--C-:B------:R-:W-:Y:S01]  /*6210*/  SHF.R.U32.HI R2, RZ, 0x4, R199.reuse ;  /* 0x00000004ff027819 */ /* 0x100fe200000116c7 */
[----:B------:R-:W-:Y:S01]  /*6220*/  UMOV UR6, 0xfffffe00 ;  /* 0xfffffe0000067882 */ /* 0x000fe20000000000 */
[--C-:B------:R-:W-:Y:S01]  /*6230*/  SHF.R.U32.HI R4, RZ, 0x2, R199.reuse ;  /* 0x00000002ff047819 */ /* 0x100fe200000116c7 */
[----:B------:R-:W-:Y:S01]  /*6240*/  UMOV UR7, 0x3fffffef ;  /* 0x3fffffef00077882 */ /* 0x000fe20000000000 */
[----:B------:R-:W-:Y:S01]  /*6250*/  SGXT.U32 R2, R2, 0x4 ;  /* 0x000000040202781a */ /* 0x000fe20000000000 */
[----:B------:R-:W-:Y:S01]  /*6260*/  IMAD.MOV.U32 R168, RZ, RZ, -0x800000 ;  /* 0xff800000ffa87424 */ /* 0x000fe200078e00ff */
[----:B------:R-:W-:Y:S01]  /*6270*/  SHF.R.U32.HI R3, RZ, 0x1, R199 ;  /* 0x00000001ff037819 */ /* 0x000fe200000116c7 */
[----:B------:R-:W0:Y:S01]  /*6280*/  LDC.64 R204, c[0x0][0x260] ;  /* 0x00009800ffcc7b82 */ /* 0x000e220000000a00 */
[----:B------:R-:W-:Y:S01]  /*6290*/  SGXT.U32 R4, R4, 0x3 ;  /* 0x000000030404781a */ /* 0x000fe20000000000 */
[----:B------:R-:W-:Y:S01]  /*62a0*/  IMAD.MOV.U32 R203, RZ, RZ, 0x3f800000 ;  /* 0x3f800000ffcb7424 */ /* 0x000fe200078e00ff */
[----:B------:R-:W-:-:S02]  /*62b0*/  ISETP.NE.U32.AND P0, PT, R241, RZ, PT ;  /* 0x000000fff100720c */ /* 0x000fc40003f05070 */
[----:B------:R-:W-:Y:S02]  /*62c0*/  CS2R R28, SRZ ;  /* 0x00000000001c7805 */ /* 0x000fe4000001ff00 */
[----:B------:R-:W-:Y:S01]  /*62d0*/  LOP3.LUT R3, R4, 0x70, R3, 0xf8, !PT ;  /* 0x0000007004037812 */ /* 0x000fe200078ef803 */
[----:B------:R-:W-:Y:S01]  /*62e0*/  VIADD R4, R202, 0x20000 ;  /* 0x00020000ca047836 */ /* 0x000fe20000000000 */
[----:B------:R-:W-:Y:S01]  /*62f0*/  MOV R207, RZ ;  /* 0x000000ff00cf7202 */ /* 0x000fe20000000f00 */
[----:B------:R-:W2:Y:S01]  /*6300*/  LDC.64 R18, c[0x0][0x220] ;  /* 0x00008800ff127b82 */ /* 0x000ea20000000a00 */
[----:B------:R-:W-:Y:S02]  /*6310*/  LOP3.LUT R14, R3, R212, RZ, 0xfc, !PT ;  /* 0x000000d4030e7212 */ /* 0x000fe400078efcff */
[----:B------:R-:W-:Y:S02]  /*6320*/  CS2R R30, SRZ ;  /* 0x00000000001e7805 */ /* 0x000fe4000001ff00 */
[----:B------:R-:W-:-:S02]  /*6330*/  SHF.R.U32.HI R4, RZ, 0x4, R4 ;  /* 0x00000004ff047819 */ /* 0x000fc40000011604 */
[----:B------:R-:W-:Y:S02]  /*6340*/  CS2R R32, SRZ ;  /* 0x0000000000207805 */ /* 0x000fe4000001ff00 */
[----:B------:R-:W-:Y:S02]  /*6350*/  R2UR UR5, R207 ;  /* 0x00000000cf0572ca */ /* 0x000fe400000e0000 */
[----:B------:R-:W-:Y:S02]  /*6360*/  CS2R R34, SRZ ;  /* 0x0000000000227805 */ /* 0x000fe4000001ff00 */
[----:B------:R-:W-:Y:S01]  /*6370*/  SGXT.U32 R206, R4, 0xe ;  /* 0x0000000e04ce781a */ /* 0x000fe20000000000 */
[----:B------:R-:W3:Y:S01]  /*6380*/  LDC.64 R200, c[0x0][0x250] ;  /* 0x00009400ffc87b82 */ /* 0x000ee20000000a00 */
[----:B-1----:R-:W-:Y:S01]  /*6390*/  IMAD R5, R2, R21, RZ ;  /* 0x0000001502057224 */ /* 0x002fe200078e02ff */
[----:B------:R-:W-:Y:S02]  /*63a0*/  LOP3.LUT R2, R199, 0xf, RZ, 0xc0, !PT ;  /* 0x0000000fc7027812 */ /* 0x000fe400078ec0ff */
[----:B------:R-:W-:-:S02]  /*63b0*/  CS2R R36, SRZ ;  /* 0x0000000000247805 */ /* 0x000fc4000001ff00 */
[----:B------:R-:W-:Y:S02]  /*63c0*/  IADD3 R11, P1, R206, 0x2, RZ ;  /* 0x00000002ce0b7810 */ /* 0x000fe40007f3e0ff */
[----:B------:R-:W-:Y:S02]  /*63d0*/  CS2R R38, SRZ ;  /* 0x0000000000267805 */ /* 0x000fe4000001ff00 */
[----:B------:R-:W-:Y:S02]  /*63e0*/  LEA R6, R21, R5, 0x4 ;  /* 0x0000000515067211 */ /* 0x000fe400078e20ff */
[----:B------:R-:W-:Y:S01]  /*63f0*/  CS2R R40, SRZ ;  /* 0x0000000000287805 */ /* 0x000fe2000001ff00 */
[----:B------:R-:W1:Y:S01]  /*6400*/  LDC R13, c[0x0][0x258] ;  /* 0x00009600ff0d7b82 */ /* 0x000e620000000800 */
[----:B0-----:R-:W-:Y:S01]  /*6410*/  IMAD R204, R243, R204, RZ ;  /* 0x000000ccf3cc7224 */ /* 0x001fe200078e02ff */
[----:B------:R-:W-:Y:S01]  /*6420*/  R2UR UR10, R11 ;  /* 0x000000000b0a72ca */ /* 0x000fe200000e0000 */
[----:B------:R-:W-:Y:S01]  /*6430*/  IMAD R2, R2, R205, RZ ;  /* 0x000000cd02027224 */ /* 0x000fe200078e02ff */
[----:B------:R-:W-:Y:S01]  /*6440*/  R2UR UR4, R206 ;  /* 0x00000000ce0472ca */ /* 0x000fe200000e0000 */
[----:B------:R-:W-:Y:S01]  /*6450*/  IMAD.SHL.U32 R3, R204, 0x2, RZ ;  /* 0x00000002cc037824 */ /* 0x000fe200078e00ff */
[----:B------:R-:W-:Y:S01]  /*6460*/  MOV R169, 0xff800000 ;  /* 0xff80000000a97802 */ /* 0x000fe20000000f00 */
[----:B------:R-:W-:Y:S01]  /*6470*/  IMAD.SHL.U32 R4, R2, 0x2, RZ ;  /* 0x0000000202047824 */ /* 0x000fe200078e00ff */
[----:B------:R-:W0:Y:S01]  /*6480*/  LDC.64 R16, c[0x0][0x218] ;  /* 0x00008600ff107b82 */ /* 0x000e220000000a00 */
[----:B------:R-:W-:Y:S01]  /*6490*/  IMAD.HI R204, R204, 0x2, RZ ;  /* 0x00000002cccc7827 */ /* 0x000fe200078e02ff */
[----:B------:R-:W-:-:S02]  /*64a0*/  CS2R R42, SRZ ;  /* 0x00000000002a7805 */ /* 0x000fc4000001ff00 */
[----:B------:R-:W-:Y:S02]  /*64b0*/  CS2R R44, SRZ ;  /* 0x00000000002c7805 */ /* 0x000fe4000001ff00 */
[----:B--2---:R-:W-:Y:S01]  /*64c0*/  IADD3 R209, P2, P3, R4, R18, R3 ;  /* 0x0000001204d17210 */ /* 0x004fe20007b5e003 */
[----:B------:R-:W-:Y:S01]  /*64d0*/  IMAD.MOV.U32 R4, RZ, RZ, RZ ;  /* 0x000000ffff047224 */ /* 0x000fe200078e00ff */
[----:B------:R-:W-:Y:S01]  /*64e0*/  CS2R R46, SRZ ;  /* 0x00000000002e7805 */ /* 0x000fe2000001ff00 */
[----:B------:R-:W-:Y:S01]  /*64f0*/  IMAD.HI R2, R2, 0x2, RZ ;  /* 0x0000000202027827 */ /* 0x000fe200078e02ff */
[----:B------:R-:W-:Y:S01]  /*6500*/  CS2R R48, SRZ ;  /* 0x0000000000307805 */ /* 0x000fe2000001ff00 */
[----:B------:R-:W-:Y:S01]  /*6510*/  UIADD3.64 UR6, UR4, -UR6, URZ ;  /* 0x8000000604067297 */ /* 0x000fe2000fffe03f */
[----:B------:R-:W-:Y:S01]  /*6520*/  IADD3.X R12, R4, 0x40000040, RZ, P1, !PT ;  /* 0x40000040040c7810 */ /* 0x000fe20000ffe4ff */
[----:B---3--:R-:W-:Y:S01]  /*6530*/  IMAD R200, R243, R200, RZ ;  /* 0x000000c8f3c87224 */ /* 0x008fe200078e02ff */
[----:B------:R-:W-:Y:S01]  /*6540*/  IADD3.X R19, R2, R19, R204, P2, P3 ;  /* 0x0000001302137210 */ /* 0x000fe200017e64cc */
[C---:B------:R-:W-:Y:S01]  /*6550*/  IMAD R7, R21.reuse, 0x10, R6 ;  /* 0x0000001015077824 */ /* 0x040fe200078e0206 */
[----:B------:R-:W-:Y:S01]  /*6560*/  R2UR UR11, R12 ;  /* 0x000000000c0b72ca */ /* 0x000fe200000e0000 */
[----:B------:R-:W-:Y:S01]  /*6570*/  IMAD.U32 R154, RZ, RZ, UR6 ;  /* 0x00000006ff9a7e24 */ /* 0x000fe2000f8e00ff */
[----:B------:R-:W-:Y:S01]  /*6580*/  CS2R R50, SRZ ;  /* 0x0000000000327805 */ /* 0x000fe2000001ff00 */
[----:B-1----:R-:W-:Y:S01]  /*6590*/  IMAD R0, R0, R13, RZ ;  /* 0x0000000d00007224 */ /* 0x002fe200078e02ff */
[----:B------:R-:W-:Y:S01]  /*65a0*/  CS2R R52, SRZ ;  /* 0x0000000000347805 */ /* 0x000fe2000001ff00 */
[----:B------:R-:W-:Y:S01]  /*65b0*/  IMAD R8, R21, 0x10, R7 ;  /* 0x0000001015087824 */ /* 0x000fe200078e0207 */
[----:B------:R-:W-:Y:S01]  /*65c0*/  CS2R R54, SRZ ;  /* 0x0000000000367805 */ /* 0x000fe2000001ff00 */
[----:B------:R-:W-:Y:S01]  /*65d0*/  IMAD R2, R13, 0x100, R0 ;  /* 0x000001000d027824 */ /* 0x000fe200078e0200 */
[----:B------:R-:W-:Y:S01]  /*65e0*/  CS2R R56, SRZ ;  /* 0x0000000000387805 */ /* 0x000fe2000001ff00 */
[----:B------:R-:W-:Y:S01]  /*65f0*/  IMAD R9, R21, 0x10, R8 ;  /* 0x0000001015097824 */ /* 0x000fe200078e0208 */
[C---:B0-----:R-:W-:Y:S01]  /*6600*/  LEA R165, P1, R200.reuse, R16, 0x1 ;  /* 0x00000010c8a57211 */ /* 0x041fe200078208ff */
[----:B------:R-:W-:Y:S01]  /*6610*/  IMAD.U32 R155, RZ, RZ, UR7 ;  /* 0x00000007ff9b7e24 */ /* 0x000fe2000f8e00ff */
[----:B------:R-:W-:Y:S01]  /*6620*/  SHF.L.U32 R16, R199, 0x5, RZ ;  /* 0x00000005c7107819 */ /* 0x000fe200000006ff */
[C---:B------:R-:W-:Y:S01]  /*6630*/  IMAD R10, R21.reuse, 0x10, R9 ;  /* 0x00000010150a7824 */ /* 0x040fe200078e0209 */
[----:B------:R-:W-:Y:S01]  /*6640*/  LEA.HI.X.SX32 R17, R200, R17, 0x1, P1 ;  /* 0x00000011c8117211 */ /* 0x000fe200008f0eff */
[----:B------:R-:W-:Y:S01]  /*6650*/  UIADD3.64 UR4, UR10, 0x2, URZ ;  /* 0x000000020a047897 */ /* 0x000fe2000fffe03f */
[-C--:B------:R-:W-:Y:S01]  /*6660*/  LEA R166, P1, R0, R165.reuse, 0x1 ;  /* 0x000000a500a67211 */ /* 0x080fe200078208ff */
[C---:B------:R-:W-:Y:S01]  /*6670*/  IMAD R11, R21.reuse, 0x10, R10 ;  /* 0x00000010150b7824 */ /* 0x040fe200078e020a */
[----:B------:R-:W-:Y:S01]  /*6680*/  LEA R164, P2, R2, R165, 0x1 ;  /* 0x000000a502a47211 */ /* 0x000fe200078408ff */
[----:B------:R-:W-:Y:S01]  /*6690*/  UIADD3.64 UR6, UR10, 0x4, URZ ;  /* 0x000000040a067897 */ /* 0x000fe2000fffe03f */
[----:B------:R-:W-:Y:S01]  /*66a0*/  LEA.HI.X.SX32 R167, R0, R17, 0x1, P1 ;  /* 0x0000001100a77211 */ /* 0x000fe200008f0eff */
[----:B------:R-:W-:Y:S01]  /*66b0*/  IMAD R3, R21, 0x10, R11 ;  /* 0x0000001015037824 */ /* 0x000fe200078e020b */
[----:B------:R-:W-:Y:S01]  /*66c0*/  LEA R22, P1, R5, R209, 0x1 ;  /* 0x000000d105167211 */ /* 0x000fe200078208ff */
[----:B------:R-:W-:Y:S01]  /*66d0*/  UIADD3.64 UR8, UR10, 0x180, URZ ;  /* 0x000001800a087897 */ /* 0x000fe2000fffe03f */
[----:B------:R-:W-:Y:S01]  /*66e0*/  LEA.HI.X.SX32 R165, R2, R17, 0x1, P2 ;  /* 0x0000001102a57211 */ /* 0x000fe200010f0eff */
[----:B------:R-:W-:Y:S01]  /*66f0*/  IMAD R4, R21, 0x10, R3 ;  /* 0x0000001015047824 */ /* 0x000fe200078e0203 */
[----:B------:R-:W-:Y:S01]  /*6700*/  LEA.HI.X.SX32 R23, R5, R19, 0x1, P1 ;  /* 0x0000001305177211 */ /* 0x000fe200008f0eff */
[----:B------:R-:W-:Y:S01]  /*6710*/  IMAD.SHL.U32 R199, R199, 0x2, RZ ;  /* 0x00000002c7c77824 */ /* 0x000fe200078e00ff */
[----:B------:R-:W-:Y:S01]  /*6720*/  SEL R17, RZ, 0x90, !P0 ;  /* 0x00000090ff117807 */ /* 0x000fe20004000000 */
[----:B------:R-:W-:Y:S01]  /*6730*/  IMAD R12, R21, 0x10, R4 ;  /* 0x00000010150c7824 */ /* 0x000fe200078e0204 */
[CC--:B------:R-:W-:Y:S01]  /*6740*/  LEA R26, P0, R6.reuse, R209.reuse, 0x1 ;  /* 0x000000d1061a7211 */ /* 0x0c0fe200078008ff */
[----:B------:R0:W-:Y:S01]  /*6750*/  STL.64 [R1+0x248], R22 ;  /* 0x0002481601007387 */ /* 0x0001e20000100a00 */
[----:B------:R-:W-:Y:S01]  /*6760*/  LEA R24, P1, R7, R209, 0x1 ;  /* 0x000000d107187211 */ /* 0x000fe200078208ff */
[----:B------:R-:W-:Y:S01]  /*6770*/  IMAD R13, R21, 0x10, R12 ;  /* 0x00000010150d7824 */ /* 0x000fe200078e020c */
[-C--:B------:R-:W-:Y:S01]  /*6780*/  LEA.HI.X.SX32 R27, R6, R19.reuse, 0x1, P0 ;  /* 0x00000013061b7211 */ /* 0x080fe200000f0eff */
[----:B------:R-:W-:Y:S01]  /*6790*/  IMAD.U32 R158, RZ, RZ, UR8 ;  /* 0x00000008ff9e7e24 */ /* 0x000fe2000f8e00ff */
[----:B------:R-:W-:Y:S01]  /*67a0*/  LEA.HI.X.SX32 R25, R7, R19, 0x1, P1 ;  /* 0x0000001307197211 */ /* 0x000fe200008f0eff */
[C---:B------:R-:W-:Y:S01]  /*67b0*/  IMAD R15, R21.reuse, 0x10, R13 ;  /* 0x00000010150f7824 */ /* 0x040fe200078e020d */
[----:B------:R-:W-:Y:S01]  /*67c0*/  LOP3.LUT R16, R16, 0x1800, RZ, 0xc0, !PT ;  /* 0x0000180010107812 */ /* 0x000fe200078ec0ff */
[----:B------:R1:W-:Y:S01]  /*67d0*/  STL.64 [R1+0x240], R26 ;  /* 0x0002401a01007387 */ /* 0x0003e20000100a00 */
[----:B------:R-:W-:Y:S01]  /*67e0*/  IMAD.U32 R159, RZ, RZ, UR9 ;  /* 0x00000009ff9f7e24 */ /* 0x000fe2000f8e00ff */
[----:B------:R-:W-:Y:S01]  /*67f0*/  CS2R R58, SRZ ;  /* 0x00000000003a7805 */ /* 0x000fe2000001ff00 */
[----:B------:R-:W-:Y:S01]  /*6800*/  IMAD R0, R21, 0x10, R15 ;  /* 0x0000001015007824 */ /* 0x000fe200078e020f */
[----:B0-----:R-:W-:Y:S01]  /*6810*/  LEA R22, P2, R8, R209, 0x1 ;  /* 0x000000d108167211 */ /* 0x001fe200078408ff */
[----:B------:R0:W-:Y:S01]  /*6820*/  STL.64 [R1+0x238], R24 ;  /* 0x0002381801007387 */ /* 0x0001e20000100a00 */
[----:B------:R-:W-:Y:S01]  /*6830*/  IMAD R152, R201, 0xe, RZ ;  /* 0x0000000ec9987824 */ /* 0x000fe200078e02ff */
[----:B------:R-:W-:-:S02]  /*6840*/  CS2R R60, SRZ ;  /* 0x00000000003c7805 */ /* 0x000fc4000001ff00 */
[----:B------:R-:W-:Y:S01]  /*6850*/  LEA.HI.X.SX32 R23, R8, R19, 0x1, P2 ;  /* 0x0000001308177211 */ /* 0x000fe200010f0eff */
[----:B------:R-:W-:Y:S01]  /*6860*/  IMAD R2, R21, 0x10, R0 ;  /* 0x0000001015027824 */ /* 0x000fe200078e0200 */
[----:B------:R-:W-:Y:S01]  /*6870*/  CS2R R62, SRZ ;  /* 0x00000000003e7805 */ /* 0x000fe2000001ff00 */
[----:B------:R-:W-:Y:S01]  /*6880*/  IMAD R153, R201, 0xf, RZ ;  /* 0x0000000fc9997824 */ /* 0x000fe200078e02ff */
[----:B-1----:R-:W-:Y:S01]  /*6890*/  LEA R26, P0, R9, R209, 0x1 ;  /* 0x000000d1091a7211 */ /* 0x002fe200078008ff */
[----:B------:R1:W-:Y:S01]  /*68a0*/  STL.64 [R1+0x230], R22 ;  /* 0x0002301601007387 */ /* 0x0003e20000100a00 */
[----:B------:R-:W-:Y:S01]  /*68b0*/  IMAD R5, R21, 0x10, R2 ;  /* 0x0000001015057824 */ /* 0x000fe200078e0202 */
[----:B------:R-:W-:Y:S02]  /*68c0*/  CS2R R64, SRZ ;  /* 0x0000000000407805 */ /* 0x000fe4000001ff00 */
[----:B------:R-:W-:Y:S01]  /*68d0*/  LEA.HI.X.SX32 R27, R9, R19, 0x1, P0 ;  /* 0x00000013091b7211 */ /* 0x000fe200000f0eff */
[----:B------:R-:W-:Y:S01]  /*68e0*/  IMAD.MOV.U32 R204, RZ, RZ, 0x3f800000 ;  /* 0x3f800000ffcc7424 */ /* 0x000fe200078e00ff */
[C---:B0-----:R-:W-:Y:S01]  /*68f0*/  LEA R24, P1, R10.reuse, R209, 0x1 ;  /* 0x000000d10a187211 */ /* 0x041fe200078208ff */
[C---:B------:R-:W-:Y:S01]  /*6900*/  IMAD R6, R21.reuse, 0x10, R5 ;  /* 0x0000001015067824 */ /* 0x040fe200078e0205 */
[----:B------:R-:W-:Y:S01]  /*6910*/  CS2R R66, SRZ ;  /* 0x0000000000427805 */ /* 0x000fe2000001ff00 */
[----:B------:R0:W-:Y:S01]  /*6920*/  STL.64 [R1+0x228], R26 ;  /* 0x0002281a01007387 */ /* 0x0001e20000100a00 */
[----:B------:R-:W-:Y:S01]  /*6930*/  LEA.HI.X.SX32 R25, R10, R19, 0x1, P1 ;  /* 0x000000130a197211 */ /* 0x000fe200008f0eff */
[----:B------:R-:W-:Y:S01]  /*6940*/  IMAD R7, R21, 0x10, R6 ;  /* 0x0000001015077824 */ /* 0x000fe200078e0206 */
[----:B------:R-:W-:-:S02]  /*6950*/  CS2R R68, SRZ ;  /* 0x0000000000447805 */ /* 0x000fc4000001ff00 */
[----:B-1----:R-:W-:Y:S02]  /*6960*/  LEA R22, P2, R11, R209, 0x1 ;  /* 0x000000d10b167211 */ /* 0x002fe400078408ff */
[----:B------:R-:W-:Y:S01]  /*6970*/  CS2R R70, SRZ ;  /* 0x0000000000467805 */ /* 0x000fe2000001ff00 */
[----:B------:R1:W-:Y:S01]  /*6980*/  STL.64 [R1+0x220], R24 ;  /* 0x0002201801007387 */ /* 0x0003e20000100a00 */
[----:B------:R-:W-:Y:S01]  /*6990*/  IMAD R8, R21, 0x10, R7 ;  /* 0x0000001015087824 */ /* 0x000fe200078e0207 */
[----:B------:R-:W-:Y:S01]  /*69a0*/  LEA.HI.X.SX32 R23, R11, R19, 0x1, P2 ;  /* 0x000000130b177211 */ /* 0x000fe200010f0eff */
[----:B------:R-:W-:Y:S01]  /*69b0*/  IMAD.SHL.U32 R11, R201, 0x8, RZ ;  /* 0x00000008c90b7824 */ /* 0x000fe200078e00ff */
[----:B------:R-:W-:Y:S02]  /*69c0*/  CS2R R72, SRZ ;  /* 0x0000000000487805 */ /* 0x000fe4000001ff00 */
[----:B------:R-:W-:Y:S02]  /*69d0*/  CS2R R74, SRZ ;  /* 0x00000000004a7805 */ /* 0x000fe4000001ff00 */
[----:B0-----:R-:W-:Y:S01]  /*69e0*/  LEA R26, P0, R3, R209, 0x1 ;  /* 0x000000d1031a7211 */ /* 0x001fe200078008ff */
[----:B------:R0:W-:Y:S01]  /*69f0*/  STL.64 [R1+0x218], R22 ;  /* 0x0002181601007387 */ /* 0x0001e20000100a00 */
[----:B------:R-:W-:-:S02]  /*6a00*/  LEA R9, R21, R8, 0x4 ;  /* 0x0000000815097211 */ /* 0x000fc400078e20ff */
[----:B------:R-:W-:Y:S02]  /*6a10*/  CS2R R76, SRZ ;  /* 0x00000000004c7805 */ /* 0x000fe4000001ff00 */
[----:B------:R-:W-:Y:S02]  /*6a20*/  LEA.HI.X.SX32 R27, R3, R19, 0x1, P0 ;  /* 0x00000013031b7211 */ /* 0x000fe400000f0eff */
[----:B------:R-:W-:Y:S02]  /*6a30*/  CS2R R78, SRZ ;  /* 0x00000000004e7805 */ /* 0x000fe4000001ff00 */
[CC--:B-1----:R-:W-:Y:S01]  /*6a40*/  LEA R24, P1, R4.reuse, R209.reuse, 0x1 ;  /* 0x000000d104187211 */ /* 0x0c2fe200078208ff */
[----:B------:R-:W-:Y:S01]  /*6a50*/  IMAD R3, R21, 0x10, R9 ;  /* 0x0000001015037824 */ /* 0x000fe200078e0209 */
[----:B------:R-:W-:Y:S01]  /*6a60*/  LEA R250, P0, R13, R209, 0x1 ;  /* 0x000000d10dfa7211 */ /* 0x000fe200078008ff */
[----:B------:R1:W-:Y:S01]  /*6a70*/  STL.64 [R1+0x210], R26 ;  /* 0x0002101a01007387 */ /* 0x0003e20000100a00 */
[----:B------:R-:W-:Y:S01]  /*6a80*/  LEA.HI.X.SX32 R25, R4, R19, 0x1, P1 ;  /* 0x0000001304197211 */ /* 0x000fe200008f0eff */
[----:B------:R-:W-:Y:S01]  /*6a90*/  IMAD R4, R21, 0x10, R3 ;  /* 0x0000001015047824 */ /* 0x000fe200078e0203 */
[----:B------:R-:W-:-:S02]  /*6aa0*/  LEA R248, P1, R15, R209, 0x1 ;  /* 0x000000d10ff87211 */ /* 0x000fc400078208ff */
[----:B------:R-:W-:Y:S02]  /*6ab0*/  CS2R R80, SRZ ;  /* 0x0000000000507805 */ /* 0x000fe4000001ff00 */
[C---:B0-----:R-:W-:Y:S01]  /*6ac0*/  LEA R22, P2, R12.reuse, R209, 0x1 ;  /* 0x000000d10c167211 */ /* 0x041fe200078408ff */
[----:B------:R0:W-:Y:S01]  /*6ad0*/  STL.64 [R1+0x208], R24 ;  /* 0x0002081801007387 */ /* 0x0001e20000100a00 */
[-C--:B------:R-:W-:Y:S01]  /*6ae0*/  LEA.HI.X.SX32 R251, R13, R19.reuse, 0x1, P0 ;  /* 0x000000130dfb7211 */ /* 0x080fe200000f0eff */
[C---:B------:R-:W-:Y:S01]  /*6af0*/  IMAD R13, R201.reuse, 0xa, RZ ;  /* 0x0000000ac90d7824 */ /* 0x040fe200078e02ff */
[----:B------:R-:W-:Y:S01]  /*6b00*/  LEA.HI.X.SX32 R23, R12, R19, 0x1, P2 ;  /* 0x000000130c177211 */ /* 0x000fe200010f0eff */
[----:B------:R-:W-:Y:S01]  /*6b10*/  IMAD R12, R201, 0x9, RZ ;  /* 0x00000009c90c7824 */ /* 0x000fe200078e02ff */
[----:B------:R-:W-:Y:S02]  /*6b20*/  LEA R246, P2, R0, R209, 0x1 ;  /* 0x000000d100f67211 */ /* 0x000fe400078408ff */
[----:B-1----:R-:W-:-:S02]  /*6b30*/  CS2R R26, SRZ ;  /* 0x00000000001a7805 */ /* 0x002fc4000001ff00 */
[----:B------:R-:W-:Y:S01]  /*6b40*/  LEA R244, P0, R2, R209, 0x1 ;  /* 0x000000d102f47211 */ /* 0x000fe200078008ff */
[----:B------:R1:W-:Y:S01]  /*6b50*/  STL.64 [R1+0x200], R22 ;  /* 0x0002001601007387 */ /* 0x0003e20000100a00 */
[-C--:B------:R-:W-:Y:S01]  /*6b60*/  LEA.HI.X.SX32 R247, R0, R19.reuse, 0x1, P2 ;  /* 0x0000001300f77211 */ /* 0x080fe200010f0eff */
[----:B------:R-:W-:Y:S01]  /*6b70*/  IMAD R0, R21, 0x10, R4 ;  /* 0x0000001015007824 */ /* 0x000fe200078e0204 */
[----:B------:R-:W-:Y:S01]  /*6b80*/  LEA.HI.X.SX32 R249, R15, R19, 0x1, P1 ;  /* 0x000000130ff97211 */ /* 0x000fe200008f0eff */
[----:B------:R-:W-:Y:S01]  /*6b90*/  STL [R1], RZ ;  /* 0x000000ff01007387 */ /* 0x000fe20000100800 */
[----:B------:R-:W-:Y:S01]  /*6ba0*/  LEA R242, P1, R5, R209, 0x1 ;  /* 0x000000d105f27211 */ /* 0x000fe200078208ff */
[C---:B------:R-:W-:Y:S01]  /*6bb0*/  IMAD R10, R21.reuse, 0x10, R0 ;  /* 0x00000010150a7824 */ /* 0x040fe200078e0200 */
[----:B------:R-:W-:Y:S01]  /*6bc0*/  LEA.HI.X.SX32 R245, R2, R19, 0x1, P0 ;  /* 0x0000001302f57211 */ /* 0x000fe200000f0eff */
[----:B------:R-:W-:Y:S01]  /*6bd0*/  STL [R1+0x4], RZ ;  /* 0x000004ff01007387 */ /* 0x000fe20000100800 */
[C---:B------:R-:W-:Y:S01]  /*6be0*/  LEA R240, P2, R6.reuse, R209, 0x1 ;  /* 0x000000d106f07211 */ /* 0x040fe200078408ff */
[----:B------:R-:W-:Y:S01]  /*6bf0*/  IMAD R2, R21, 0x10, R10 ;  /* 0x0000001015027824 */ /* 0x000fe200078e020a */
[-C--:B------:R-:W-:Y:S01]  /*6c00*/  LEA.HI.X.SX32 R243, R5, R19.reuse, 0x1, P1 ;  /* 0x0000001305f37211 */ /* 0x080fe200008f0eff */
[----:B------:R-:W-:Y:S01]  /*6c10*/  STL [R1+0x8], RZ ;  /* 0x000008ff01007387 */ /* 0x000fe20000100800 */
[----:B------:R-:W-:Y:S01]  /*6c20*/  LEA.HI.X.SX32 R241, R6, R19, 0x1, P2 ;  /* 0x0000001306f17211 */ /* 0x000fe200010f0eff */
[----:B------:R-:W-:Y:S01]  /*6c30*/  IMAD R5, R21, 0x10, R2 ;  /* 0x0000001015057824 */ /* 0x000fe200078e0202 */
[-C--:B------:R-:W-:Y:S01]  /*6c40*/  LEA R238, P0, R7, R209.reuse, 0x1 ;  /* 0x000000d107ee7211 */ /* 0x080fe200078008ff */
[----:B------:R-:W-:Y:S01]  /*6c50*/  STL [R1+0xc], RZ ;  /* 0x00000cff01007387 */ /* 0x000fe20000100800 */
[-C--:B------:R-:W-:Y:S01]  /*6c60*/  LEA R234, P2, R9, R209.reuse, 0x1 ;  /* 0x000000d109ea7211 */ /* 0x080fe200078408ff */
[----:B------:R-:W-:Y:S01]  /*6c70*/  IMAD R6, R21, 0x10, R5 ;  /* 0x0000001015067824 */ /* 0x000fe200078e0205 */
[----:B------:R-:W-:Y:S01]  /*6c80*/  LEA R236, P1, R8, R209, 0x1 ;  /* 0x000000d108ec7211 */ /* 0x000fe200078208ff */
[----:B------:R-:W-:Y:S01]  /*6c90*/  STL [R1+0x10], RZ ;  /* 0x000010ff01007387 */ /* 0x000fe20000100800 */
[-C--:B------:R-:W-:Y:S01]  /*6ca0*/  LEA.HI.X.SX32 R239, R7, R19.reuse, 0x1, P0 ;  /* 0x0000001307ef7211 */ /* 0x080fe200000f0eff */
[----:B------:R-:W-:Y:S01]  /*6cb0*/  IMAD R15, R201, 0xb, RZ ;  /* 0x0000000bc90f7824 */ /* 0x000fe200078e02ff */
[----:B------:R-:W-:Y:S01]  /*6cc0*/  LEA.HI.X.SX32 R235, R9, R19, 0x1, P2 ;  /* 0x0000001309eb7211 */ /* 0x000fe200010f0eff */
[----:B------:R-:W-:Y:S01]  /*6cd0*/  STL [R1+0x14], RZ ;  /* 0x000014ff01007387 */ /* 0x000fe20000100800 */
[----:B------:R-:W-:Y:S01]  /*6ce0*/  LEA R228, P2, R0, R209, 0x1 ;  /* 0x000000d100e47211 */ /* 0x000fe200078408ff */
[----:B------:R-:W-:Y:S01]  /*6cf0*/  IMAD R9, R201, 0x6, RZ ;  /* 0x00000006c9097824 */ /* 0x000fe200078e02ff */
[----:B------:R-:W-:Y:S01]  /*6d00*/  LEA R7, R21, R6, 0x4 ;  /* 0x0000000615077211 */ /* 0x000fe200078e20ff */
[----:B------:R-:W-:Y:S01]  /*6d10*/  STL [R1+0x18], RZ ;  /* 0x000018ff01007387 */ /* 0x000fe20000100800 */
[----:B------:R-:W-:Y:S01]  /*6d20*/  LEA.HI.X.SX32 R237, R8, R19, 0x1, P1 ;  /* 0x0000001308ed7211 */ /* 0x000fe200008f0eff */
[----:B------:R-:W-:Y:S01]  /*6d30*/  IMAD R8, R201, 0x5, RZ ;  /* 0x00000005c9087824 */ /* 0x000fe200078e02ff */
[-C--:B------:R-:W-:Y:S01]  /*6d40*/  LEA R230, P1, R4, R209.reuse, 0x1 ;  /* 0x000000d104e67211 */ /* 0x080fe200078208ff */
[----:B------:R-:W-:Y:S01]  /*6d50*/  STL [R1+0x1c], RZ ;  /* 0x00001cff01007387 */ /* 0x000fe20000100800 */
[----:B------:R-:W-:-:S02]  /*6d60*/  LEA R232, P0, R3, R209, 0x1 ;  /* 0x000000d103e87211 */ /* 0x000fc400078008ff */
[----:B0-----:R-:W-:Y:S02]  /*6d70*/  CS2R R24, SRZ ;  /* 0x0000000000187805 */ /* 0x001fe4000001ff00 */
[-C--:B------:R-:W-:Y:S01]  /*6d80*/  LEA.HI.X.SX32 R229, R0, R19.reuse, 0x1, P2 ;  /* 0x0000001300e57211 */ /* 0x080fe200010f0eff */
[----:B------:R-:W-:Y:S01]  /*6d90*/  STL [R1+0x20], RZ ;  /* 0x000020ff01007387 */ /* 0x000fe20000100800 */
[----:B------:R-:W-:Y:S01]  /*6da0*/  IMAD R0, R21, 0x10, R7 ;  /* 0x0000001015007824 */ /* 0x000fe200078e0207 */
[-C--:B------:R-:W-:Y:S02]  /*6db0*/  LEA.HI.X.SX32 R231, R4, R19.reuse, 0x1, P1 ;  /* 0x0000001304e77211 */ /* 0x080fe400008f0eff */
[----:B------:R-:W-:Y:S01]  /*6dc0*/  CS2R R82, SRZ ;  /* 0x0000000000527805 */ /* 0x000fe2000001ff00 */
[----:B------:R-:W-:Y:S01]  /*6dd0*/  STL [R1+0x24], RZ ;  /* 0x000024ff01007387 */ /* 0x000fe20000100800 */
[----:B------:R-:W-:Y:S01]  /*6de0*/  LEA.HI.X.SX32 R233, R3, R19, 0x1, P0 ;  /* 0x0000001303e97211 */ /* 0x000fe200000f0eff */
[----:B------:R-:W-:Y:S01]  /*6df0*/  IMAD R3, R21, 0x10, R0 ;  /* 0x0000001015037824 */ /* 0x000fe200078e0200 */
[-C--:B------:R-:W-:Y:S01]  /*6e00*/  LEA R224, P1, R2, R209.reuse, 0x1 ;  /* 0x000000d102e07211 */ /* 0x080fe200078208ff */
[----:B------:R-:W-:Y:S01]  /*6e10*/  STL [R1+0x28], RZ ;  /* 0x000028ff01007387 */ /* 0x000fe20000100800 */
[----:B------:R-:W-:-:S02]  /*6e20*/  LEA R222, P2, R5, R209, 0x1 ;  /* 0x000000d105de7211 */ /* 0x000fc400078408ff */
[----:B------:R-:W-:Y:S02]  /*6e30*/  CS2R R84, SRZ ;  /* 0x0000000000547805 */ /* 0x000fe4000001ff00 */
[-C--:B------:R-:W-:Y:S01]  /*6e40*/  LEA.HI.X.SX32 R225, R2, R19.reuse, 0x1, P1 ;  /* 0x0000001302e17211 */ /* 0x080fe200008f0eff */
[----:B------:R-:W-:Y:S01]  /*6e50*/  STL [R1+0x2c], RZ ;  /* 0x00002cff01007387 */ /* 0x000fe20000100800 */
[----:B------:R-:W-:Y:S01]  /*6e60*/  IMAD R2, R21, 0x10, R3 ;  /* 0x0000001015027824 */ /* 0x000fe200078e0203 */
[----:B------:R-:W-:Y:S01]  /*6e70*/  LEA.HI.X.SX32 R223, R5, R19, 0x1, P2 ;  /* 0x0000001305df7211 */ /* 0x000fe200010f0eff */
[----:B------:R-:W-:Y:S01]  /*6e80*/  IMAD.SHL.U32 R5, R201, 0x2, RZ ;  /* 0x00000002c9057824 */ /* 0x000fe200078e00ff */
[----:B------:R-:W-:Y:S01]  /*6e90*/  STL [R1+0x30], RZ ;  /* 0x000030ff01007387 */ /* 0x000fe20000100800 */
[-C--:B------:R-:W-:Y:S01]  /*6ea0*/  LEA R216, P2, R0, R209.reuse, 0x1 ;  /* 0x000000d100d87211 */ /* 0x080fe200078408ff */
[C---:B------:R-:W-:Y:S01]  /*6eb0*/  IMAD R4, R21.reuse, 0x10, R2 ;  /* 0x0000001015047824 */ /* 0x040fe200078e0202 */
[----:B------:R-:W-:Y:S01]  /*6ec0*/  LEA R226, P0, R10, R209, 0x1 ;  /* 0x000000d10ae27211 */ /* 0x000fe200078008ff */
[----:B------:R-:W-:Y:S01]  /*6ed0*/  STL [R1+0x34], RZ ;  /* 0x000034ff01007387 */ /* 0x000fe20000100800 */
[----:B------:R-:W-:Y:S01]  /*6ee0*/  LEA.HI.X.SX32 R217, R0, R19, 0x1, P2 ;  /* 0x0000001300d97211 */ /* 0x000fe200010f0eff */
[----:B------:R-:W-:Y:S01]  /*6ef0*/  IMAD R0, R21, 0x10, R4 ;  /* 0x0000001015007824 */ /* 0x000fe200078e0204 */
[----:B------:R-:W-:Y:S01]  /*6f00*/  LEA R210, P2, R4, R209, 0x1 ;  /* 0x000000d104d27211 */ /* 0x000fe200078408ff */
[----:B------:R-:W-:Y:S01]  /*6f10*/  STL [R1+0x38], RZ ;  /* 0x000038ff01007387 */ /* 0x000fe20000100800 */
[-C--:B------:R-:W-:Y:S01]  /*6f20*/  LEA.HI.X.SX32 R227, R10, R19.reuse, 0x1, P0 ;  /* 0x000000130ae37211 */ /* 0x080fe200000f0eff */
[C---:B------:R-:W-:Y:S01]  /*6f30*/  IMAD R10, R201.reuse, 0x7, RZ ;  /* 0x00000007c90a7824 */ /* 0x040fe200078e02ff */
[----:B------:R-:W-:Y:S01]  /*6f40*/  LEA.HI.X.SX32 R211, R4, R19, 0x1, P2 ;  /* 0x0000001304d37211 */ /* 0x000fe200010f0eff */
[----:B------:R-:W-:Y:S01]  /*6f50*/  STL [R1+0x3c], RZ ;  /* 0x00003cff01007387 */ /* 0x000fe20000100800 */
[----:B------:R-:W-:Y:S01]  /*6f60*/  LOP3.LUT R4, R16, 0x7e, R199, 0xf8, !PT ;  /* 0x0000007e10047812 */ /* 0x000fe200078ef8c7 */
[----:B------:R-:W-:Y:S01]  /*6f70*/  IMAD R16, R201, 0xc, RZ ;  /* 0x0000000cc9107824 */ /* 0x000fe200078e02ff */
[----:B------:R-:W-:Y:S01]  /*6f80*/  LEA R220, P0, R6, R209, 0x1 ;  /* 0x000000d106dc7211 */ /* 0x000fe200078008ff */
[----:B------:R-:W-:Y:S01]  /*6f90*/  STL [R1+0x40], RZ ;  /* 0x000040ff01007387 */ /* 0x000fe20000100800 */
[----:B------:R-:W-:Y:S01]  /*6fa0*/  LOP3.LUT R162, R4, 0x10, RZ, 0x3c, !PT ;  /* 0x0000001004a27812 */ /* 0x000fe200078e3cff */
[----:B------:R-:W-:Y:S01]  /*6fb0*/  IMAD.IADD R163, R202, 0x1, R4 ;  /* 0x00000001caa37824 */ /* 0x000fe200078e0204 */
[C---:B------:R-:W-:Y:S01]  /*6fc0*/  LOP3.LUT R161, R4.reuse, 0x20, RZ, 0x3c, !PT ;  /* 0x0000002004a17812 */ /* 0x040fe200078e3cff */
[----:B------:R-:W-:Y:S01]  /*6fd0*/  STL [R1+0x44], RZ ;  /* 0x000044ff01007387 */ /* 0x000fe20000100800 */
[----:B------:R-:W-:-:S02]  /*6fe0*/  LOP3.LUT R160, R4, 0x30, RZ, 0x3c, !PT ;  /* 0x0000003004a07812 */ /* 0x000fc400078e3cff */
[----:B------:R-:W-:Y:S02]  /*6ff0*/  CS2R R86, SRZ ;  /* 0x0000000000567805 */ /* 0x000fe4000001ff00 */
[C---:B-1----:R-:W-:Y:S01]  /*7000*/  LOP3.LUT R23, R4.reuse, 0x40, RZ, 0x3c, !PT ;  /* 0x0000004004177812 */ /* 0x042fe200078e3cff */
[----:B------:R-:W-:Y:S01]  /*7010*/  STL [R1+0x48], RZ ;  /* 0x000048ff01007387 */ /* 0x000fe20000100800 */
[C---:B------:R-:W-:Y:S02]  /*7020*/  LOP3.LUT R22, R4.reuse, 0x50, RZ, 0x3c, !PT ;  /* 0x0000005004167812 */ /* 0x040fe400078e3cff */
[----:B------:R-:W-:Y:S02]  /*7030*/  CS2R R88, SRZ ;  /* 0x0000000000587805 */ /* 0x000fe4000001ff00 */
[C---:B------:R-:W-:Y:S01]  /*7040*/  LOP3.LUT R21, R4.reuse, 0x60, RZ, 0x3c, !PT ;  /* 0x0000006004157812 */ /* 0x040fe200078e3cff */
[----:B------:R-:W-:Y:S01]  /*7050*/  STL [R1+0x4c], RZ ;  /* 0x00004cff01007387 */ /* 0x000fe20000100800 */
[----:B------:R-:W-:-:S02]  /*7060*/  LOP3.LUT R20, R4, 0x70, RZ, 0x3c, !PT ;  /* 0x0000007004147812 */ /* 0x000fc400078e3cff */
[----:B------:R-:W-:Y:S02]  /*7070*/  CS2R R90, SRZ ;  /* 0x00000000005a7805 */ /* 0x000fe4000001ff00 */
[----:B------:R-:W-:Y:S01]  /*7080*/  LEA.HI.X.SX32 R221, R6, R19, 0x1, P0 ;  /* 0x0000001306dd7211 */ /* 0x000fe200000f0eff */
[----:B------:R-:W-:Y:S01]  /*7090*/  STL [R1+0x50], RZ ;  /* 0x000050ff01007387 */ /* 0x000fe20000100800 */
[----:B------:R-:W-:Y:S01]  /*70a0*/  IMAD R6, R201, 0x3, RZ ;  /* 0x00000003c9067824 */ /* 0x000fe200078e02ff */
[-C--:B------:R-:W-:Y:S02]  /*70b0*/  LEA R218, P1, R7, R209.reuse, 0x1 ;  /* 0x000000d107da7211 */ /* 0x080fe400078208ff */
[----:B------:R-:W-:Y:S01]  /*70c0*/  CS2R R92, SRZ ;  /* 0x00000000005c7805 */ /* 0x000fe2000001ff00 */
[----:B------:R-:W-:Y:S01]  /*70d0*/  STL [R1+0x54], RZ ;  /* 0x000054ff01007387 */ /* 0x000fe20000100800 */
[----:B------:R-:W-:Y:S02]  /*70e0*/  LEA R214, P0, R3, R209, 0x1 ;  /* 0x000000d103d67211 */ /* 0x000fe400078008ff */
[----:B------:R-:W-:-:S02]  /*70f0*/  CS2R R94, SRZ ;  /* 0x00000000005e7805 */ /* 0x000fc4000001ff00 */
[-C--:B------:R-:W-:Y:S01]  /*7100*/  LEA.HI.X.SX32 R219, R7, R19.reuse, 0x1, P1 ;  /* 0x0000001307db7211 */ /* 0x080fe200008f0eff */
[----:B------:R-:W-:Y:S01]  /*7110*/  STL [R1+0x58], RZ ;  /* 0x000058ff01007387 */ /* 0x000fe20000100800 */
[----:B------:R-:W-:Y:S01]  /*7120*/  IMAD.SHL.U32 R7, R201, 0x4, RZ ;  /* 0x00000004c9077824 */ /* 0x000fe200078e00ff */
[----:B------:R-:W-:Y:S02]  /*7130*/  LEA.HI.X.SX32 R215, R3, R19, 0x1, P0 ;  /* 0x0000001303d77211 */ /* 0x000fe400000f0eff */
[----:B------:R-:W-:Y:S01]  /*7140*/  CS2R R96, SRZ ;  /* 0x0000000000607805 */ /* 0x000fe2000001ff00 */
[----:B------:R-:W-:Y:S01]  /*7150*/  STL [R1+0x5c], RZ ;  /* 0x00005cff01007387 */ /* 0x000fe20000100800 */
[----:B------:R-:W-:Y:S01]  /*7160*/  LOP3.LUT R3, R17, 0x17e, R199, 0x78, !PT ;  /* 0x0000017e11037812 */ /* 0x000fe200078e78c7 */
[----:B------:R-:W-:Y:S01]  /*7170*/  IMAD R17, R201, 0xd, RZ ;  /* 0x0000000dc9117824 */ /* 0x000fe200078e02ff */
[-C--:B------:R-:W-:Y:S01]  /*7180*/  LEA R212, P1, R2, R209.reuse, 0x1 ;  /* 0x000000d102d47211 */ /* 0x080fe200078208ff */
[----:B------:R-:W-:Y:S01]  /*7190*/  STL [R1+0x60], RZ ;  /* 0x000060ff01007387 */ /* 0x000fe20000100800 */
[----:B------:R-:W-:-:S02]  /*71a0*/  LEA R208, P3, R0, R209, 0x1 ;  /* 0x000000d100d07211 */ /* 0x000fc400078608ff */
[----:B------:R-:W-:Y:S02]  /*71b0*/  CS2R R98, SRZ ;  /* 0x0000000000627805 */ /* 0x000fe4000001ff00 */
[-C--:B------:R-:W-:Y:S01]  /*71c0*/  LEA.HI.X.SX32 R213, R2, R19.reuse, 0x1, P1 ;  /* 0x0000001302d57211 */ /* 0x080fe200008f0eff */
[----:B------:R-:W-:Y:S01]  /*71d0*/  STL [R1+0x64], RZ ;  /* 0x000064ff01007387 */ /* 0x000fe20000100800 */
[----:B------:R-:W-:Y:S02]  /*71e0*/  LEA.HI.X.SX32 R209, R0, R19, 0x1, P3 ;  /* 0x0000001300d17211 */ /* 0x000fe400018f0eff */
[----:B------:R-:W-:Y:S01]  /*71f0*/  CS2R R18, SRZ ;  /* 0x0000000000127805 */ /* 0x000fe2000001ff00 */
[----:B------:R-:W-:Y:S01]  /*7200*/  IMAD.MOV.U32 R2, RZ, RZ, RZ ;  /* 0x000000ffff027224 */ /* 0x000fe200078e00ff */
[----:B------:R-:W-:Y:S01]  /*7210*/  STL [R1+0x68], RZ ;  /* 0x000068ff01007387 */ /* 0x000fe20000100800 */
[----:B------:R-:W-:Y:S01]  /*7220*/  IMAD.MOV.U32 R0, RZ, RZ, RZ ;  /* 0x000000ffff007224 */ /* 0x000fe200078e00ff */
[----:B------:R-:W-:-:S02]  /*7230*/  CS2R R100, SRZ ;  /* 0x0000000000647805 */ /* 0x000fc4000001ff00 */
[----:B------:R-:W-:Y:S01]  /*7240*/  CS2R R102, SRZ ;  /* 0x0000000000667805 */ /* 0x000fe2000001ff00 */
[----:B------:R-:W-:Y:S01]  /*7250*/  STL [R1+0x6c], RZ ;  /* 0x00006cff01007387 */ /* 0x000fe20000100800 */
[----:B------:R-:W-:Y:S02]  /*7260*/  CS2R R104, SRZ ;  /* 0x0000000000687805 */ /* 0x000fe4000001ff00 */
[----:B------:R-:W-:Y:S02]  /*7270*/  CS2R R106, SRZ ;  /* 0x00000000006a7805 */ /* 0x000fe4000001ff00 */
[----:B------:R-:W-:Y:S01]  /*7280*/  CS2R R108, SRZ ;  /* 0x00000000006c7805 */ /* 0x000fe2000001ff00 */
[----:B------:R-:W-:Y:S01]  /*7290*/  STL [R1+0x70], RZ ;  /* 0x000070ff01007387 */ /* 0x000fe20000100800 */
[----:B------:R-:W-:Y:S02]  /*72a0*/  CS2R R110, SRZ ;  /* 0x00000000006e7805 */ /* 0x000fe4000001ff00 */
        /* <DEDUP_REMOVED lines=27> */
[C---:B------:R-:W-:Y:S01]  /*7460*/  IADD3 R3, R202.reuse, R3, RZ ;  /* 0x00000003ca037210 */ /* 0x040fe20007ffe0ff */
[C---:B------:R-:W-:Y:S01]  /*7470*/  IMAD.IADD R162, R202.reuse, 0x1, R162 ;  /* 0x00000001caa27824 */ /* 0x040fe200078e02a2 */
[C---:B------:R-:W-:Y:S01]  /*7480*/  IADD3 R160, R202.reuse, R160, RZ ;  /* 0x000000a0caa07210 */ /* 0x040fe20007ffe0ff */
[----:B------:R-:W-:Y:S01]  /*7490*/  STL [R1+0x90], RZ ;  /* 0x000090ff01007387 */ /* 0x000fe20000100800 */
[----:B------:R-:W-:Y:S01]  /*74a0*/  IMAD.IADD R161, R202, 0x1, R161 ;  /* 0x00000001caa17824 */ /* 0x000fe200078e02a1 */
[----:B------:R-:W-:Y:S01]  /*74b0*/  LOP3.LUT R252, R14, 0x8, RZ, 0xfc, !PT ;  /* 0x000000080efc7812 */ /* 0x000fe200078efcff */
[C---:B------:R-:W-:Y:S01]  /*74c0*/  IMAD.IADD R23, R202.reuse, 0x1, R23 ;  /* 0x00000001ca177824 */ /* 0x040fe200078e0217 */
[----:B------:R-:W-:Y:S01]  /*74d0*/  STL [R1+0x94], RZ ;  /* 0x000094ff01007387 */ /* 0x000fe20000100800 */
[C---:B------:R-:W-:Y:S01]  /*74e0*/  IMAD.IADD R22, R202.reuse, 0x1, R22 ;  /* 0x00000001ca167824 */ /* 0x040fe200078e0216 */
[----:B------:R-:W-:Y:S01]  /*74f0*/  UIADD3.64 UR14, UR10, 0x27e, URZ ;  /* 0x0000027e0a0e7897 */ /* 0x000fe2000fffe03f */
[C---:B------:R-:W-:Y:S01]  /*7500*/  IMAD.IADD R21, R202.reuse, 0x1, R21 ;  /* 0x00000001ca157824 */ /* 0x040fe200078e0215 */
[----:B------:R-:W-:Y:S01]  /*7510*/  STL [R1+0x98], RZ ;  /* 0x000098ff01007387 */ /* 0x000fe20000100800 */
[----:B------:R-:W-:Y:S01]  /*7520*/  IMAD.IADD R20, R202, 0x1, R20 ;  /* 0x00000001ca147824 */ /* 0x000fe200078e0214 */
[----:B------:R-:W-:-:S02]  /*7530*/  UIADD3.64 UR18, UR10, 0x280, URZ ;  /* 0x000002800a127897 */ /* 0x000fc4000fffe03f */
[----:B------:R-:W-:Y:S01]  /*7540*/  STL [R1+0x9c], RZ ;  /* 0x00009cff01007387 */ /* 0x000fe20000100800 */
[----:B------:R-:W-:Y:S02]  /*7550*/  UIADD3.64 UR22, UR10, 0x282, URZ ;  /* 0x000002820a167897 */ /* 0x000fe4000fffe03f */
[----:B------:R-:W-:Y:S01]  /*7560*/  UIADD3.64 UR26, UR10, 0x284, URZ ;  /* 0x000002840a1a7897 */ /* 0x000fe2000fffe03f */
[----:B------:R-:W-:Y:S01]  /*7570*/  STL [R1+0xa0], RZ ;  /* 0x0000a0ff01007387 */ /* 0x000fe20000100800 */
[----:B------:R-:W-:Y:S02]  /*7580*/  UIADD3.64 UR30, UR10, 0x2fe, URZ ;  /* 0x000002fe0a1e7897 */ /* 0x000fe4000fffe03f */
[----:B------:R-:W-:Y:S01]  /*7590*/  UIADD3.64 UR34, UR10, 0x300, URZ ;  /* 0x000003000a227897 */ /* 0x000fe2000fffe03f */
[----:B------:R-:W-:Y:S01]  /*75a0*/  STL [R1+0xa4], RZ ;  /* 0x0000a4ff01007387 */ /* 0x000fe20000100800 */
[----:B------:R-:W-:Y:S02]  /*75b0*/  UIADD3.64 UR38, UR10, 0x302, URZ ;  /* 0x000003020a267897 */ /* 0x000fe4000fffe03f */
[----:B------:R-:W-:Y:S01]  /*75c0*/  UIADD3.64 UR42, UR10, 0x304, URZ ;  /* 0x000003040a2a7897 */ /* 0x000fe2000fffe03f */
[----:B------:R-:W-:Y:S01]  /*75d0*/  STL [R1+0xa8], RZ ;  /* 0x0000a8ff01007387 */ /* 0x000fe20000100800 */
[----:B------:R-:W-:-:S02]  /*75e0*/  UIADD3.64 UR46, UR10, 0x37e, URZ ;  /* 0x0000037e0a2e7897 */ /* 0x000fc4000fffe03f */
[----:B------:R-:W-:Y:S01]  /*75f0*/  UIADD3.64 UR50, UR10, 0x380, URZ ;  /* 0x000003800a327897 */ /* 0x000fe2000fffe03f */
[----:B------:R-:W-:Y:S01]  /*7600*/  STL [R1+0xac], RZ ;  /* 0x0000acff01007387 */ /* 0x000fe20000100800 */
[----:B------:R-:W-:Y:S02]  /*7610*/  UIADD3.64 UR54, UR10, 0x382, URZ ;  /* 0x000003820a367897 */ /* 0x000fe4000fffe03f */
[----:B------:R-:W-:Y:S01]  /*7620*/  UIADD3.64 UR58, UR10, 0x384, URZ ;  /* 0x000003840a3a7897 */ /* 0x000fe2000fffe03f */
        /* <DEDUP_REMOVED lines=84> */
[----:B------:R0:W-:Y:S02]  /*7b70*/  STL.64 [R1+0x330], R154 ;  /* 0x0003309a01007387 */ /* 0x0001e40000100a00 */
[----:B0-----:R-:W-:-:S02]  /*7b80*/  IMAD.U32 R154, RZ, RZ, UR4 ;  /* 0x00000004ff9a7e24 */ /* 0x001fc4000f8e00ff */
[----:B------:R-:W-:Y:S01]  /*7b90*/  IMAD.U32 R155, RZ, RZ, UR5 ;  /* 0x00000005ff9b7e24 */ /* 0x000fe2000f8e00ff */
[----:B------:R-:W-:-:S04]  /*7ba0*/  UIADD3.64 UR4, UR10, 0x7e, URZ ;  /* 0x0000007e0a047897 */ /* 0x000fc8000fffe03f */
[----:B------:R0:W-:Y:S02]  /*7bb0*/  STL.64 [R1+0x3c0], R154 ;  /* 0x0003c09a01007387 */ /* 0x0001e40000100a00 */
[----:B0-----:R-:W-:Y:S02]  /*7bc0*/  IMAD.U32 R154, RZ, RZ, UR6 ;  /* 0x00000006ff9a7e24 */ /* 0x001fe4000f8e00ff */
[----:B------:R-:W-:Y:S01]  /*7bd0*/  IMAD.U32 R155, RZ, RZ, UR7 ;  /* 0x00000007ff9b7e24 */ /* 0x000fe2000f8e00ff */
[----:B------:R-:W-:-:S04]  /*7be0*/  UIADD3.64 UR6, UR10, 0x80, URZ ;  /* 0x000000800a067897 */ /* 0x000fc8000fffe03f */
[----:B------:R0:W-:Y:S02]  /*7bf0*/  STL.64 [R1+0x3b8], R154 ;  /* 0x0003b89a01007387 */ /* 0x0001e40000100a00 */
[----:B0-----:R-:W-:Y:S01]  /*7c00*/  MOV R154, UR4 ;  /* 0x00000004009a7c02 */ /* 0x001fe20008000f00 */
[----:B------:R-:W-:Y:S01]  /*7c10*/  IMAD.U32 R155, RZ, RZ, UR5 ;  /* 0x00000005ff9b7e24 */ /* 0x000fe2000f8e00ff */
[----:B------:R-:W-:-:S04]  /*7c20*/  UIADD3.64 UR4, UR10, 0x82, URZ ;  /* 0x000000820a047897 */ /* 0x000fc8000fffe03f */
[----:B------:R0:W-:Y:S02]  /*7c30*/  STL.64 [R1+0x3b0], R154 ;  /* 0x0003b09a01007387 */ /* 0x0001e40000100a00 */
[----:B0-----:R-:W-:Y:S02]  /*7c40*/  IMAD.U32 R154, RZ, RZ, UR6 ;  /* 0x00000006ff9a7e24 */ /* 0x001fe4000f8e00ff */
        /* <DEDUP_REMOVED lines=15> */
[----:B0-----:R-:W-:Y:S01]  /*7d40*/  IMAD.U32 R154, RZ, RZ, UR6 ;  /* 0x00000006ff9a7e24 */ /* 0x001fe2000f8e00ff */
[----:B------:R-:W-:Y:S01]  /*7d50*/  MOV R155, UR7 ;  /* 0x00000007009b7c02 */ /* 0x000fe20008000f00 */
        /* <DEDUP_REMOVED lines=10> */
[----:B------:R-:W-:Y:S02]  /*7e00*/  IMAD.U32 R156, RZ, RZ, UR6 ;  /* 0x00000006ff9c7e24 */ /* 0x000fe4000f8e00ff */
[----:B------:R-:W-:Y:S01]  /*7e10*/  IMAD.U32 R157, RZ, RZ, UR7 ;  /* 0x00000007ff9d7e24 */ /* 0x000fe2000f8e00ff */
[----:B------:R-:W-:Y:S01]  /*7e20*/  UIADD3.64 UR6, UR10, 0x1fe, URZ ;  /* 0x000001fe0a067897 */ /* 0x000fe2000fffe03f */
[----:B0-----:R-:W-:Y:S01]  /*7e30*/  IMAD.U32 R154, RZ, RZ, UR4 ;  /* 0x00000004ff9a7e24 */ /* 0x001fe2000f8e00ff */
[----:B------:R-:W-:Y:S01]  /*7e40*/  MOV R155, UR5 ;  /* 0x00000005009b7c02 */ /* 0x000fe20008000f00 */
[----:B------:R-:W-:-:S04]  /*7e50*/  UIADD3.64 UR4, UR10, 0x184, URZ ;  /* 0x000001840a047897 */ /* 0x000fc8000fffe03f */
[----:B------:R0:W-:Y:S04]  /*7e60*/  STL.64 [R1+0x370], R154 ;  /* 0x0003709a01007387 */ /* 0x0001e80000100a00 */
[----:B------:R-:W-:Y:S01]  /*7e70*/  STL.64 [R1+0x368], R158 ;  /* 0x0003689e01007387 */ /* 0x000fe20000100a00 */
[----:B0-----:R-:W-:-:S04]  /*7e80*/  IMAD.WIDE R154, R5, 0x2, R166 ;  /* 0x00000002059a7825 */ /* 0x001fc800078e02a6 */
[----:B------:R-:W-:Y:S01]  /*7e90*/  IMAD.WIDE R4, R5, 0x2, R164 ;  /* 0x0000000205047825 */ /* 0x000fe200078e02a4 */
[----:B------:R0:W-:Y:S04]  /*7ea0*/  STL.64 [R1+0x328], R154 ;  /* 0x0003289a01007387 */ /* 0x0001e80000100a00 */
[----:B------:R-:W-:Y:S01]  /*7eb0*/  STL.64 [R1+0x360], R156 ;  /* 0x0003609c01007387 */ /* 0x000fe20000100a00 */
[----:B0-----:R-:W-:Y:S02]  /*7ec0*/  IMAD.U32 R154, RZ, RZ, UR4 ;  /* 0x00000004ff9a7e24 */ /* 0x001fe4000f8e00ff */
[----:B------:R-:W-:Y:S01]  /*7ed0*/  IMAD.U32 R155, RZ, RZ, UR5 ;  /* 0x00000005ff9b7e24 */ /* 0x000fe2000f8e00ff */
[----:B------:R-:W-:-:S04]  /*7ee0*/  UIADD3.64 UR4, UR10, 0x200, URZ ;  /* 0x000002000a047897 */ /* 0x000fc8000fffe03f */
[----:B------:R0:W-:Y:S04]  /*7ef0*/  STL.64 [R1+0x358], R154 ;  /* 0x0003589a01007387 */ /* 0x0001e80000100a00 */
[----:B------:R1:W-:Y:S01]  /*7f00*/  STL.64 [R1+0x320], R4 ;  /* 0x0003200401007387 */ /* 0x0003e20000100a00 */
[----:B0-----:R-:W-:Y:S01]  /*7f10*/  IMAD.U32 R154, RZ, RZ, UR6 ;  /* 0x00000006ff9a7e24 */ /* 0x001fe2000f8e00ff */
[----:B------:R-:W-:Y:S01]  /*7f20*/  MOV R155, UR7 ;  /* 0x00000007009b7c02 */ /* 0x000fe20008000f00 */
[----:B------:R-:W-:Y:S01]  /*7f30*/  UIADD3.64 UR6, UR10, 0x202, URZ ;  /* 0x000002020a067897 */ /* 0x000fe2000fffe03f */
[----:B-1----:R-:W-:-:S03]  /*7f40*/  IMAD.WIDE R4, R6, 0x2, R166 ;  /* 0x0000000206047825 */ /* 0x002fc600078e02a6 */
[----:B------:R0:W-:Y:S04]  /*7f50*/  STL.64 [R1+0x350], R154 ;  /* 0x0003509a01007387 */ /* 0x0001e80000100a00 */
[----:B------:R1:W-:Y:S01]  /*7f60*/  STL.64 [R1+0x318], R4 ;  /* 0x0003180401007387 */ /* 0x0003e20000100a00 */
[----:B0-----:R-:W-:Y:S02]  /*7f70*/  IMAD.U32 R154, RZ, RZ, UR4 ;  /* 0x00000004ff9a7e24 */ /* 0x001fe4000f8e00ff */
[----:B------:R-:W-:Y:S01]  /*7f80*/  IMAD.U32 R155, RZ, RZ, UR5 ;  /* 0x00000005ff9b7e24 */ /* 0x000fe2000f8e00ff */
[----:B------:R-:W-:Y:S01]  /*7f90*/  UIADD3.64 UR4, UR10, 0x204, URZ ;  /* 0x000002040a047897 */ /* 0x000fe2000fffe03f */
[----:B-1----:R-:W-:-:S03]  /*7fa0*/  IMAD.WIDE R4, R6, 0x2, R164 ;  /* 0x0000000206047825 */ /* 0x002fc600078e02a4 */
[----:B------:R0:W-:Y:S04]  /*7fb0*/  STL.64 [R1+0x348], R154 ;  /* 0x0003489a01007387 */ /* 0x0001e80000100a00 */
[----:B------:R1:W-:Y:S01]  /*7fc0*/  STL.64 [R1+0x310], R4 ;  /* 0x0003100401007387 */ /* 0x0003e20000100a00 */
[----:B0-----:R-:W-:Y:S02]  /*7fd0*/  IMAD.U32 R154, RZ, RZ, UR6 ;  /* 0x00000006ff9a7e24 */ /* 0x001fe4000f8e00ff */
[----:B------:R-:W-:Y:S02]  /*7fe0*/  IMAD.U32 R155, RZ, RZ, UR7 ;  /* 0x00000007ff9b7e24 */ /* 0x000fe4000f8e00ff */
[----:B-1----:R-:W-:-:S03]  /*7ff0*/  IMAD.WIDE R4, R7, 0x2, R166 ;  /* 0x0000000207047825 */ /* 0x002fc600078e02a6 */
[----:B------:R0:W-:Y:S04]  /*8000*/  STL.64 [R1+0x340], R154 ;  /* 0x0003409a01007387 */ /* 0x0001e80000100a00 */
[----:B------:R1:W-:Y:S01]  /*8010*/  STL.64 [R1+0x308], R4 ;  /* 0x0003080401007387 */ /* 0x0003e20000100a00 */
[----:B0-----:R-:W-:Y:S02]  /*8020*/  IMAD.U32 R154, RZ, RZ, UR4 ;  /* 0x00000004ff9a7e24 */ /* 0x001fe4000f8e00ff */
[----:B------:R-:W-:Y:S02]  /*8030*/  IMAD.U32 R155, RZ, RZ, UR5 ;  /* 0x00000005ff9b7e24 */ /* 0x000fe4000f8e00ff */
[----:B-1----:R-:W-:-:S03]  /*8040*/  IMAD.WIDE R4, R7, 0x2, R164 ;  /* 0x0000000207047825 */ /* 0x002fc600078e02a4 */
[----:B------:R-:W-:Y:S01]  /*8050*/  STL.64 [R1+0x338], R154 ;  /* 0x0003389a01007387 */ /* 0x000fe20000100a00 */
[----:B------:R-:W-:-:S03]  /*8060*/  IMAD.WIDE R6, R8, 0x2, R166 ;  /* 0x0000000208067825 */ /* 0x000fc600078e02a6 */
[----:B------:R0:W-:Y:S04]  /*8070*/  STL.64 [R1+0x300], R4 ;  /* 0x0003000401007387 */ /* 0x0001e80000100a00 */
[----:B------:R1:W-:Y:S01]  /*8080*/  STL.64 [R1+0x2f8], R6 ;  /* 0x0002f80601007387 */ /* 0x0003e20000100a00 */
[----:B0-----:R-:W-:-:S04]  /*8090*/  IMAD.WIDE R4, R8, 0x2, R164 ;  /* 0x0000000208047825 */ /* 0x001fc800078e02a4 */
[C---:B-1----:R-:W-:Y:S01]  /*80a0*/  IMAD.WIDE R6, R9.reuse, 0x2, R166 ;  /* 0x0000000209067825 */ /* 0x042fe200078e02a6 */
[----:B------:R0:W-:Y:S04]  /*80b0*/  STL.64 [R1+0x2f0], R4 ;  /* 0x0002f00401007387 */ /* 0x0001e80000100a00 */
[----:B------:R1:W-:Y:S01]  /*80c0*/  STL.64 [R1+0x2e8], R6 ;  /* 0x0002e80601007387 */ /* 0x0003e20000100a00 */
[----:B0-----:R-:W-:-:S04]  /*80d0*/  IMAD.WIDE R4, R9, 0x2, R164 ;  /* 0x0000000209047825 */ /* 0x001fc800078e02a4 */
[C-C-:B-1----:R-:W-:Y:S01]  /*80e0*/  IMAD.WIDE R6, R10.reuse, 0x2, R166.reuse ;  /* 0x000000020a067825 */ /* 0x142fe200078e02a6 */
[----:B------:R0:W-:Y:S03]  /*80f0*/  STL.64 [R1+0x2e0], R4 ;  /* 0x0002e00401007387 */ /* 0x0001e60000100a00 */
[----:B------:R-:W-:Y:S01]  /*8100*/  IMAD.WIDE R8, R11, 0x2, R166 ;  /* 0x000000020b087825 */ /* 0x000fe200078e02a6 */
[----:B------:R1:W-:Y:S03]  /*8110*/  STL.64 [R1+0x2d8], R6 ;  /* 0x0002d80601007387 */ /* 0x0003e60000100a00 */
[----:B0-----:R-:W-:-:S04]  /*8120*/  IMAD.WIDE R4, R10, 0x2, R164 ;  /* 0x000000020a047825 */ /* 0x001fc800078e02a4 */
[----:B-1----:R-:W-:Y:S01]  /*8130*/  IMAD.WIDE R6, R11, 0x2, R164 ;  /* 0x000000020b067825 */ /* 0x002fe200078e02a4 */
[----:B------:R0:W-:Y:S04]  /*8140*/  STL.64 [R1+0x2d0], R4 ;  /* 0x0002d00401007387 */ /* 0x0001e80000100a00 */
[----:B------:R1:W-:Y:S04]  /*8150*/  STL.64 [R1+0x2c8], R8 ;  /* 0x0002c80801007387 */ /* 0x0003e80000100a00 */
[----:B------:R2:W-:Y:S01]  /*8160*/  STL.64 [R1+0x2c0], R6 ;  /* 0x0002c00601007387 */ /* 0x0005e20000100a00 */
[----:B0-----:R-:W-:-:S04]  /*8170*/  IMAD.WIDE R4, R12, 0x2, R166 ;  /* 0x000000020c047825 */ /* 0x001fc800078e02a6 */
[----:B-1----:R-:W-:Y:S01]  /*8180*/  IMAD.WIDE R8, R12, 0x2, R164 ;  /* 0x000000020c087825 */ /* 0x002fe200078e02a4 */
[----:B------:R0:W-:Y:S03]  /*8190*/  STL.64 [R1+0x2b8], R4 ;  /* 0x0002b80401007387 */ /* 0x0001e60000100a00 */
[C---:B--2---:R-:W-:Y:S01]  /*81a0*/  IMAD.WIDE R6, R13.reuse, 0x2, R166 ;  /* 0x000000020d067825 */ /* 0x044fe200078e02a6 */
[----:B------:R1:W-:Y:S04]  /*81b0*/  STL.64 [R1+0x2b0], R8 ;  /* 0x0002b00801007387 */ /* 0x0003e80000100a00 */
[----:B------:R2:W-:Y:S01]  /*81c0*/  STL.64 [R1+0x2a8], R6 ;  /* 0x0002a80601007387 */ /* 0x0005e20000100a00 */
[----:B0-----:R-:W-:-:S04]  /*81d0*/  IMAD.WIDE R4, R13, 0x2, R164 ;  /* 0x000000020d047825 */ /* 0x001fc800078e02a4 */
[C---:B-1----:R-:W-:Y:S01]  /*81e0*/  IMAD.WIDE R8, R15.reuse, 0x2, R166 ;  /* 0x000000020f087825 */ /* 0x042fe200078e02a6 */
[----:B------:R0:W-:Y:S03]  /*81f0*/  STL.64 [R1+0x2a0], R4 ;  /* 0x0002a00401007387 */ /* 0x0001e60000100a00 */
[----:B--2---:R-:W-:Y:S01]  /*8200*/  IMAD.WIDE R6, R15, 0x2, R164 ;  /* 0x000000020f067825 */ /* 0x004fe200078e02a4 */
        /* <DEDUP_REMOVED lines=20> */
[----:B0-----:R-:W-:-:S05]  /*8350*/  IMAD.WIDE R4, R201, 0x2, R164 ;  /* 0x00000002c9047825 */ /* 0x001fca00078e02a4 */
[----:B------:R1:W-:Y:S02]  /*8360*/  STL.64 [R1+0x3c8], R4 ;  /* 0x0003c80401007387 */ /* 0x0003e40000100a00 */
.L_x_1:
[----:B------:R-:W2:Y:S04]  /*8370*/  LDL.64 R12, [R1+0x3a0] ;  /* 0x0003a000010c7983 */ /* 0x000ea80000100a00 */
[----:B------:R-:W3:Y:S04]  /*8380*/  LDL.64 R10, [R1+0x398] ;  /* 0x00039800010a7983 */ /* 0x000ee80000100a00 */
[----:B-1----:R-:W4:Y:S04]  /*8390*/  LDL.64 R8, [R1+0x3a8] ;  /* 0x0003a80001087983 */ /* 0x002f280000100a00 */
[----:B------:R-:W5:Y:S04]  /*83a0*/  LDL.64 R16, [R1+0x3c0] ;  /* 0x0003c00001107983 */ /* 0x000f680000100a00 */
[----:B------:R-:W4:Y:S04]  /*83b0*/  LDL.64 R6, [R1+0x3b0] ;  /* 0x0003b00001067983 */ /* 0x000f280000100a00 */
[----:B------:R-:W4:Y:S01]  /*83c0*/  LDL.64 R4, [R1+0x3b8] ;  /* 0x0003b80001047983 */ /* 0x000f220000100a00 */
[----:B------:R-:W-:-:S02]  /*83d0*/  MOV R199, UR27 ;  /* 0x0000001b00c77c02 */ /* 0x000fc40008000f00 */
[----:B------:R-:W-:Y:S01]  /*83e0*/  MOV R198, UR26 ;  /* 0x0000001a00c67c02 */ /* 0x000fe20008000f00 */
[----:B------:R-:W-:Y:S04]  /*83f0*/  STL.64 [R1+0x5e0], R150 ;  /* 0x0005e09601007387 */ /* 0x000fe80000100a00 */
        /* <DEDUP_REMOVED lines=54> */
[----:B------:R0:W-:Y:S04]  /*8760*/  STL.64 [R1+0x428], R40 ;  /* 0x0004282801007387 */ /* 0x0001e80000100a00 */
[----:B------:R-:W-:Y:S04]  /*8770*/  STL.64 [R1+0x420], R38 ;  /* 0x0004202601007387 */ /* 0x000fe80000100a00 */
[----:B------:R-:W-:Y:S04]  /*8780*/  STL.64 [R1+0x418], R36 ;  /* 0x0004182401007387 */ /* 0x000fe80000100a00 */
[----:B------:R-:W-:Y:S04]  /*8790*/  STL.64 [R1+0x410], R34 ;  /* 0x0004102201007387 */ /* 0x000fe80000100a00 */
[----:B------:R-:W-:Y:S04]  /*87a0*/  STL.64 [R1+0x408], R32 ;  /* 0x0004082001007387 */ /* 0x000fe80000100a00 */
[----:B------:R-:W-:Y:S04]  /*87b0*/  STL.64 [R1+0x400], R30 ;  /* 0x0004001e01007387 */ /* 0x000fe80000100a00 */
[----:B------:R-:W-:Y:S04]  /*87c0*/  STL.64 [R1+0x3f8], R28 ;  /* 0x0003f81c01007387 */ /* 0x000fe80000100a00 */
[----:B------:R1:W-:Y:S04]  /*87d0*/  STL.64 [R1+0x3f0], R26 ;  /* 0x0003f01a01007387 */ /* 0x0003e80000100a00 */
[----:B------:R1:W-:Y:S01]  /*87e0*/  STL.64 [R1+0x3e8], R24 ;  /* 0x0003e81801007387 */ /* 0x0003e20000100a00 */
[----:B------:R-:W-:-:S02]  /*87f0*/  MOV R193, UR39 ;  /* 0x0000002700c17c02 */ /* 0x000fc40008000f00 */
[----:B------:R-:W-:Y:S01]  /*8800*/  MOV R192, UR38 ;  /* 0x0000002600c07c02 */ /* 0x000fe20008000f00 */
[----:B0-----:R-:W4:Y:S04]  /*8810*/  LDL.64 R40, [R1+0x320] ;  /* 0x0003200001287983 */ /* 0x001f280000100a00 */
[----:B-1----:R-:W4:Y:S04]  /*8820*/  LDL.64 R26, [R1+0x318] ;  /* 0x00031800011a7983 */ /* 0x002f280000100a00 */
[----:B------:R-:W4:Y:S01]  /*8830*/  LDL.64 R24, [R1+0x310] ;  /* 0x0003100001187983 */ /* 0x000f220000100a00 */
[----:B------:R-:W-:-:S02]  /*8840*/  MOV R197, UR31 ;  /* 0x0000001f00c57c02 */ /* 0x000fc40008000f00 */
[----:B------:R-:W-:Y:S01]  /*8850*/  MOV R196, UR30 ;  /* 0x0000001e00c47c02 */ /* 0x000fe20008000f00 */
[----:B------:R-:W4:Y:S01]  /*8860*/  LDL.64 R38, [R1+0x308] ;  /* 0x0003080001267983 */ /* 0x000f220000100a00 */
[----:B------:R-:W-:Y:S02]  /*8870*/  MOV R195, UR35 ;  /* 0x0000002300c37c02 */ /* 0x000fe40008000f00 */
[----:B------:R-:W-:Y:S01]  /*8880*/  MOV R194, UR34 ;  /* 0x0000002200c27c02 */ /* 0x000fe20008000f00 */
[----:B------:R-:W4:Y:S01]  /*8890*/  LDL.64 R36, [R1+0x300] ;  /* 0x0003000001247983 */ /* 0x000f220000100a00 */
[----:B--2---:R-:W-:-:S03]  /*88a0*/  R2UR UR26, R12 ;  /* 0x000000000c1a72ca */ /* 0x004fc600000e0000 */
[----:B------:R-:W2:Y:S01]  /*88b0*/  LDL.64 R34, [R1+0x2f8] ;  /* 0x0002f80001227983 */ /* 0x000ea20000100a00 */
[----:B------:R-:W-:-:S03]  /*88c0*/  R2UR UR27, R13 ;  /* 0x000000000d1b72ca */ /* 0x000fc600000e0000 */
[----:B------:R-:W2:Y:S01]  /*88d0*/  LDL.64 R12, [R1+0x3d0] ;  /* 0x0003d000010c7983 */ /* 0x000ea20000100a00 */
[----:B---3--:R-:W-:Y:S02]  /*88e0*/  R2UR UR30, R10 ;  /* 0x000000000a1e72ca */ /* 0x008fe400000e0000 */
[----:B------:R-:W-:Y:S01]  /*88f0*/  R2UR UR31, R11 ;  /* 0x000000000b1f72ca */ /* 0x000fe200000e0000 */
[----:B------:R-:W3:Y:S01]  /*8900*/  LDL.64 R32, [R1+0x2e8] ;  /* 0x0002e80001207983 */ /* 0x000ee20000100a00 */
[----:B-----5:R-:W-:-:S03]  /*8910*/  R2UR UR38, R16 ;  /* 0x00000000102672ca */ /* 0x020fc600000e0000 */
[----:B------:R-:W5:Y:S01]  /*8920*/  LDL.64 R10, [R1+0x3c8] ;  /* 0x0003c800010a7983 */ /* 0x000f620000100a00 */
[----:B------:R-:W-:Y:S02]  /*8930*/  R2UR UR39, R17 ;  /* 0x00000000112772ca */ /* 0x000fe400000e0000 */
[----:B----4-:R-:W-:Y:S01]  /*8940*/  R2UR UR34, R8 ;  /* 0x00000000082272ca */ /* 0x010fe200000e0000 */
[----:B------:R-:W4:Y:S01]  /*8950*/  LDL.64 R16, [R1+0x2f0] ;  /* 0x0002f00001107983 */ /* 0x000f220000100a00 */
[----:B------:R-:W-:-:S03]  /*8960*/  R2UR UR35, R9 ;  /* 0x00000000092372ca */ /* 0x000fc600000e0000 */
[----:B------:R-:W3:Y:S01]  /*8970*/  LDL.64 R8, [R1+0x328] ;  /* 0x0003280001087983 */ /* 0x000ee20000100a00 */
[----:B------:R-:W-:-:S03]  /*8980*/  MOV R189, UR47 ;  /* 0x0000002f00bd7c02 */ /* 0x000fc60008000f00 */
[----:B------:R-:W3:Y:S01]  /*8990*/  LDL.64 R30, [R1+0x2e0] ;  /* 0x0002e000011e7983 */ /* 0x000ee20000100a00 */
[----:B------:R-:W-:Y:S02]  /*89a0*/  MOV R188, UR46 ;  /* 0x0000002e00bc7c02 */ /* 0x000fe40008000f00 */
[----:B------:R-:W-:Y:S01]  /*89b0*/  R2UR UR46, R4 ;  /* 0x00000000042e72ca */ /* 0x000fe200000e0000 */
[----:B------:R-:W3:Y:S01]  /*89c0*/  LDL.64 R28, [R1+0x2d8] ;  /* 0x0002d800011c7983 */ /* 0x000ee20000100a00 */
[----:B------:R-:W-:Y:S01]  /*89d0*/  R2UR UR47, R5 ;  /* 0x00000000052f72ca */ /* 0x000fe200000e0000 */
[----:B------:R-:W-:Y:S02]  /*89e0*/  IMAD.WIDE R4, R2, 0x2, R164 ;  /* 0x0000000202047825 */ /* 0x000fe400078e02a4 */
[----:B------:R-:W3:Y:S04]  /*89f0*/  LDL.64 R48, [R1+0x2c0] ;  /* 0x0002c00001307983 */ /* 0x000ee80000100a00 */
[----:B------:R0:W3:Y:S04]  /*8a00*/  LDG.E.U16 R180, desc[UR60][R4.64] ;  /* 0x0000003c04b47981 */ /* 0x0000e8000c1e1500 */
[----:B------:R-:W3:Y:S04]  /*8a10*/  LDL.64 R46, [R1+0x2b8] ;  /* 0x0002b800012e7983 */ /* 0x000ee80000100a00 */
[----:B------:R-:W3:Y:S01]  /*8a20*/  LDL.64 R44, [R1+0x2b0] ;  /* 0x0002b000012c7983 */ /* 0x000ee20000100a00 */
[----:B------:R-:W-:-:S02]  /*8a30*/  MOV R191, UR43 ;  /* 0x0000002b00bf7c02 */ /* 0x000fc40008000f00 */
[----:B------:R-:W-:Y:S01]  /*8a40*/  MOV R190, UR42 ;  /* 0x0000002a00be7c02 */ /* 0x000fe20008000f00 */
[----:B------:R-:W3:Y:S01]  /*8a50*/  LDL.64 R42, [R1+0x2a0] ;  /* 0x0002a000012a7983 */ /* 0x000ee20000100a00 */
[----:B0-----:R-:W-:-:S03]  /*8a60*/  IMAD.WIDE R4, R2, 0x2, R26 ;  /* 0x0000000202047825 */ /* 0x001fc600078e021a */
[----:B------:R-:W3:Y:S04]  /*8a70*/  LDL.64 R26, [R1+0x2d0] ;  /* 0x0002d000011a7983 */ /* 0x000ee80000100a00 */
[----:B------:R-:W3:Y:S01]  /*8a80*/  LDG.E.U16 R175, desc[UR60][R4.64] ;  /* 0x0000003c04af7981 */ /* 0x000ee2000c1e1500 */
[----:B--2---:R-:W-:-:S05]  /*8a90*/  IMAD.WIDE R12, R2, 0x2, R12 ;  /* 0x00000002020c7825 */ /* 0x004fca00078e020c */
[----:B------:R0:W2:Y:S02]  /*8aa0*/  LDG.E.U16 R179, desc[UR60][R12.64] ;  /* 0x0000003c0cb37981 */ /* 0x0000a4000c1e1500 */
[C---:B0-----:R-:W-:Y:S02]  /*8ab0*/  IMAD.WIDE R12, R2.reuse, 0x2, R24 ;  /* 0x00000002020c7825 */ /* 0x041fe400078e0218 */
[----:B------:R-:W2:Y:S02]  /*8ac0*/  LDL.64 R24, [R1+0x2c8] ;  /* 0x0002c80001187983 */ /* 0x000ea40000100a00 */
[----:B----4-:R-:W-:Y:S02]  /*8ad0*/  IMAD.WIDE R4, R2, 0x2, R16 ;  /* 0x0000000202047825 */ /* 0x010fe400078e0210 */
[----:B------:R-:W4:Y:S01]  /*8ae0*/  LDL.64 R16, [R1+0x2a8] ;  /* 0x0002a80001107983 */ /* 0x000f220000100a00 */
[----:B------:R-:W-:Y:S02]  /*8af0*/  R2UR UR42, R6 ;  /* 0x00000000062a72ca */ /* 0x000fe400000e0000 */
[----:B------:R-:W-:Y:S01]  /*8b00*/  R2UR UR43, R7 ;  /* 0x00000000072b72ca */ /* 0x000fe200000e0000 */
[C---:B------:R-:W-:Y:S01]  /*8b10*/  IMAD.WIDE R6, R2.reuse, 0x2, R166 ;  /* 0x0000000202067825 */ /* 0x040fe200078e02a6 */
[----:B------:R-:W4:Y:S03]  /*8b20*/  LDG.E.U16 R170, desc[UR60][R4.64] ;  /* 0x0000003c04aa7981 */ /* 0x000f26000c1e1500 */
[C---:B-----5:R-:W-:Y:S01]  /*8b30*/  IMAD.WIDE R10, R2.reuse, 0x2, R10 ;  /* 0x00000002020a7825 */ /* 0x060fe200078e020a */
[----:B------:R0:W5:Y:S03]  /*8b40*/  LDG.E.U16 R181, desc[UR60][R6.64] ;  /* 0x0000003c06b57981 */ /* 0x000166000c1e1500 */
[C---:B---3--:R-:W-:Y:S01]  /*8b50*/  IMAD.WIDE R8, R2.reuse, 0x2, R8 ;  /* 0x0000000202087825 */ /* 0x048fe200078e0208 */
[----:B------:R1:W3:Y:S04]  /*8b60*/  LDG.E.U16 R178, desc[UR60][R10.64] ;  /* 0x0000003c0ab27981 */ /* 0x0002e8000c1e1500 */
[----:B------:R1:W3:Y:S01]  /*8b70*/  LDG.E.U16 R177, desc[UR60][R8.64] ;  /* 0x0000003c08b17981 */ /* 0x0002e2000c1e1500 */
[----:B0-----:R-:W-:-:S03]  /*8b80*/  IMAD.WIDE R6, R2, 0x2, R40 ;  /* 0x0000000202067825 */ /* 0x001fc600078e0228 */
[----:B------:R-:W5:Y:S01]  /*8b90*/  LDL.64 R40, [R1+0x298] ;  /* 0x0002980001287983 */ /* 0x000f620000100a00 */
[----:B-1----:R-:W-:-:S03]  /*8ba0*/  IMAD.WIDE R10, R2, 0x2, R38 ;  /* 0x00000002020a7825 */ /* 0x002fc600078e0226 */
[----:B------:R-:W3:Y:S01]  /*8bb0*/  LDL.64 R38, [R1+0x290] ;  /* 0x0002900001267983 */ /* 0x000ee20000100a00 */
[----:B------:R-:W-:-:S03]  /*8bc0*/  IMAD.WIDE R8, R2, 0x2, R36 ;  /* 0x0000000202087825 */ /* 0x000fc600078e0224 */
[----:B------:R-:W3:Y:S04]  /*8bd0*/  LDL.64 R36, [R1+0x288] ;  /* 0x0002880001247983 */ /* 0x000ee80000100a00 */
[----:B------:R-:W3:Y:S04]  /*8be0*/  LDG.E.U16 R173, desc[UR60][R10.64] ;  /* 0x0000003c0aad7981 */ /* 0x000ee8000c1e1500 */
[----:B------:R0:W3:Y:S04]  /*8bf0*/  LDG.E.U16 R176, desc[UR60][R6.64] ;  /* 0x0000003c06b07981 */ /* 0x0000e8000c1e1500 */
[----:B------:R1:W3:Y:S04]  /*8c00*/  LDG.E.U16 R172, desc[UR60][R8.64] ;  /* 0x0000003c08ac7981 */ /* 0x0002e8000c1e1500 */
[----:B------:R-:W3:Y:S01]  /*8c10*/  LDL.64 R10, [R1+0x280] ;  /* 0x00028000010a7983 */ /* 0x000ee20000100a00 */
[----:B0-----:R-:W-:-:S03]  /*8c20*/  IMAD.WIDE R6, R2, 0x2, R34 ;  /* 0x0000000202067825 */ /* 0x001fc600078e0222 */
[----:B------:R-:W3:Y:S01]  /*8c30*/  LDL.64 R34, [R1+0x278] ;  /* 0x0002780001227983 */ /* 0x000ee20000100a00 */
[----:B-1----:R-:W-:-:S03]  /*8c40*/  IMAD.WIDE R8, R2, 0x2, R32 ;  /* 0x0000000202087825 */ /* 0x002fc600078e0220 */
[----:B------:R-:W3:Y:S04]  /*8c50*/  LDL.64 R32, [R1+0x270] ;  /* 0x0002700001207983 */ /* 0x000ee80000100a00 */
[----:B------:R0:W3:Y:S01]  /*8c60*/  LDG.E.U16 R171, desc[UR60][R6.64] ;  /* 0x0000003c06ab7981 */ /* 0x0000e2000c1e1500 */
[----:B------:R-:W-:-:S03]  /*8c70*/  IMAD.WIDE R4, R2, 0x2, R28 ;  /* 0x0000000202047825 */ /* 0x000fc600078e021c */
[----:B------:R-:W3:Y:S04]  /*8c80*/  LDL.64 R28, [R1+0x260] ;  /* 0x00026000011c7983 */ /* 0x000ee80000100a00 */
[----:B------:R-:W3:Y:S01]  /*8c90*/  LDG.E.U16 R157, desc[UR60][R4.64] ;  /* 0x0000003c049d7981 */ /* 0x000ee2000c1e1500 */
[----:B0-----:R-:W-:-:S03]  /*8ca0*/  IMAD.WIDE R6, R2, 0x2, R30 ;  /* 0x0000000202067825 */ /* 0x001fc600078e021e */
[----:B------:R-:W3:Y:S04]  /*8cb0*/  LDL.64 R30, [R1+0x268] ;  /* 0x00026800011e7983 */ /* 0x000ee80000100a00 */
[----:B------:R0:W3:Y:S04]  /*8cc0*/  LDG.E.U16 R158, desc[UR60][R6.64] ;  /* 0x0000003c069e7981 */ /* 0x0000e8000c1e1500 */
[----:B------:R-:W3:Y:S04]  /*8cd0*/  LDG.E.U16 R174, desc[UR60][R12.64] ;  /* 0x0000003c0cae7981 */ /* 0x000ee8000c1e1500 */
[----:B------:R-:W3:Y:S01]  /*8ce0*/  LDG.E.U16 R159, desc[UR60][R8.64] ;  /* 0x0000003c089f7981 */ /* 0x000ee2000c1e1500 */
[----:B0-----:R-:W-:-:S03]  /*8cf0*/  IMAD.WIDE R6, R2, 0x2, R26 ;  /* 0x0000000202067825 */ /* 0x001fc600078e021a */
[----:B------:R-:W3:Y:S04]  /*8d00*/  LDL.64 R26, [R1+0x258] ;  /* 0x00025800011a7983 */ /* 0x000ee80000100a00 */
[----:B------:R-:W3:Y:S01]  /*8d10*/  LDG.E.U16 R156, desc[UR60][R6.64] ;  /* 0x0000003c069c7981 */ /* 0x000ee2000c1e1500 */
[----:B--2---:R-:W-:-:S03]  /*8d20*/  IMAD.WIDE R4, R2, 0x2, R24 ;  /* 0x0000000202047825 */ /* 0x004fc600078e0218 */
[----:B------:R-:W2:Y:S04]  /*8d30*/  LDL.64 R24, [R1+0x250] ;  /* 0x0002500001187983 */ /* 0x000ea80000100a00 */
[----:B------:R0:W2:Y:S02]  /*8d40*/  LDG.E.U16 R155, desc[UR60][R4.64] ;  /* 0x0000003c049b7981 */ /* 0x0000a4000c1e1500 */
[----:B0-----:R-:W-:-:S05]  /*8d50*/  IMAD.WIDE R4, R2, 0x2, R48 ;  /* 0x0000000202047825 */ /* 0x001fca00078e0230 */
[----:B------:R0:W2:Y:S02]  /*8d60*/  LDG.E.U16 R154, desc[UR60][R4.64] ;  /* 0x0000003c049a7981 */ /* 0x0000a4000c1e1500 */
[----:B0-----:R-:W-:-:S05]  /*8d70*/  IMAD.WIDE R4, R2, 0x2, R46 ;  /* 0x0000000202047825 */ /* 0x001fca00078e022e */
[----:B------:R0:W2:Y:S02]  /*8d80*/  LDG.E.U16 R153, desc[UR60][R4.64] ;  /* 0x0000003c04997981 */ /* 0x0000a4000c1e1500 */
[----:B0-----:R-:W-:-:S05]  /*8d90*/  IMAD.WIDE R4, R2, 0x2, R44 ;  /* 0x0000000202047825 */ /* 0x001fca00078e022c */
[----:B------:R4:W2:Y:S02]  /*8da0*/  LDG.E.U16 R152, desc[UR60][R4.64] ;  /* 0x0000003c04987981 */ /* 0x0008a4000c1e1500 */
[----:B----4-:R-:W-:-:S05]  /*8db0*/  IMAD.WIDE R4, R2, 0x2, R16 ;  /* 0x0000000202047825 */ /* 0x010fca00078e0210 */
[----:B------:R0:W4:Y:S02]  /*8dc0*/  LDG.E.U16 R17, desc[UR60][R4.64] ;  /* 0x0000003c04117981 */ /* 0x000124000c1e1500 */
[----:B0-----:R-:W-:Y:S01]  /*8dd0*/  IMAD.WIDE R4, R2, 0x2, R42 ;  /* 0x0000000202047825 */ /* 0x001fe200078e022a */
[----:B------:R-:W0:Y:S04]  /*8de0*/  S2R R200, SR_TID.X ;  /* 0x0000000000c87919 */ /* 0x000e280000002100 */
[----:B------:R5:W4:Y:S01]  /*8df0*/  LDG.E.U16 R16, desc[UR60][R4.64] ;  /* 0x0000003c04107981 */ /* 0x000b22000c1e1500 */
[----:B------:R-:W-:Y:S01]  /*8e00*/  R2UR UR6, R206 ;  /* 0x00000000ce0672ca */ /* 0x000fe200000e0000 */
[----:B------:R-:W-:Y:S01]  /*8e10*/  UMOV UR5, 0x40000040 ;  /* 0x4000004000057882 */ /* 0x000fe20000000000 */
[----:B------:R-:W-:Y:S01]  /*8e20*/  UMOV UR7, 0x40000040 ;  /* 0x4000004000077882 */ /* 0x000fe20000000000 */
[----:B------:R-:W4:Y:S01]  /*8e30*/  LDL.64 R42, [R1+0x390] ;  /* 0x00039000012a7983 */ /* 0x000f220000100a00 */
[----:B-----5:R-:W-:-:S03]  /*8e40*/  IMAD.WIDE R4, R2, 0x2, R40 ;  /* 0x0000000202047825 */ /* 0x020fc600078e0228 */
[----:B------:R-:W5:Y:S04]  /*8e50*/  LDL.64 R40, [R1+0x388] ;  /* 0x0003880001287983 */ /* 0x000f680000100a00 */
[----:B------:R3:W5:Y:S02]  /*8e60*/  LDG.E.U16 R15, desc[UR60][R4.64] ;  /* 0x0000003c040f7981 */ /* 0x000764000c1e1500 */
[C---:B---3--:R-:W-:Y:S02]  /*8e70*/  IMAD.WIDE R4, R2.reuse, 0x2, R38 ;  /* 0x0000000202047825 */ /* 0x048fe400078e0226 */
[----:B------:R-:W3:Y:S04]  /*8e80*/  LDL.64 R38, [R1+0x380] ;  /* 0x0003800001267983 */ /* 0x000ee80000100a00 */
[----:B------:R1:W3:Y:S02]  /*8e90*/  LDG.E.U16 R13, desc[UR60][R4.64] ;  /* 0x0000003c040d7981 */ /* 0x0002e4000c1e1500 */
[----:B-1----:R-:W-:-:S02]  /*8ea0*/  IMAD.WIDE R4, R2, 0x2, R36 ;  /* 0x0000000202047825 */ /* 0x002fc400078e0224 */
[----:B------:R-:W3:Y:S04]  /*8eb0*/  LDL.64 R36, [R1+0x378] ;  /* 0x0003780001247983 */ /* 0x000ee80000100a00 */
[----:B------:R1:W3:Y:S02]  /*8ec0*/  LDG.E.U16 R12, desc[UR60][R4.64] ;  /* 0x0000003c040c7981 */ /* 0x0002e4000c1e1500 */
[----:B-1----:R-:W-:-:S05]  /*8ed0*/  IMAD.WIDE R4, R2, 0x2, R10 ;  /* 0x0000000202047825 */ /* 0x002fca00078e020a */
[----:B------:R1:W3:Y:S02]  /*8ee0*/  LDG.E.U16 R11, desc[UR60][R4.64] ;  /* 0x0000003c040b7981 */ /* 0x0002e4000c1e1500 */
[C---:B-1----:R-:W-:Y:S02]  /*8ef0*/  IMAD.WIDE R4, R2.reuse, 0x2, R34 ;  /* 0x0000000202047825 */ /* 0x042fe400078e0222 */
[----:B------:R-:W3:Y:S04]  /*8f00*/  LDL.64 R34, [R1+0x370] ;  /* 0x0003700001227983 */ /* 0x000ee80000100a00 */
[----:B------:R1:W3:Y:S02]  /*8f10*/  LDG.E.U16 R10, desc[UR60][R4.64] ;  /* 0x0000003c040a7981 */ /* 0x0002e4000c1e1500 */
[----:B-1----:R-:W-:-:S02]  /*8f20*/  IMAD.WIDE R4, R2, 0x2, R32 ;  /* 0x0000000202047825 */ /* 0x002fc400078e0220 */
[----:B------:R-:W3:Y:S04]  /*8f30*/  LDL.64 R32, [R1+0x368] ;  /* 0x0003680001207983 */ /* 0x000ee80000100a00 */
[----:B------:R1:W3:Y:S02]  /*8f40*/  LDG.E.U16 R9, desc[UR60][R4.64] ;  /* 0x0000003c04097981 */ /* 0x0002e4000c1e1500 */
[C---:B-1----:R-:W-:Y:S02]  /*8f50*/  IMAD.WIDE R4, R2.reuse, 0x2, R30 ;  /* 0x0000000202047825 */ /* 0x042fe400078e021e */
[----:B------:R-:W3:Y:S04]  /*8f60*/  LDL.64 R30, [R1+0x360] ;  /* 0x00036000011e7983 */ /* 0x000ee80000100a00 */
[----:B------:R1:W3:Y:S02]  /*8f70*/  LDG.E.U16 R8, desc[UR60][R4.64] ;  /* 0x0000003c04087981 */ /* 0x0002e4000c1e1500 */
[----:B-1----:R-:W-:-:S02]  /*8f80*/  IMAD.WIDE R4, R2, 0x2, R28 ;  /* 0x0000000202047825 */ /* 0x002fc400078e021c */
[----:B------:R-:W3:Y:S04]  /*8f90*/  LDL.64 R28, [R1+0x358] ;  /* 0x00035800011c7983 */ /* 0x000ee80000100a00 */
[----:B------:R1:W3:Y:S02]  /*8fa0*/  LDG.E.U16 R7, desc[UR60][R4.64] ;  /* 0x0000003c04077981 */ /* 0x0002e4000c1e1500 */
[C---:B-1----:R-:W-:Y:S01]  /*8fb0*/  IMAD.WIDE R4, R2.reuse, 0x2, R26 ;  /* 0x0000000202047825 */ /* 0x042fe200078e021a */
[----:B------:R-:W-:Y:S01]  /*8fc0*/  MOV R185, UR55 ;  /* 0x0000003700b97c02 */ /* 0x000fe20008000f00 */
[----:B------:R-:W3:Y:S04]  /*8fd0*/  LDL.64 R26, [R1+0x350] ;  /* 0x00035000011a7983 */ /* 0x000ee80000100a00 */
[----:B------:R2:W3:Y:S02]  /*8fe0*/  LDG.E.U16 R6, desc[UR60][R4.64] ;  /* 0x0000003c04067981 */ /* 0x0004e4000c1e1500 */
[----:B--2---:R-:W-:-:S06]  /*8ff0*/  IMAD.WIDE R4, R2, 0x2, R24 ;  /* 0x0000000202047825 */ /* 0x004fcc00078e0218 */
[----:B------:R1:W2:Y:S01]  /*9000*/  LDG.E.U16 R5, desc[UR60][R4.64] ;  /* 0x0000003c04057981 */ /* 0x0002a2000c1e1500 */
[----:B------:R-:W-:Y:S06]  /*9010*/  BAR.SYNC.DEFER_BLOCKING 0x0 ;  /* 0x0000000000007b1d */ /* 0x000fec0000010000 */
        /* <DEDUP_REMOVED lines=10> */
[----:B----4-:R-:W-:Y:S04]  /*90c0*/  STS.U16 [R161+0x20500], R17 ;  /* 0x02050011a1007388 */ /* 0x010fe80000000400 */
[----:B------:R4:W-:Y:S04]  /*90d0*/  STS.U16 [R161+0x22500], R16 ;  /* 0x02250010a1007388 */ /* 0x0009e80000000400 */
[----:B------:R-:W-:Y:S04]  /*90e0*/  STS.U16 [R160+0x20180], R175 ;  /* 0x020180afa0007388 */ /* 0x000fe80000000400 */
[----:B------:R-:W-:Y:S01]  /*90f0*/  STS.U16 [R160+0x22180], R174 ;  /* 0x022180aea0007388 */ /* 0x000fe20000000400 */
[----:B0-----:R-:W-:-:S02]  /*9100*/  SHF.R.U32.HI R24, RZ, 0x5, R200 ;  /* 0x00000005ff187819 */ /* 0x001fc400000116c8 */
[----:B------:R-:W-:Y:S01]  /*9110*/  MOV R184, UR54 ;  /* 0x0000003600b87c02 */ /* 0x000fe20008000f00 */
[----:B----4-:R-:W4:Y:S04]  /*9120*/  LDL.64 R16, [R1+0x340] ;  /* 0x0003400001107983 */ /* 0x010f280000100a00 */
[----:B-----5:R-:W-:Y:S04]  /*9130*/  STS.U16 [R160+0x20580], R15 ;  /* 0x0205800fa0007388 */ /* 0x020fe80000000400 */
[----:B---3--:R-:W-:Y:S04]  /*9140*/  STS.U16 [R160+0x22580], R13 ;  /* 0x0225800da0007388 */ /* 0x008fe80000000400 */
[----:B------:R-:W-:Y:S04]  /*9150*/  STS.U16 [R23+0x20200], R173 ;  /* 0x020200ad17007388 */ /* 0x000fe80000000400 */
[----:B------:R-:W-:Y:S04]  /*9160*/  STS.U16 [R23+0x22200], R172 ;  /* 0x022200ac17007388 */ /* 0x000fe80000000400 */
[----:B------:R0:W-:Y:S01]  /*9170*/  STS.U16 [R23+0x20600], R12 ;  /* 0x0206000c17007388 */ /* 0x0001e20000000400 */
[----:B-1----:R-:W-:Y:S01]  /*9180*/  IMAD.SHL.U32 R4, R24, 0x200, RZ ;  /* 0x0000020018047824 */ /* 0x002fe200078e00ff */
[----:B------:R-:W-:-:S02]  /*9190*/  R2UR UR54, R38 ;  /* 0x00000000263672ca */ /* 0x000fc400000e0000 */
[----:B------:R-:W-:Y:S01]  /*91a0*/  R2UR UR55, R39 ;  /* 0x00000000273772ca */ /* 0x000fe200000e0000 */
[----:B------:R-:W3:Y:S04]  /*91b0*/  LDL.64 R24, [R1+0x348] ;  /* 0x0003480001187983 */ /* 0x000ee80000100a00 */
[----:B------:R-:W-:Y:S04]  /*91c0*/  STS.U16 [R23+0x22600], R11 ;  /* 0x0226000b17007388 */ /* 0x000fe80000000400 */
[----:B------:R-:W-:Y:S04]  /*91d0*/  STS.U16 [R22+0x20280], R171 ;  /* 0x020280ab16007388 */ /* 0x000fe80000000400 */
[----:B------:R-:W-:Y:S04]  /*91e0*/  STS.U16 [R22+0x22280], R170 ;  /* 0x022280aa16007388 */ /* 0x000fe80000000400 */
[----:B0-----:R-:W5:Y:S04]  /*91f0*/  LDL.64 R12, [R1+0x338] ;  /* 0x00033800010c7983 */ /* 0x001f680000100a00 */
[----:B------:R0:W-:Y:S01]  /*9200*/  STS.U16 [R22+0x20680], R10 ;  /* 0x0206800a16007388 */ /* 0x0001e20000000400 */
[----:B------:R-:W-:-:S03]  /*9210*/  LOP3.LUT R4, R4, 0x800, RZ, 0xc0, !PT ;  /* 0x0000080004047812 */ /* 0x000fc600078ec0ff */
[----:B------:R-:W-:Y:S04]  /*9220*/  STS.U16 [R22+0x22680], R9 ;  /* 0x0226800916007388 */ /* 0x000fe80000000400 */
[----:B------:R-:W-:Y:S04]  /*9230*/  STS.U16 [R21+0x20300], R159 ;  /* 0x0203009f15007388 */ /* 0x000fe80000000400 */
[----:B------:R-:W-:Y:S01]  /*9240*/  STS.U16 [R21+0x22300], R158 ;  /* 0x0223009e15007388 */ /* 0x000fe20000000400 */
[----:B------:R-:W-:Y:S02]  /*9250*/  MOV R187, UR51 ;  /* 0x0000003300bb7c02 */ /* 0x000fe40008000f00 */
[----:B------:R-:W-:Y:S01]  /*9260*/  MOV R186, UR50 ;  /* 0x0000003200ba7c02 */ /* 0x000fe20008000f00 */
[----:B0-----:R-:W5:Y:S04]  /*9270*/  LDL.64 R10, [R1+0x248] ;  /* 0x00024800010a7983 */ /* 0x001f680000100a00 */
[----:B------:R0:W-:Y:S01]  /*9280*/  STS.U16 [R21+0x20700], R8 ;  /* 0x0207000815007388 */ /* 0x0001e20000000400 */
[----:B------:R-:W-:-:S03]  /*9290*/  LEA.HI R4, R202, R4, RZ, 0x1c ;  /* 0x00000004ca047211 */ /* 0x000fc600078fe0ff */
[----:B------:R-:W-:Y:S04]  /*92a0*/  STS.U16 [R21+0x22700], R7 ;  /* 0x0227000715007388 */ /* 0x000fe80000000400 */
[----:B------:R-:W-:Y:S04]  /*92b0*/  STS.U16 [R20+0x20380], R157 ;  /* 0x0203809d14007388 */ /* 0x000fe80000000400 */
[----:B------:R1:W-:Y:S01]  /*92c0*/  STS.U16 [R20+0x22380], R156 ;  /* 0x0223809c14007388 */ /* 0x0003e20000000400 */
[----:B------:R-:W-:Y:S02]  /*92d0*/  LOP3.LUT R4, R4, 0x3fff, RZ, 0xc0, !PT ;  /* 0x00003fff04047812 */ /* 0x000fe400078ec0ff */
[----:B------:R-:W-:Y:S01]  /*92e0*/  MOV R183, UR59 ;  /* 0x0000003b00b77c02 */ /* 0x000fe20008000f00 */
[----:B0-----:R-:W5:Y:S01]  /*92f0*/  LDL.64 R8, [R1+0x240] ;  /* 0x0002400001087983 */ /* 0x001f620000100a00 */
[----:B------:R-:W-:-:S03]  /*9300*/  R2UR UR4, R4 ;  /* 0x00000000040472ca */ /* 0x000fc600000e0000 */
[----:B------:R0:W-:Y:S04]  /*9310*/  STS.U16 [R20+0x20780], R6 ;  /* 0x0207800614007388 */ /* 0x0001e80000000400 */
[----:B--2---:R2:W-:Y:S01]  /*9320*/  STS.U16 [R20+0x22780], R5 ;  /* 0x0227800514007388 */ /* 0x0045e20000000400 */
[----:B------:R1:W-:Y:S06]  /*9330*/  MEMBAR.ALL.CTA ;  /* 0x0000000000007992 */ /* 0x0003ec0000008000 */
[----:B-1----:R-:W1:Y:S02]  /*9340*/  FENCE.VIEW.ASYNC.S ;  /* 0x00000000000073c6 */ /* 0x002e640000000000 */
[----:B-1----:R-:W-:Y:S06]  /*9350*/  BAR.SYNC.DEFER_BLOCKING 0x0 ;  /* 0x0000000000007b1d */ /* 0x002fec0000010000 */
[----:B------:R-:W-:-:S06]  /*9360*/  WARPGROUP.ARRIVE ;  /* 0x00000000000079c5 */ /* 0x000fcc0000000000 */
[----:B------:R-:W-:Y:S01]  /*9370*/  HGMMA.64x16x16.F32.BF16 R152, gdesc[UR4].tnspA, RZ, !UPT, gsb0 ;  /* 0x20200000049879f0 */ /* 0x000fe2000c0018ff */
[----:B0-----:R-:W-:Y:S02]  /*9380*/  MOV R6, RZ ;  /* 0x000000ff00067202 */ /* 0x001fe40000000f00 */
[----:B--2---:R-:W-:-:S04]  /*9390*/  IADD3 R5, P0, R4, 0x80, RZ ;  /* 0x0000008004057810 */ /* 0x004fc80007f1e0ff */
[----:B------:R-:W-:Y:S02]  /*93a0*/  IADD3.X R4, R6, 0x40000040, RZ, P0, !PT ;  /* 0x4000004006047810 */ /* 0x000fe400007fe4ff */
[----:B------:R-:W-:Y:S01]  /*93b0*/  R2UR UR9, R5 ;  /* 0x00000000050972ca */ /* 0x000fe200000e0000 */
[----:B------:R-:W2:Y:S01]  /*93c0*/  LDL.64 R6, [R1+0x238] ;  /* 0x0002380001067983 */ /* 0x000ea20000100a00 */
[----:B------:R-:W-:Y:S02]  /*93d0*/  R2UR UR8, R4 ;  /* 0x00000000040872ca */ /* 0x000fe400000e0000 */
[----:B------:R-:W-:Y:S01]  /*93e0*/  MOV R182, UR58 ;  /* 0x0000003a00b67c02 */ /* 0x000fe20008000f00 */
[----:B------:R-:W2:Y:S10]  /*93f0*/  LDL.64 R4, [R1+0x230] ;  /* 0x0002300001047983 */ /* 0x000eb40000100a00 */
[----:B------:R-:W-:-:S04]  /*9400*/  ULOP3.LUT UR9, UR9, UR8, URZ, 0x3c, !UPT ;  /* 0x0000000809097292 */ /* 0x000fc8000f8e3c3f */
[----:B------:R-:W-:-:S04]  /*9410*/  ULOP3.LUT UR8, UR9, UR8, URZ, 0x3c, !UPT ;  /* 0x0000000809087292 */ /* 0x000fc8000f8e3c3f */
[----:B------:R-:W-:Y:S01]  /*9420*/  ULOP3.LUT UR9, UR9, UR8, URZ, 0x3c, !UPT ;  /* 0x0000000809097292 */ /* 0x000fe2000f8e3c3f */
[----:B------:R-:W-:Y:S02]  /*9430*/  WARPGROUP.DEPBAR.LE gsb0, 0x0 ;  /* 0x00008000000079c5 */ /* 0x000fe40000010000 */
[----:B------:R-:W-:-:S06]  /*9440*/  WARPGROUP.ARRIVE ;  /* 0x00000000000079c5 */ /* 0x000fcc0000000000 */
[----:B------:R-:W-:Y:S01]  /*9450*/  HGMMA.64x16x16.F32.BF16 R152, gdesc[UR8].tnspA, R152, gsb0 ;  /* 0x20200000089879f0 */ /* 0x000fe20008001898 */
[----:B------:R-:W-:Y:S02]  /*9460*/  UIADD3.64 UR36, UR8, 0x80, URZ ;  /* 0x0000008008247897 */ /* 0x000fe4000fffe03f */
        /* <DEDUP_REMOVED lines=23> */
[----:B------:R-:W-:Y:S02]  /*95e0*/  R2UR UR38, R42 ;  /* 0x000000002a2672ca */ /* 0x000fe400000e0000 */
[----:B------:R-:W-:Y:S01]  /*95f0*/  R2UR UR39, R43 ;  /* 0x000000002b2772ca */ /* 0x000fe200000e0000 */
[----:B------:R-:W-:Y:S01]  /*9600*/  UIADD3.64 UR36, UR8, 0x380, URZ ;  /* 0x0000038008247897 */ /* 0x000fe2000fffe03f */
[----:B------:R-:W-:Y:S02]  /*9610*/  WARPGROUP.DEPBAR.LE gsb0, 0x0 ;  /* 0x00008000000079c5 */ /* 0x000fe40000010000 */
[----:B------:R-:W-:-:S09]  /*9620*/  WARPGROUP.ARRIVE ;  /* 0x00000000000079c5 */ /* 0x000fd20000000000 */
[----:B------:R-:W-:Y:S01]  /*9630*/  HGMMA.64x16x16.F32.BF16 R152, gdesc[UR36].tnspA, R152, gsb0 ;  /* 0x20200000249879f0 */ /* 0x000fe20008001898 */
[----:B------:R-:W-:Y:S02]  /*9640*/  R2UR UR46, R40 ;  /* 0x00000000282e72ca */ /* 0x000fe400000e0000 */
[----:B------:R-:W-:Y:S01]  /*9650*/  R2UR UR47, R41 ;  /* 0x00000000292f72ca */ /* 0x000fe200000e0000 */
[----:B------:R-:W-:Y:S01]  /*9660*/  UIADD3.64 UR44, UR8, 0x400, URZ ;  /* 0x00000400082c7897 */ /* 0x000fe2000fffe03f */
[----:B------:R-:W-:Y:S02]  /*9670*/  WARPGROUP.DEPBAR.LE gsb0, 0x0 ;  /* 0x00008000000079c5 */ /* 0x000fe40000010000 */
[----:B------:R-:W-:-:S09]  /*9680*/  WARPGROUP.ARRIVE ;  /* 0x00000000000079c5 */ /* 0x000fd20000000000 */
        /* <DEDUP_REMOVED lines=26> */
[----:B------:R-:W-:Y:S02]  /*9830*/  R2UR UR42, R28 ;  /* 0x000000001c2a72ca */ /* 0x000fe400000e0000 */
[----:B------:R-:W-:Y:S01]  /*9840*/  R2UR UR43, R29 ;  /* 0x000000001d2b72ca */ /* 0x000fe200000e0000 */
[----:B------:R-:W-:Y:S01]  /*9850*/  UIADD3.64 UR40, UR8, 0x700, URZ ;  /* 0x0000070008287897 */ /* 0x000fe2000fffe03f */
[----:B------:R-:W-:Y:S02]  /*9860*/  R2UR UR46, R26 ;  /* 0x000000001a2e72ca */ /* 0x000fe400000e0000 */
[----:B------:R-:W-:Y:S01]  /*9870*/  R2UR UR47, R27 ;  /* 0x000000001b2f72ca */ /* 0x000fe200000e0000 */
[----:B------:R-:W-:Y:S01]  /*9880*/  UIADD3.64 UR44, UR8, 0xf80, URZ ;  /* 0x00000f80082c7897 */ /* 0x000fe2000fffe03f */
[----:B---3--:R-:W-:-:S02]  /*9890*/  R2UR UR50, R24 ;  /* 0x00000000183272ca */ /* 0x008fc400000e0000 */
[----:B------:R-:W-:Y:S01]  /*98a0*/  R2UR UR51, R25 ;  /* 0x00000000193372ca */ /* 0x000fe200000e0000 */
[----:B------:R-:W-:Y:S01]  /*98b0*/  UIADD3.64 UR48, UR8, 0x1000, URZ ;  /* 0x0000100008307897 */ /* 0x000fe2000fffe03f */
[----:B----4-:R-:W-:Y:S01]  /*98c0*/  R2UR UR54, R16 ;  /* 0x00000000103672ca */ /* 0x010fe200000e0000 */
[----:B------:R-:W-:Y:S01]  /*98d0*/  UIADD3.64 UR52, UR8, 0x1080, URZ ;  /* 0x0000108008347897 */ /* 0x000fe2000fffe03f */
[----:B------:R-:W-:Y:S02]  /*98e0*/  R2UR UR55, R17 ;  /* 0x00000000113772ca */ /* 0x000fe400000e0000 */
[----:B-----5:R-:W-:Y:S02]  /*98f0*/  R2UR UR58, R12 ;  /* 0x000000000c3a72ca */ /* 0x020fe400000e0000 */
[----:B------:R-:W-:Y:S01]  /*9900*/  R2UR UR59, R13 ;  /* 0x000000000d3b72ca */ /* 0x000fe200000e0000 */
[----:B------:R-:W-:Y:S01]  /*9910*/  UIADD3.64 UR56, UR8, 0x1100, URZ ;  /* 0x0000110008387897 */ /* 0x000fe2000fffe03f */
[----:B------:R-:W3:Y:S01]  /*9920*/  LDL.64 R26, [R1+0x218] ;  /* 0x00021800011a7983 */ /* 0x000ee20000100a00 */
[----:B------:R-:W-:-:S02]  /*9930*/  UIADD3.64 UR12, UR8, 0x1180, URZ ;  /* 0x00001180080c7897 */ /* 0x000fc4000fffe03f */
[----:B------:R-:W-:Y:S01]  /*9940*/  UIADD3.64 UR16, UR8, 0x1200, URZ ;  /* 0x0000120008107897 */ /* 0x000fe2000fffe03f */
[----:B------:R-:W4:Y:S01]  /*9950*/  LDL.64 R12, [R1+0x200] ;  /* 0x00020000010c7983 */ /* 0x000f220000100a00 */
[----:B------:R-:W-:-:S03]  /*9960*/  UIADD3.64 UR20, UR8, 0x1280, URZ ;  /* 0x0000128008147897 */ /* 0x000fc6000fffe03f */
[----:B------:R-:W5:Y:S01]  /*9970*/  LDL.64 R28, [R1+0x220] ;  /* 0x00022000011c7983 */ /* 0x000f620000100a00 */
[----:B------:R-:W-:-:S03]  /*9980*/  R2UR UR27, R199 ;  /* 0x00000000c71b72ca */ /* 0x000fc600000e0000 */
[----:B------:R-:W5:Y:S01]  /*9990*/  LDL.64 R16, [R1+0x208] ;  /* 0x0002080001107983 */ /* 0x000f620000100a00 */
[----:B------:R-:W-:Y:S01]  /*99a0*/  R2UR UR26, R198 ;  /* 0x00000000c61a72ca */ /* 0x000fe200000e0000 */
[----:B------:R-:W-:Y:S02]  /*99b0*/  UIADD3.64 UR24, UR8, 0x1300, URZ ;  /* 0x0000130008187897 */ /* 0x000fe4000fffe03f */
[----:B------:R-:W5:Y:S04]  /*99c0*/  LDL.64 R30, [R1+0x228] ;  /* 0x00022800011e7983 */ /* 0x000f680000100a00 */
[----:B------:R-:W5:Y:S01]  /*99d0*/  LDL.64 R24, [R1+0x210] ;  /* 0x0002100001187983 */ /* 0x000f620000100a00 */
[----:B------:R-:W-:Y:S02]  /*99e0*/  WARPGROUP.DEPBAR.LE gsb0, 0x0 ;  /* 0x00008000000079c5 */ /* 0x000fe40000010000 */
[----:B------:R-:W-:-:S06]  /*99f0*/  WARPGROUP.ARRIVE ;  /* 0x00000000000079c5 */ /* 0x000fcc0000000000 */
[----:B------:R-:W-:Y:S03]  /*9a00*/  HGMMA.64x16x16.F32.BF16 R152, gdesc[UR36].tnspA, R152, gsb0 ;  /* 0x20200000249879f0 */ /* 0x000fe60008001898 */
        /* <DEDUP_REMOVED lines=48> */
[----:B--2---:R-:W-:-:S05]  /*9d10*/  IMAD.WIDE R4, R0, 0x2, R4 ;  /* 0x0000000200047825 */ /* 0x004fca00078e0204 */
[----:B------:R3:W2:Y:S02]  /*9d20*/  LDG.E.U16 R197, desc[UR60][R4.64] ;  /* 0x0000003c04c57981 */ /* 0x0006a4000c1e1500 */
[----:B---3--:R-:W-:-:S05]  /*9d30*/  IMAD.WIDE R4, R0, 0x2, R26 ;  /* 0x0000000200047825 */ /* 0x008fca00078e021a */
[----:B------:R4:W3:Y:S01]  /*9d40*/  LDG.E.U16 R194, desc[UR60][R4.64] ;  /* 0x0000003c04c27981 */ /* 0x0008e2000c1e1500 */
[----:B------:R-:W-:Y:S02]  /*9d50*/  WARPGROUP.DEPBAR.LE gsb0, 0x0 ;  /* 0x00008000000079c5 */ /* 0x000fe40000010000 */
[----:B------:R-:W-:-:S06]  /*9d60*/  WARPGROUP.ARRIVE ;  /* 0x00000000000079c5 */ /* 0x000fcc0000000000 */
[----:B------:R-:W-:Y:S01]  /*9d70*/  HGMMA.64x16x16.F32.BF16 R152, gdesc[UR40].tnspA, R152, gsb0 ;  /* 0x20200000289879f0 */ /* 0x000fe20008001898 */
[----:B----4-:R-:W-:-:S04]  /*9d80*/  IMAD.WIDE R4, R0, 0x2, R12 ;  /* 0x0000000200047825 */ /* 0x010fc800078e020c */
[C---:B------:R-:W-:Y:S01]  /*9d90*/  IMAD.WIDE R6, R0.reuse, 0x2, R6 ;  /* 0x0000000200067825 */ /* 0x040fe200078e0206 */
[----:B------:R0:W4:Y:S04]  /*9da0*/  LDG.E.U16 R191, desc[UR60][R4.64] ;  /* 0x0000003c04bf7981 */ /* 0x000128000c1e1500 */
[----:B------:R5:W2:Y:S01]  /*9db0*/  LDG.E.U16 R198, desc[UR60][R6.64] ;  /* 0x0000003c06c67981 */ /* 0x000aa2000c1e1500 */
[----:B0-----:R-:W-:Y:S01]  /*9dc0*/  IMAD.WIDE R4, R0, 0x2, R246 ;  /* 0x0000000200047825 */ /* 0x001fe200078e02f6 */
[----:B------:R-:W-:-:S03]  /*9dd0*/  R2UR UR47, R189 ;  /* 0x00000000bd2f72ca */ /* 0x000fc600000e0000 */
[----:B-----5:R-:W-:Y:S01]  /*9de0*/  IMAD.WIDE R6, R0, 0x2, R28 ;  /* 0x0000000200067825 */ /* 0x020fe200078e021c */
[----:B------:R0:W5:Y:S01]  /*9df0*/  LDG.E.U16 R180, desc[UR60][R4.64] ;  /* 0x0000003c04b47981 */ /* 0x000162000c1e1500 */
[----:B------:R-:W-:Y:S01]  /*9e00*/  R2UR UR46, R188 ;  /* 0x00000000bc2e72ca */ /* 0x000fe200000e0000 */
[----:B------:R-:W-:Y:S01]  /*9e10*/  UIADD3.64 UR44, UR8, 0x1580, URZ ;  /* 0x00001580082c7897 */ /* 0x000fe2000fffe03f */
[C---:B------:R-:W-:Y:S01]  /*9e20*/  IMAD.WIDE R8, R0.reuse, 0x2, R8 ;  /* 0x0000000200087825 */ /* 0x040fe200078e0208 */
[----:B------:R1:W3:Y:S04]  /*9e30*/  LDG.E.U16 R195, desc[UR60][R6.64] ;  /* 0x0000003c06c37981 */ /* 0x0002e8000c1e1500 */
[----:B------:R1:W4:Y:S01]  /*9e40*/  LDG.E.U16 R199, desc[UR60][R8.64] ;  /* 0x0000003c08c77981 */ /* 0x000322000c1e1500 */
[----:B0-----:R-:W-:-:S04]  /*9e50*/  IMAD.WIDE R4, R0, 0x2, R240 ;  /* 0x0000000200047825 */ /* 0x001fc800078e02f0 */
[C---:B-1----:R-:W-:Y:S01]  /*9e60*/  IMAD.WIDE R6, R0.reuse, 0x2, R16 ;  /* 0x0000000200067825 */ /* 0x042fe200078e0210 */
[----:B------:R0:W5:Y:S03]  /*9e70*/  LDG.E.U16 R173, desc[UR60][R4.64] ;  /* 0x0000003c04ad7981 */ /* 0x000166000c1e1500 */
[----:B------:R-:W-:Y:S01]  /*9e80*/  IMAD.WIDE R8, R0, 0x2, R30 ;  /* 0x0000000200087825 */ /* 0x000fe200078e021e */
[----:B------:R1:W5:Y:S01]  /*9e90*/  LDG.E.U16 R192, desc[UR60][R6.64] ;  /* 0x0000003c06c07981 */ /* 0x000362000c1e1500 */
[----:B------:R-:W-:-:S03]  /*9ea0*/  R2UR UR59, R183 ;  /* 0x00000000b73b72ca */ /* 0x000fc600000e0000 */
[----:B------:R-:W3:Y:S01]  /*9eb0*/  LDG.E.U16 R196, desc[UR60][R8.64] ;  /* 0x0000003c08c47981 */ /* 0x000ee2000c1e1500 */
[C---:B0-----:R-:W-:Y:S01]  /*9ec0*/  IMAD.WIDE R4, R0.reuse, 0x2, R236 ;  /* 0x0000000200047825 */ /* 0x041fe200078e02ec */
[----:B------:R-:W-:Y:S02]  /*9ed0*/  WARPGROUP.DEPBAR.LE gsb0, 0x0 ;  /* 0x00008000000079c5 */ /* 0x000fe40000010000 */
[----:B------:R-:W-:Y:S02]  /*9ee0*/  WARPGROUP.ARRIVE ;  /* 0x00000000000079c5 */ /* 0x000fe40000000000 */
[----:B------:R0:W5:Y:S01]  /*9ef0*/  LDG.E.U16 R17, desc[UR60][R4.64] ;  /* 0x0000003c04117981 */ /* 0x000162000c1e1500 */
[----:B-1----:R-:W-:-:S03]  /*9f00*/  IMAD.WIDE R6, R0, 0x2, R248 ;  /* 0x0000000200067825 */ /* 0x002fc600078e02f8 */
[----:B------:R-:W-:Y:S02]  /*9f10*/  HGMMA.64x16x16.F32.BF16 R152, gdesc[UR44].tnspA, R152, gsb0 ;  /* 0x202000002c9879f0 */ /* 0x000fe40008001898 */
[----:B------:R1:W5:Y:S01]  /*9f20*/  LDG.E.U16 R183, desc[UR60][R6.64] ;  /* 0x0000003c06b77981 */ /* 0x000362000c1e1500 */
[----:B0-----:R-:W-:-:S04]  /*9f30*/  IMAD.WIDE R4, R0, 0x2, R234 ;  /* 0x0000000200047825 */ /* 0x001fc800078e02ea */
[C---:B------:R-:W-:Y:S01]  /*9f40*/  IMAD.WIDE R8, R0.reuse, 0x2, R24 ;  /* 0x0000000200087825 */ /* 0x040fe200078e0218 */
[----:B------:R0:W5:Y:S03]  /*9f50*/  LDG.E.U16 R170, desc[UR60][R4.64] ;  /* 0x0000003c04aa7981 */ /* 0x000166000c1e1500 */
[C---:B-1----:R-:W-:Y:S01]  /*9f60*/  IMAD.WIDE R6, R0.reuse, 0x2, R242 ;  /* 0x0000000200067825 */ /* 0x042fe200078e02f2 */
[----:B------:R1:W5:Y:S04]  /*9f70*/  LDG.E.U16 R193, desc[UR60][R8.64] ;  /* 0x0000003c08c17981 */ /* 0x000368000c1e1500 */
[----:B------:R1:W5:Y:S01]  /*9f80*/  LDG.E.U16 R176, desc[UR60][R6.64] ;  /* 0x0000003c06b07981 */ /* 0x000362000c1e1500 */
[----:B0-----:R-:W-:Y:S01]  /*9f90*/  IMAD.WIDE R4, R0, 0x2, R232 ;  /* 0x0000000200047825 */ /* 0x001fe200078e02e8 */
[----:B------:R-:W-:-:S02]  /*9fa0*/  R2UR UR51, R187 ;  /* 0x00000000bb3372ca */ /* 0x000fc400000e0000 */
[----:B------:R-:W5:Y:S01]  /*9fb0*/  LDL.LU.64 R24, [R1] ;  /* 0x0000000001187983 */ /* 0x000f620000300a00 */
[----:B-1----:R-:W-:-:S03]  /*9fc0*/  IMAD.WIDE R8, R0, 0x2, R250 ;  /* 0x0000000200087825 */ /* 0x002fc600078e02fa */
[----:B------:R0:W5:Y:S01]  /*9fd0*/  LDG.E.U16 R171, desc[UR60][R4.64] ;  /* 0x0000003c04ab7981 */ /* 0x000162000c1e1500 */
[----:B------:R-:W-:-:S03]  /*9fe0*/  IMAD.WIDE R6, R0, 0x2, R238 ;  /* 0x0000000200067825 */ /* 0x000fc600078e02ee */
[----:B------:R1:W5:Y:S04]  /*9ff0*/  LDG.E.U16 R188, desc[UR60][R8.64] ;  /* 0x0000003c08bc7981 */ /* 0x000368000c1e1500 */
[----:B------:R1:W5:Y:S01]  /*a000*/  LDG.E.U16 R172, desc[UR60][R6.64] ;  /* 0x0000003c06ac7981 */ /* 0x000362000c1e1500 */
[----:B0-----:R-:W-:-:S03]  /*a010*/  IMAD.WIDE R4, R0, 0x2, R230 ;  /* 0x0000000200047825 */ /* 0x001fc600078e02e6 */
[----:B------:R-:W5:Y:S01]  /*a020*/  LDL.LU.64 R26, [R1+0x8] ;  /* 0x00000800011a7983 */ /* 0x000f620000300a00 */
        /* <DEDUP_REMOVED lines=10> */
[----:B------:R-:W5:Y:S01]  /*a0d0*/  LDL.LU.64 R30, [R1+0x18] ;  /* 0x00001800011e7983 */ /* 0x000f620000300a00 */
[----:B------:R-:W-:-:S03]  /*a0e0*/  R2UR UR50, R186 ;  /* 0x00000000ba3272ca */ /* 0x000fc600000e0000 */
[----:B------:R-:W5:Y:S01]  /*a0f0*/  LDL.LU.64 R32, [R1+0x20] ;  /* 0x0000200001207983 */ /* 0x000f620000300a00 */
[----:B0-----:R-:W-:-:S03]  /*a100*/  IMAD.WIDE R4, R0, 0x2, R218 ;  /* 0x0000000200047825 */ /* 0x001fc600078e02da */
[----:B------:R-:W5:Y:S01]  /*a110*/  LDL.LU.64 R34, [R1+0x28] ;  /* 0x0000280001227983 */ /* 0x000f620000300a00 */
[----:B------:R-:W-:Y:S02]  /*a120*/  R2UR UR55, R185 ;  /* 0x00000000b93772ca */ /* 0x000fe400000e0000 */
[----:B------:R-:W-:Y:S01]  /*a130*/  R2UR UR54, R184 ;  /* 0x00000000b83672ca */ /* 0x000fe200000e0000 */
[----:B------:R-:W5:Y:S04]  /*a140*/  LDL.LU.64 R36, [R1+0x30] ;  /* 0x0000300001247983 */ /* 0x000f680000300a00 */
[----:B------:R-:W5:Y:S04]  /*a150*/  LDL.LU.64 R38, [R1+0x38] ;  /* 0x0000380001267983 */ /* 0x000f680000300a00 */
[----:B------:R0:W5:Y:S04]  /*a160*/  LDG.E.U16 R185, desc[UR60][R8.64] ;  /* 0x0000003c08b97981 */ /* 0x000168000c1e1500 */
[----:B------:R1:W5:Y:S04]  /*a170*/  LDG.E.U16 R186, desc[UR60][R6.64] ;  /* 0x0000003c06ba7981 */ /* 0x000368000c1e1500 */
[----:B------:R1:W5:Y:S01]  /*a180*/  LDG.E.U16 R184, desc[UR60][R4.64] ;  /* 0x0000003c04b87981 */ /* 0x000362000c1e1500 */
[----:B0-----:R-:W-:-:S03]  /*a190*/  IMAD.WIDE R8, R0, 0x2, R222 ;  /* 0x0000000200087825 */ /* 0x001fc600078e02de */
[----:B------:R-:W5:Y:S01]  /*a1a0*/  LDL.LU.64 R40, [R1+0x40] ;  /* 0x0000400001287983 */ /* 0x000f620000300a00 */
[----:B-1----:R-:W-:-:S03]  /*a1b0*/  IMAD.WIDE R6, R0, 0x2, R214 ;  /* 0x0000000200067825 */ /* 0x002fc600078e02d6 */
[----:B------:R-:W5:Y:S01]  /*a1c0*/  LDL.LU.64 R42, [R1+0x48] ;  /* 0x00004800012a7983 */ /* 0x000f620000300a00 */
[----:B------:R-:W-:-:S03]  /*a1d0*/  IMAD.WIDE R4, R0, 0x2, R212 ;  /* 0x0000000200047825 */ /* 0x000fc600078e02d4 */
[----:B------:R-:W5:Y:S04]  /*a1e0*/  LDL.LU.64 R44, [R1+0x50] ;  /* 0x00005000012c7983 */ /* 0x000f680000300a00 */
[----:B------:R-:W5:Y:S01]  /*a1f0*/  LDL.LU.64 R46, [R1+0x58] ;  /* 0x00005800012e7983 */ /* 0x000f620000300a00 */
[----:B------:R-:W-:-:S03]  /*a200*/  IMAD.WIDE R10, R0, 0x2, R10 ;  /* 0x00000002000a7825 */ /* 0x000fc600078e020a */
        /* <DEDUP_REMOVED lines=10> */
[----:B------:R-:W5:Y:S01]  /*a2b0*/  LDL.LU.64 R56, [R1+0x80] ;  /* 0x0000800001387983 */ /* 0x000f620000300a00 */
[----:B------:R-:W-:-:S03]  /*a2c0*/  R2UR UR58, R182 ;  /* 0x00000000b63a72ca */ /* 0x000fc600000e0000 */
[----:B------:R-:W5:Y:S04]  /*a2d0*/  LDL.LU.64 R58, [R1+0x88] ;  /* 0x00008800013a7983 */ /* 0x000f680000300a00 */
[----:B------:R-:W5:Y:S04]  /*a2e0*/  LDL.LU.64 R60, [R1+0x90] ;  /* 0x00009000013c7983 */ /* 0x000f680000300a00 */
[----:B------:R-:W5:Y:S04]  /*a2f0*/  LDL.LU.64 R62, [R1+0x98] ;  /* 0x00009800013e7983 */ /* 0x000f680000300a00 */
[----:B------:R0:W2:Y:S04]  /*a300*/  LDG.E.U16 R200, desc[UR60][R10.64] ;  /* 0x0000003c0ac87981 */ /* 0x0000a8000c1e1500 */
[----:B------:R-:W5:Y:S04]  /*a310*/  LDG.E.U16 R182, desc[UR60][R8.64] ;  /* 0x0000003c08b67981 */ /* 0x000f68000c1e1500 */
[----:B------:R-:W5:Y:S01]  /*a320*/  LDG.E.U16 R177, desc[UR60][R6.64] ;  /* 0x0000003c06b17981 */ /* 0x000f62000c1e1500 */
[----:B------:R-:W1:Y:S01]  /*a330*/  S2R R151, SR_TID.X ;  /* 0x0000000000977919 */ /* 0x000e620000002100 */
[----:B------:R-:W-:Y:S01]  /*a340*/  UIADD3.64 UR48, UR8, 0x1600, URZ ;  /* 0x0000160008307897 */ /* 0x000fe2000fffe03f */
[----:B------:R-:W-:-:S02]  /*a350*/  WARPGROUP.DEPBAR.LE gsb0, 0x0 ;  /* 0x00008000000079c5 */ /* 0x000fc40000010000 */
[----:B------:R1:W5:Y:S04]  /*a360*/  LDG.E.U16 R174, desc[UR60][R4.64] ;  /* 0x0000003c04ae7981 */ /* 0x000368000c1e1500 */
[----:B------:R-:W5:Y:S01]  /*a370*/  LDL.LU.64 R64, [R1+0xa0] ;  /* 0x0000a00001407983 */ /* 0x000f620000300a00 */
[----:B------:R-:W-:Y:S01]  /*a380*/  UIADD3.64 UR52, UR8, 0x1680, URZ ;  /* 0x0000168008347897 */ /* 0x000fe2000fffe03f */
[----:B0-----:R-:W0:Y:S02]  /*a390*/  LDC R11, c[0x0][0x238] ;  /* 0x00008e00ff0b7b82 */ /* 0x001e240000000800 */
[----:B------:R-:W5:Y:S04]  /*a3a0*/  LDL.LU.64 R66, [R1+0xa8] ;  /* 0x0000a80001427983 */ /* 0x000f680000300a00 */
        /* <DEDUP_REMOVED lines=10> */
[----:B------:R-:W5:Y:S01]  /*a450*/  LDL.LU.64 R88, [R1+0x100] ;  /* 0x0001000001587983 */ /* 0x000f620000300a00 */
[----:B------:R-:W-:-:S03]  /*a460*/  WARPGROUP.ARRIVE ;  /* 0x00000000000079c5 */ /* 0x000fc60000000000 */
[----:B------:R-:W5:Y:S03]  /*a470*/  LDL.LU.64 R90, [R1+0x108] ;  /* 0x00010800015a7983 */ /* 0x000f660000300a00 */
[----:B------:R-:W-:Y:S01]  /*a480*/  HGMMA.64x16x16.F32.BF16 R152, gdesc[UR48].tnspA, R152, gsb0 ;  /* 0x20200000309879f0 */ /* 0x000fe20008001898 */
        /* <DEDUP_REMOVED lines=20> */
[----:B-1----:R-:W-:-:S03]  /*a5d0*/  IMAD.SHL.U32 R151, R151, 0x2, RZ ;  /* 0x0000000297977824 */ /* 0x002fc600078e00ff */
[----:B------:R-:W5:Y:S04]  /*a5e0*/  LDL.LU.64 R132, [R1+0x1b0] ;  /* 0x0001b00001847983 */ /* 0x000f680000300a00 */
[----:B------:R-:W5:Y:S04]  /*a5f0*/  LDL.LU.64 R134, [R1+0x1b8] ;  /* 0x0001b80001867983 */ /* 0x000f680000300a00 */
[----:B------:R-:W5:Y:S04]  /*a600*/  LDL.LU.64 R136, [R1+0x1c0] ;  /* 0x0001c00001887983 */ /* 0x000f680000300a00 */
[----:B------:R-:W5:Y:S04]  /*a610*/  LDL.LU.64 R138, [R1+0x1c8] ;  /* 0x0001c800018a7983 */ /* 0x000f680000300a00 */
[----:B------:R-:W5:Y:S01]  /*a620*/  LDL.LU.64 R140, [R1+0x1d0] ;  /* 0x0001d000018c7983 */ /* 0x000f620000300a00 */
[----:B------:R-:W-:-:S03]  /*a630*/  LOP3.LUT R10, R151, 0x6, RZ, 0xc0, !PT ;  /* 0x00000006970a7812 */ /* 0x000fc600078ec0ff */
[----:B------:R-:W5:Y:S04]  /*a640*/  LDL.LU.64 R142, [R1+0x1d8] ;  /* 0x0001d800018e7983 */ /* 0x000f680000300a00 */
[----:B------:R-:W5:Y:S04]  /*a650*/  LDL.LU.64 R144, [R1+0x1e0] ;  /* 0x0001e00001907983 */ /* 0x000f680000300a00 */
[----:B------:R-:W5:Y:S04]  /*a660*/  LDL.LU.64 R146, [R1+0x1e8] ;  /* 0x0001e80001927983 */ /* 0x000f680000300a00 */
[----:B------:R-:W5:Y:S04]  /*a670*/  LDL.LU.64 R148, [R1+0x1f0] ;  /* 0x0001f00001947983 */ /* 0x000f680000300a00 */
[----:B------:R-:W5:Y:S01]  /*a680*/  LDL.LU.64 R150, [R1+0x1f8] ;  /* 0x0001f80001967983 */ /* 0x000f620000300a00 */
[----:B------:R-:W-:-:S02]  /*a690*/  WARPGROUP.DEPBAR.LE gsb0, 0x0 ;  /* 0x00008000000079c5 */ /* 0x000fc40000010000 */
[----:B------:R-:W-:-:S06]  /*a6a0*/  WARPGROUP.ARRIVE ;  /* 0x00000000000079c5 */ /* 0x000fcc0000000000 */
[----:B------:R-:W-:Y:S01]  /*a6b0*/  HGMMA.64x16x16.F32.BF16 R152, gdesc[UR52].tnspA, R152, gsb0 ;  /* 0x20200000349879f0 */ /* 0x000fe20008001898 */
[----:B------:R-:W-:Y:S01]  /*a6c0*/  UIADD3.64 UR56, UR8, 0x1700, URZ ;  /* 0x0000170008387897 */ /* 0x000fe2000fffe03f */
[----:B------:R-:W-:Y:S01]  /*a6d0*/  IADD3 R4, P3, R10, R18, RZ ;  /* 0x000000120a047210 */ /* 0x000fe20007f7e0ff */
[----:B------:R-:W-:Y:S02]  /*a6e0*/  WARPGROUP.DEPBAR.LE gsb0, 0x0 ;  /* 0x00008000000079c5 */ /* 0x000fe40000010000 */
[----:B------:R-:W-:-:S06]  /*a6f0*/  WARPGROUP.ARRIVE ;  /* 0x00000000000079c5 */ /* 0x000fcc0000000000 */
[----:B------:R-:W-:Y:S01]  /*a700*/  HGMMA.64x16x16.F32.BF16 R152, gdesc[UR56].tnspA, R152, gsb0 ;  /* 0x20200000389879f0 */ /* 0x000fe20008001898 */
[C---:B------:R-:W-:Y:S02]  /*a710*/  IADD3 R5, P5, R4.reuse, 0x8, RZ ;  /* 0x0000000804057810 */ /* 0x040fe40007fbe0ff */
[C---:B------:R-:W-:Y:S02]  /*a720*/  ISETP.GT.U32.AND P4, PT, R4.reuse, R252, PT ;  /* 0x000000fc0400720c */ /* 0x040fe40003f84070 */
[----:B------:R-:W-:Y:S01]  /*a730*/  ISETP.GT.U32.AND P1, PT, R5, R14, PT ;  /* 0x0000000e0500720c */ /* 0x000fe20003f24070 */
[----:B------:R-:W-:Y:S01]  /*a740*/  IMAD.X R5, RZ, RZ, R19, P3 ;  /* 0x000000ffff057224 */ /* 0x000fe200018e0613 */
[C---:B------:R-:W-:Y:S02]  /*a750*/  ISETP.GE.U32.AND P3, PT, R4.reuse, R252, PT ;  /* 0x000000fc0400720c */ /* 0x040fe40003f66070 */
[CC--:B------:R-:W-:Y:S02]  /*a760*/  ISETP.GT.U32.AND P2, PT, R4.reuse, R14.reuse, PT ;  /* 0x0000000e0400720c */ /* 0x0c0fe40003f44070 */
[----:B------:R-:W-:-:S02]  /*a770*/  ISETP.GE.U32.AND P0, PT, R4, R14, PT ;  /* 0x0000000e0400720c */ /* 0x000fc40003f06070 */
[----:B------:R-:W-:Y:S02]  /*a780*/  IADD3 R4, P6, R4, 0x9, RZ ;  /* 0x0000000904047810 */ /* 0x000fe40007fde0ff */
[C---:B------:R-:W-:Y:S02]  /*a790*/  ISETP.GT.U32.AND.EX P4, PT, R5.reuse, RZ, PT, P4 ;  /* 0x000000ff0500720c */ /* 0x040fe40003f84140 */
[C---:B------:R-:W-:Y:S01]  /*a7a0*/  ISETP.GE.U32.AND.EX P3, PT, R5.reuse, RZ, PT, P3 ;  /* 0x000000ff0500720c */ /* 0x040fe20003f66130 */
[----:B------:R-:W-:Y:S01]  /*a7b0*/  IMAD.X R8, RZ, RZ, R5, P6 ;  /* 0x000000ffff087224 */ /* 0x000fe200030e0605 */
[----:B------:R-:W-:Y:S01]  /*a7c0*/  ISETP.GT.U32.AND.EX P2, PT, R5, RZ, PT, P2 ;  /* 0x000000ff0500720c */ /* 0x000fe20003f44120 */
[----:B------:R-:W-:Y:S02]  /*a7d0*/  WARPGROUP.DEPBAR.LE gsb0, 0x0 ;  /* 0x00008000000079c5 */ /* 0x000fe40000010000 */
[-C--:B0-----:R-:W-:Y:S01]  /*a7e0*/  FMUL R15, R154, R11.reuse ;  /* 0x0000000b9a0f7220 */ /* 0x081fe20000400000 */
[-C--:B------:R-:W-:Y:S01]  /*a7f0*/  FMUL R13, R155, R11.reuse ;  /* 0x0000000b9b0d7220 */ /* 0x080fe20000400000 */
[----:B------:R-:W-:Y:S01]  /*a800*/  FMUL R12, R158, R11 ;  /* 0x0000000b9e0c7220 */ /* 0x000fe20000400000 */
[----:B------:R-:W-:Y:S02]  /*a810*/  BAR.SYNC.DEFER_BLOCKING 0x0 ;  /* 0x0000000000007b1d */ /* 0x000fe40000010000 */
[----:B------:R-:W-:-:S02]  /*a820*/  FSEL R15, R15, -INF , !P4 ;  /* 0xff8000000f0f7808 */ /* 0x000fc40006000000 */
[----:B------:R-:W-:Y:S02]  /*a830*/  ISETP.GT.U32.AND P4, PT, R4, R252, PT ;  /* 0x000000fc0400720c */ /* 0x000fe40003f84070 */
[----:B------:R-:W-:Y:S01]  /*a840*/  FSEL R13, R13, -INF , !P3 ;  /* 0xff8000000d0d7808 */ /* 0x000fe20005800000 */
[-C--:B------:R-:W-:Y:S01]  /*a850*/  FMUL R7, R159, R11.reuse ;  /* 0x0000000b9f077220 */ /* 0x080fe20000400000 */
[----:B------:R-:W-:Y:S01]  /*a860*/  ISETP.GT.U32.AND.EX P4, PT, R8, RZ, PT, P4 ;  /* 0x000000ff0800720c */ /* 0x000fe20003f84140 */
[-C--:B------:R-:W-:Y:S01]  /*a870*/  FMUL R10, R153, R11.reuse ;  /* 0x0000000b990a7220 */ /* 0x080fe20000400000 */
[----:B------:R-:W-:Y:S01]  /*a880*/  FSEL R12, R12, -INF , !P2 ;  /* 0xff8000000c0c7808 */ /* 0x000fe20005000000 */
[----:B------:R-:W-:Y:S01]  /*a890*/  FMUL R9, R156, R11 ;  /* 0x0000000b9c097220 */ /* 0x000fe20000400000 */
[----:B------:R-:W-:Y:S01]  /*a8a0*/  FMNMX R6, R15, R13, !PT ;  /* 0x0000000d0f067209 */ /* 0x000fe20007800000 */
[----:B------:R-:W-:Y:S01]  /*a8b0*/  UMOV UR7, 0xc0000010 ;  /* 0xc000001000077882 */ /* 0x000fe20000000000 */
[----:B------:R-:W-:Y:S01]  /*a8c0*/  FSEL R7, R7, -INF , !P4 ;  /* 0xff80000007077808 */ /* 0x000fe20006000000 */
[----:B------:R-:W5:Y:S01]  /*a8d0*/  LDL.64 R158, [R1+0x330] ;  /* 0x00033000019e7983 */ /* 0x000f620000100a00 */
[----:B------:R-:W-:-:S02]  /*a8e0*/  FMNMX R6, R12, R6, !PT ;  /* 0x000000060c067209 */ /* 0x000fc40007800000 */
[----:B------:R-:W-:Y:S02]  /*a8f0*/  ISETP.GT.U32.AND P4, PT, R4, R14, PT ;  /* 0x0000000e0400720c */ /* 0x000fe40003f84070 */
[----:B------:R-:W-:-:S05]  /*a900*/  FMNMX R4, R7, R6, !PT ;  /* 0x0000000607047209 */ /* 0x000fca0007800000 */
[----:B------:R-:W0:Y:S01]  /*a910*/  SHFL.BFLY PT, R6, R4, 0x2, 0x1f ;  /* 0x0c401f0004067f89 */ /* 0x000e2200000e0000 */
[----:B------:R-:W-:Y:S01]  /*a920*/  ISETP.GE.U32.AND.EX P3, PT, R5, RZ, PT, P0 ;  /* 0x000000ff0500720c */ /* 0x000fe20003f66100 */
[----:B------:R-:W-:Y:S01]  /*a930*/  IMAD.X R5, RZ, RZ, R5, P5 ;  /* 0x000000ffff057224 */ /* 0x000fe200028e0605 */
[----:B------:R-:W-:Y:S01]  /*a940*/  ISETP.GT.U32.AND.EX P0, PT, R8, RZ, PT, P4 ;  /* 0x000000ff0800720c */ /* 0x000fe20003f04140 */
[-C--:B------:R-:W-:Y:S01]  /*a950*/  FMUL R8, R152, R11.reuse ;  /* 0x0000000b98087220 */ /* 0x080fe20000400000 */
[----:B------:R-:W-:Y:S02]  /*a960*/  FSEL R10, R10, -INF , !P3 ;  /* 0xff8000000a0a7808 */ /* 0x000fe40005800000 */
[----:B------:R-:W-:Y:S02]  /*a970*/  ISETP.GT.U32.AND.EX P1, PT, R5, RZ, PT, P1 ;  /* 0x000000ff0500720c */ /* 0x000fe40003f24110 */
[----:B------:R-:W-:Y:S01]  /*a980*/  FSEL R8, R8, -INF , !P2 ;  /* 0xff80000008087808 */ /* 0x000fe20005000000 */
[----:B------:R-:W-:Y:S01]  /*a990*/  FMUL R11, R157, R11 ;  /* 0x0000000b9d0b7220 */ /* 0x000fe20000400000 */
[----:B------:R-:W-:-:S02]  /*a9a0*/  FSEL R9, R9, -INF , !P1 ;  /* 0xff80000009097808 */ /* 0x000fc40004800000 */
[----:B------:R-:W-:Y:S02]  /*a9b0*/  FMNMX R5, R8, R10, !PT ;  /* 0x0000000a08057209 */ /* 0x000fe40007800000 */
[----:B------:R-:W-:Y:S02]  /*a9c0*/  FSEL R11, R11, -INF , !P0 ;  /* 0xff8000000b0b7808 */ /* 0x000fe40004000000 */
[----:B------:R-:W-:-:S04]  /*a9d0*/  FMNMX R5, R9, R5, !PT ;  /* 0x0000000509057209 */ /* 0x000fc80007800000 */
[----:B------:R-:W-:Y:S02]  /*a9e0*/  FMNMX R5, R11, R5, !PT ;  /* 0x000000050b057209 */ /* 0x000fe40007800000 */
[----:B0-----:R-:W-:-:S03]  /*a9f0*/  FMNMX R4, R4, R6, !PT ;  /* 0x0000000604047209 */ /* 0x001fc60007800000 */
[----:B------:R-:W-:Y:S04]  /*aa00*/  SHFL.BFLY PT, R16, R5, 0x2, 0x1f ;  /* 0x0c401f0005107f89 */ /* 0x000fe800000e0000 */
[----:B------:R-:W0:Y:S02]  /*aa10*/  SHFL.BFLY PT, R6, R4, 0x1, 0x1f ;  /* 0x0c201f0004067f89 */ /* 0x000e2400000e0000 */
[----:B0-----:R-:W-:Y:S02]  /*aa20*/  FMNMX R6, R4, R6, !PT ;  /* 0x0000000604067209 */ /* 0x001fe40007800000 */
[----:B------:R-:W-:-:S05]  /*aa30*/  FMNMX R4, R5, R16, !PT ;  /* 0x0000001005047209 */ /* 0x000fca0007800000 */
[----:B------:R-:W0:Y:S01]  /*aa40*/  SHFL.BFLY PT, R5, R4, 0x1, 0x1f ;  /* 0x0c201f0004057f89 */ /* 0x000e2200000e0000 */
[----:B------:R-:W-:-:S05]  /*aa50*/  FMNMX R6, R6, R168, !PT ;  /* 0x000000a806067209 */ /* 0x000fca0007800000 */
[--C-:B------:R-:W-:Y:S01]  /*aa60*/  FADD R16, R13, -R6.reuse ;  /* 0x800000060d107221 */ /* 0x100fe20000000000 */
[----:B------:R-:W-:Y:S01]  /*aa70*/  FADD R13, R7, -R6 ;  /* 0x80000006070d7221 */ /* 0x000fe20000000000 */
[----:B--2---:R-:W-:Y:S04]  /*aa80*/  STS.U16 [R3+0x20000], R200 ;  /* 0x020000c803007388 */ /* 0x004fe80000000400 */
[----:B----4-:R-:W-:Y:S04]  /*aa90*/  STS.U16 [R3+0x20200], R199 ;  /* 0x020200c703007388 */ /* 0x010fe80000000400 */
[----:B------:R-:W-:Y:S04]  /*aaa0*/  STS.U16 [R3+0x20400], R198 ;  /* 0x020400c603007388 */ /* 0x000fe80000000400 */
[----:B------:R-:W-:Y:S01]  /*aab0*/  STS.U16 [R3+0x20600], R197 ;  /* 0x020600c503007388 */ /* 0x000fe20000000400 */
[----:B0-----:R-:W-:-:S03]  /*aac0*/  FMNMX R7, R4, R5, !PT ;  /* 0x0000000504077209 */ /* 0x001fc60007800000 */
[----:B---3--:R-:W-:Y:S04]  /*aad0*/  STS.U16 [R3+0x20800], R196 ;  /* 0x020800c403007388 */ /* 0x008fe80000000400 */
[----:B------:R-:W-:Y:S01]  /*aae0*/  STS.U16 [R3+0x20a00], R195 ;  /* 0x020a00c303007388 */ /* 0x000fe20000000400 */
[----:B------:R-:W-:-:S03]  /*aaf0*/  FMNMX R7, R7, R169, !PT ;  /* 0x000000a907077209 */ /* 0x000fc60007800000 */
[----:B------:R-:W-:Y:S04]  /*ab00*/  STS.U16 [R3+0x20c00], R194 ;  /* 0x020c00c203007388 */ /* 0x000fe80000000400 */
[----:B-----5:R-:W-:Y:S04]  /*ab10*/  STS.U16 [R3+0x20e00], R193 ;  /* 0x020e00c103007388 */ /* 0x020fe80000000400 */
        /* <DEDUP_REMOVED lines=23> */
[----:B------:R-:W-:Y:S01]  /*ac90*/  STS.U16 [R3+0x23e00], R174 ;  /* 0x023e00ae03007388 */ /* 0x000fe20000000400 */
[----:B------:R1:W-:Y:S06]  /*aca0*/  MEMBAR.ALL.CTA ;  /* 0x0000000000007992 */ /* 0x0003ec0000008000 */
[----:B-1----:R-:W1:Y:S01]  /*acb0*/  FENCE.VIEW.ASYNC.S ;  /* 0x00000000000073c6 */ /* 0x002e620000000000 */
[----:B------:R-:W-:Y:S01]  /*acc0*/  FADD R5, R10, -R7 ;  /* 0x800000070a057221 */ /* 0x000fe20000000000 */
[--C-:B0-----:R-:W-:Y:S01]  /*acd0*/  FADD R17, R15, -R6.reuse ;  /* 0x800000060f117221 */ /* 0x101fe20000000000 */
[----:B------:R-:W-:-:S02]  /*ace0*/  FADD R15, R12, -R6 ;  /* 0x800000060c0f7221 */ /* 0x000fc40000000000 */
[----:B------:R-:W-:Y:S01]  /*acf0*/  FMUL R5, R5, 1.4426950216293334961 ;  /* 0x3fb8aa3b05057820 */ /* 0x000fe20000400000 */
[--C-:B------:R-:W-:Y:S01]  /*ad00*/  FADD R12, R8, -R7.reuse ;  /* 0x80000007080c7221 */ /* 0x100fe20000000000 */
[--C-:B------:R-:W-:Y:S01]  /*ad10*/  FADD R8, R9, -R7.reuse ;  /* 0x8000000709087221 */ /* 0x100fe20000000000 */
[----:B------:R-:W-:Y:S01]  /*ad20*/  FADD R4, -R6, R168 ;  /* 0x000000a806047221 */ /* 0x000fe20000000100 */
[----:B------:R0:W-:Y:S01]  /*ad30*/  MUFU.EX2 R9, R5 ;  /* 0x0000000500097308 */ /* 0x0001e20000000800 */
[----:B------:R-:W-:Y:S02]  /*ad40*/  FADD R10, R11, -R7 ;  /* 0x800000070b0a7221 */ /* 0x000fe40000000000 */
[----:B------:R-:W-:Y:S01]  /*ad50*/  FMUL R4, R4, 1.4426950216293334961 ;  /* 0x3fb8aa3b04047820 */ /* 0x000fe20000400000 */
[----:B0-----:R-:W-:Y:S01]  /*ad60*/  FADD R5, -R7, R169 ;  /* 0x000000a907057221 */ /* 0x001fe20000000100 */
[----:B------:R-:W-:Y:S01]  /*ad70*/  FMUL R17, R17, 1.4426950216293334961 ;  /* 0x3fb8aa3b11117820 */ /* 0x000fe20000400000 */
[----:B------:R-:W-:-:S02]  /*ad80*/  FMUL R16, R16, 1.4426950216293334961 ;  /* 0x3fb8aa3b10107820 */ /* 0x000fc40000400000 */
[----:B------:R-:W-:Y:S01]  /*ad90*/  FMUL R5, R5, 1.4426950216293334961 ;  /* 0x3fb8aa3b05057820 */ /* 0x000fe20000400000 */
[----:B------:R-:W-:Y:S01]  /*ada0*/  FMUL R15, R15, 1.4426950216293334961 ;  /* 0x3fb8aa3b0f0f7820 */ /* 0x000fe20000400000 */
[----:B------:R-:W-:Y:S01]  /*adb0*/  FMUL R13, R13, 1.4426950216293334961 ;  /* 0x3fb8aa3b0d0d7820 */ /* 0x000fe20000400000 */
[----:B------:R-:W-:Y:S01]  /*adc0*/  FMUL R12, R12, 1.4426950216293334961 ;  /* 0x3fb8aa3b0c0c7820 */ /* 0x000fe20000400000 */
[----:B------:R-:W-:Y:S01]  /*add0*/  FMUL R8, R8, 1.4426950216293334961 ;  /* 0x3fb8aa3b08087820 */ /* 0x000fe20000400000 */
[----:B------:R-:W-:Y:S01]  /*ade0*/  FMUL R10, R10, 1.4426950216293334961 ;  /* 0x3fb8aa3b0a0a7820 */ /* 0x000fe20000400000 */
[----:B------:R-:W0:Y:S08]  /*adf0*/  MUFU.EX2 R4, R4 ;  /* 0x0000000400047308 */ /* 0x000e300000000800 */
[----:B------:R-:W2:Y:S08]  /*ae00*/  MUFU.EX2 R5, R5 ;  /* 0x0000000500057308 */ /* 0x000eb00000000800 */
[----:B------:R-:W-:Y:S08]  /*ae10*/  MUFU.EX2 R17, R17 ;  /* 0x0000001100117308 */ /* 0x000ff00000000800 */
[----:B------:R-:W3:Y:S08]  /*ae20*/  MUFU.EX2 R16, R16 ;  /* 0x0000001000107308 */ /* 0x000ef00000000800 */
[----:B------:R-:W-:Y:S08]  /*ae30*/  MUFU.EX2 R15, R15 ;  /* 0x0000000f000f7308 */ /* 0x000ff00000000800 */
[----:B------:R-:W-:Y:S08]  /*ae40*/  MUFU.EX2 R13, R13 ;  /* 0x0000000d000d7308 */ /* 0x000ff00000000800 */
[----:B------:R-:W4:Y:S08]  /*ae50*/  MUFU.EX2 R12, R12 ;  /* 0x0000000c000c7308 */ /* 0x000f300000000800 */
[----:B------:R-:W-:Y:S08]  /*ae60*/  MUFU.EX2 R8, R8 ;  /* 0x0000000800087308 */ /* 0x000ff00000000800 */
[----:B------:R-:W5:Y:S01]  /*ae70*/  MUFU.EX2 R10, R10 ;  /* 0x0000000a000a7308 */ /* 0x000f620000000800 */
[-C--:B0-----:R-:W-:Y:S01]  /*ae80*/  FMUL R26, R26, R4.reuse ;  /* 0x000000041a1a7220 */ /* 0x081fe20000400000 */
[-C--:B------:R-:W-:Y:S01]  /*ae90*/  FMUL R27, R27, R4.reuse ;  /* 0x000000041b1b7220 */ /* 0x080fe20000400000 */
        /* <DEDUP_REMOVED lines=61> */
[----:B------:R-:W-:Y:S01]  /*b270*/  FMUL R151, R151, R4 ;  /* 0x0000000497977220 */ /* 0x000fe20000400000 */
[-C--:B--2---:R-:W-:Y:S01]  /*b280*/  FMUL R24, R24, R5.reuse ;  /* 0x0000000518187220 */ /* 0x084fe20000400000 */
        /* <DEDUP_REMOVED lines=63> */
[----:B---3--:R-:W-:-:S02]  /*b680*/  F2FP.BF16.F32.PACK_AB R153, R16, R17 ;  /* 0x000000111099723e */ /* 0x008fc400000010ff */
[----:B----4-:R-:W-:Y:S02]  /*b690*/  F2FP.BF16.F32.PACK_AB R152, R9, R12 ;  /* 0x0000000c0998723e */ /* 0x010fe400000010ff */
[----:B-----5:R-:W-:Y:S02]  /*b6a0*/  F2FP.BF16.F32.PACK_AB R154, R10, R8 ;  /* 0x000000080a9a723e */ /* 0x020fe400000010ff */
[----:B------:R-:W-:Y:S01]  /*b6b0*/  F2FP.BF16.F32.PACK_AB R155, R13, R15 ;  /* 0x0000000f0d9b723e */ /* 0x000fe200000010ff */
[----:B-1----:R-:W-:Y:S06]  /*b6c0*/  BAR.SYNC.DEFER_BLOCKING 0x0 ;  /* 0x0000000000007b1d */ /* 0x002fec0000010000 */
[----:B------:R-:W-:-:S06]  /*b6d0*/  WARPGROUP.ARRIVE ;  /* 0x00000000000079c5 */ /* 0x000fcc0000000000 */
[----:B------:R-:W-:Y:S03]  /*b6e0*/  HGMMA.64x256x16.F32.BF16 R24, R152, gdesc[UR4], R24, gsb0 ;  /* 0x03e0000498187df0 */ /* 0x000fe60008001818 */
[----:B------:R-:W-:Y:S02]  /*b6f0*/  WARPGROUP.DEPBAR.LE gsb0, 0x0 ;  /* 0x00008000000079c5 */ /* 0x000fe40000010000 */
[----:B------:R-:W-:Y:S04]  /*b700*/  STL.64 [R1], R24 ;  /* 0x0000001801007387 */ /* 0x000fe80000100a00 */
        /* <DEDUP_REMOVED lines=63> */
[----:B0-----:R-:W2:Y:S04]  /*bb00*/  LDL.LU.64 R150, [R1+0x5e0] ;  /* 0x0005e00001967983 */ /* 0x001ea80000300a00 */
[----:B------:R-:W3:Y:S04]  /*bb10*/  LDL.LU.64 R148, [R1+0x5d8] ;  /* 0x0005d80001947983 */ /* 0x000ee80000300a00 */
[----:B------:R-:W4:Y:S04]  /*bb20*/  LDL.LU.64 R146, [R1+0x5d0] ;  /* 0x0005d00001927983 */ /* 0x000f280000300a00 */
        /* <DEDUP_REMOVED lines=61> */
[----:B------:R-:W-:-:S02]  /*bf00*/  R2UR UR6, R158 ;  /* 0x000000009e0672ca */ /* 0x000fc400000e0000 */
[----:B------:R-:W-:Y:S01]  /*bf10*/  R2UR UR7, R159 ;  /* 0x000000009f0772ca */ /* 0x000fe200000e0000 */
[-C--:B--2---:R-:W-:Y:S01]  /*bf20*/  FMUL R150, R150, R4.reuse ;  /* 0x0000000496967220 */ /* 0x084fe20000400000 */
[-C--:B------:R-:W-:Y:S01]  /*bf30*/  FMUL R151, R151, R4.reuse ;  /* 0x0000000497977220 */ /* 0x080fe20000400000 */
[-C--:B---3--:R-:W-:Y:S01]  /*bf40*/  FMUL R148, R148, R5.reuse ;  /* 0x0000000594947220 */ /* 0x088fe20000400000 */
[-C--:B------:R-:W-:Y:S01]  /*bf50*/  FMUL R149, R149, R5.reuse ;  /* 0x0000000595957220 */ /* 0x080fe20000400000 */
[-C--:B----4-:R-:W-:Y:S01]  /*bf60*/  FMUL R146, R146, R4.reuse ;  /* 0x0000000492927220 */ /* 0x090fe20000400000 */
[-C--:B------:R-:W-:Y:S01]  /*bf70*/  FMUL R147, R147, R4.reuse ;  /* 0x0000000493937220 */ /* 0x080fe20000400000 */
[-C--:B-----5:R-:W-:Y:S01]  /*bf80*/  FMUL R144, R144, R5.reuse ;  /* 0x0000000590907220 */ /* 0x0a0fe20000400000 */
        /* <DEDUP_REMOVED lines=119> */
[-C--:B------:R-:W-:Y:S01]  /*c700*/  FMUL R24, R24, R5.reuse ;  /* 0x0000000518187220 */ /* 0x080fe20000400000 */
[----:B------:R-:W-:-:S06]  /*c710*/  FMUL R25, R25, R5 ;  /* 0x0000000519197220 */ /* 0x000fcc0000400000 */
[----:B------:R-:W-:-:S06]  /*c720*/  WARPGROUP.ARRIVE ;  /* 0x00000000000079c5 */ /* 0x000fcc0000000000 */
[----:B------:R-:W-:Y:S01]  /*c730*/  HGMMA.64x256x16.F32.BF16 R24, R152, gdesc[UR4], R24, gsb0 ;  /* 0x03e0000498187df0 */ /* 0x000fe20008001818 */
[----:B------:R-:W-:Y:S01]  /*c740*/  FADD R16, R17, R16 ;  /* 0x0000001011107221 */ /* 0x000fe20000000000 */
[----:B------:R-:W-:-:S03]  /*c750*/  FADD R9, R12, R9 ;  /* 0x000000090c097221 */ /* 0x000fc60000000000 */
[----:B------:R-:W-:Y:S01]  /*c760*/  FADD R15, R15, R16 ;  /* 0x000000100f0f7221 */ /* 0x000fe20000000000 */
[----:B------:R-:W-:Y:S01]  /*c770*/  FADD R9, R8, R9 ;  /* 0x0000000908097221 */ /* 0x000fe20000000000 */
[----:B------:R-:W0:Y:S02]  /*c780*/  S2R R158, SR_CTAID.X ;  /* 0x00000000009e7919 */ /* 0x000e240000002500 */
[----:B------:R-:W-:Y:S01]  /*c790*/  FADD R8, R13, R15 ;  /* 0x0000000f0d087221 */ /* 0x000fe20000000000 */
[----:B------:R-:W-:-:S04]  /*c7a0*/  FADD R9, R10, R9 ;  /* 0x000000090a097221 */ /* 0x000fc80000000000 */
[----:B------:R-:W1:Y:S04]  /*c7b0*/  SHFL.BFLY PT, R10, R8, 0x2, 0x1f ;  /* 0x0c401f00080a7f89 */ /* 0x000e6800000e0000 */
[----:B------:R-:W2:Y:S01]  /*c7c0*/  SHFL.BFLY PT, R11, R9, 0x2, 0x1f ;  /* 0x0c401f00090b7f89 */ /* 0x000ea200000e0000 */
[----:B------:R-:W-:-:S05]  /*c7d0*/  IADD3 R18, P0, R18, 0x10, RZ ;  /* 0x0000001012127810 */ /* 0x000fca0007f1e0ff */
[----:B------:R-:W-:Y:S02]  /*c7e0*/  IMAD.X R19, RZ, RZ, R19, P0 ;  /* 0x000000ffff137224 */ /* 0x000fe400000e0613 */
[----:B-1----:R-:W-:Y:S01]  /*c7f0*/  FADD R8, R8, R10 ;  /* 0x0000000a08087221 */ /* 0x002fe20000000000 */
[----:B--2---:R-:W-:Y:S01]  /*c800*/  FADD R9, R9, R11 ;  /* 0x0000000b09097221 */ /* 0x004fe20000000000 */
[----:B0-----:R-:W-:-:S03]  /*c810*/  IMAD.SHL.U32 R158, R158, 0x80, RZ ;  /* 0x000000809e9e7824 */ /* 0x001fc600078e00ff */
[----:B------:R-:W0:Y:S04]  /*c820*/  SHFL.BFLY PT, R10, R8, 0x1, 0x1f ;  /* 0x0c201f00080a7f89 */ /* 0x000e2800000e0000 */
[----:B------:R-:W1:Y:S01]  /*c830*/  SHFL.BFLY PT, R11, R9, 0x1, 0x1f ;  /* 0x0c201f00090b7f89 */ /* 0x000e6200000e0000 */
[----:B------:R-:W-:-:S05]  /*c840*/  VIADD R156, R158, 0x80 ;  /* 0x000000809e9c7836 */ /* 0x000fca0000000000 */
[----:B------:R-:W-:-:S04]  /*c850*/  ISETP.GE.U32.AND P0, PT, R18, R156, PT ;  /* 0x0000009c1200720c */ /* 0x000fc80003f06070 */
[----:B------:R-:W-:Y:S01]  /*c860*/  ISETP.GE.U32.AND.EX P0, PT, R19, RZ, PT, P0 ;  /* 0x000000ff1300720c */ /* 0x000fe20003f06100 */
[----:B------:R-:W-:Y:S01]  /*c870*/  IMAD R0, R205, 0x10, R0 ;  /* 0x00000010cd007824 */ /* 0x000fe200078e0200 */
[----:B------:R-:W-:Y:S01]  /*c880*/  LEA R2, R201, R2, 0x4 ;  /* 0x00000002c9027211 */ /* 0x000fe200078e20ff */
[----:B------:R-:W-:Y:S02]  /*c890*/  IMAD.MOV.U32 R17, RZ, RZ, R7 ;  /* 0x000000ffff117224 */ /* 0x000fe400078e0007 */
[----:B------:R-:W-:Y:S02]  /*c8a0*/  IMAD.MOV.U32 R16, RZ, RZ, R6 ;  /* 0x000000ffff107224 */ /* 0x000fe400078e0006 */
[----:B0-----:R-:W-:Y:S01]  /*c8b0*/  FADD R8, R8, R10 ;  /* 0x0000000a08087221 */ /* 0x001fe20000000000 */
[----:B-1----:R-:W-:-:S03]  /*c8c0*/  FADD R9, R9, R11 ;  /* 0x0000000b09097221 */ /* 0x002fc60000000000 */
[----:B------:R-:W-:Y:S01]  /*c8d0*/  FFMA R203, R4, R203, R8 ;  /* 0x000000cb04cb7223 */ /* 0x000fe20000000008 */
[----:B------:R-:W-:Y:S02]  /*c8e0*/  IMAD.MOV.U32 R169, RZ, RZ, R7 ;  /* 0x000000ffffa97224 */ /* 0x000fe400078e0007 */
[----:B------:R-:W-:Y:S01]  /*c8f0*/  FFMA R204, R5, R204, R9 ;  /* 0x000000cc05cc7223 */ /* 0x000fe20000000009 */
[----:B------:R-:W-:Y:S01]  /*c900*/  IMAD.MOV.U32 R168, RZ, RZ, R6 ;  /* 0x000000ffffa87224 */ /* 0x000fe200078e0006 */
[----:B------:R-:W-:Y:S02]  /*c910*/  WARPGROUP.DEPBAR.LE gsb0, 0x0 ;  /* 0x00008000000079c5 */ /* 0x000fe40000010000 */
[----:B------:R-:W-:Y:S05]  /*c920*/  @!P0 BRA `(.L_x_1) ;  /* 0xffffffb800908947 */ /* 0x000fea000383ffff */
.L_x_0:
[----:B------:R-:W2:Y:S04]  /*c930*/  LDL.LU R5, [R1+0x8] ;  /* 0x0000080001057983 */ /* 0x000ea80000300800 */
[----:B------:R-:W3:Y:S04]  /*c940*/  LDL.LU R186, [R1] ;  /* 0x0000000001ba7983 */ /* 0x000ee80000300800 */
[----:B------:R-:W4:Y:S04]  /*c950*/  LDL.LU R185, [R1+0x10] ;  /* 0x0000100001b97983 */ /* 0x000f280000300800 */
[----:B------:R-:W5:Y:S04]  /*c960*/  LDL.LU R184, [R1+0x14] ;  /* 0x0000140001b87983 */ /* 0x000f680000300800 */
        /* <DEDUP_REMOVED lines=26> */
[----:B------:R-:W5:Y:S01]  /*cb10*/  LDL.LU R152, [R1+0xac] ;  /* 0x0000ac0001987983 */ /* 0x000f620000300800 */
[----:B------:R-:W-:-:S02]  /*cb20*/  IMAD.MOV.U32 R3, RZ, RZ, R204 ;  /* 0x000000ffff037224 */ /* 0x000fc400078e00cc */
[----:B------:R-:W-:Y:S01]  /*cb30*/  IMAD.MOV.U32 R2, RZ, RZ, R203 ;  /* 0x000000ffff027224 */ /* 0x000fe200078e00cb */
[----:B------:R-:W-:Y:S01]  /*cb40*/  STL [R1+0x3e8], R17 ;  /* 0x0003e81101007387 */ /* 0x000fe20000100800 */
[C---:B------:R-:W-:Y:S01]  /*cb50*/  FMUL R4, R3.reuse, 8388608 ;  /* 0x4b00000003047820 */ /* 0x040fe20000400000 */
[----:B------:R-:W-:Y:S01]  /*cb60*/  FSETP.GEU.AND P1, PT, R3, 1.175494350822287508e-38, PT ;  /* 0x008000000300780b */ /* 0x000fe20003f2e000 */
[----:B------:R-:W-:Y:S01]  /*cb70*/  IMAD.MOV.U32 R8, RZ, RZ, 0x3dc6b27f ;  /* 0x3dc6b27fff087424 */ /* 0x000fe200078e00ff */
[----:B------:R-:W-:Y:S01]  /*cb80*/  FSETP.GT.AND P0, PT, |R2|, 8.50705917302346158658e+37, PT ;  /* 0x7e8000000200780b */ /* 0x000fe20003f04200 */
[----:B------:R-:W-:Y:S01]  /*cb90*/  STL [R1+0x3e4], R16 ;  /* 0x0003e41001007387 */ /* 0x000fe20000100800 */
[----:B------:R-:W-:-:S04]  /*cba0*/  FSEL R4, R4, R3, !P1 ;  /* 0x0000000304047208 */ /* 0x000fc80004800000 */
[----:B------:R-:W-:-:S04]  /*cbb0*/  IADD3 R0, R4, -0x3f3504f3, RZ ;  /* 0xc0cafb0d04007810 */ /* 0x000fc80007ffe0ff */
[----:B------:R-:W-:-:S05]  /*cbc0*/  LOP3.LUT R0, R0, 0xff800000, RZ, 0xc0, !PT ;  /* 0xff80000000007812 */ /* 0x000fca00078ec0ff */
[----:B------:R-:W-:Y:S01]  /*cbd0*/  IMAD.IADD R6, R4, 0x1, -R0 ;  /* 0x0000000104067824 */ /* 0x000fe200078e0a00 */
[----:B------:R-:W-:Y:S01]  /*cbe0*/  I2FP.F32.S32 R0, R0 ;  /* 0x0000000000007245 */ /* 0x000fe20000201400 */
[----:B------:R-:W-:Y:S01]  /*cbf0*/  BAR.SYNC.DEFER_BLOCKING 0x0 ;  /* 0x0000000000007b1d */ /* 0x000fe20000010000 */
[----:B------:R-:W-:Y:S01]  /*cc00*/  FSETP.GEU.AND P2, PT, R2, 1.175494350822287508e-38, PT ;  /* 0x008000000200780b */ /* 0x000fe20003f4e000 */
[----:B--2---:R-:W-:Y:S01]  /*cc10*/  FMUL R9, R5, 0.25 ;  /* 0x3e80000005097820 */ /* 0x004fe20000400000 */
[----:B---3--:R-:W-:-:S04]  /*cc20*/  IMAD.MOV.U32 R187, RZ, RZ, R186 ;  /* 0x000000ffffbb7224 */ /* 0x008fc800078e00ba */
[----:B------:R-:W-:Y:S02]  /*cc30*/  FSEL R9, R9, R5, P0 ;  /* 0x0000000509097208 */ /* 0x000fe40000000000 */
[----:B------:R-:W-:Y:S01]  /*cc40*/  FSEL R5, RZ, -23, P1 ;  /* 0xc1b80000ff057808 */ /* 0x000fe20000800000 */
[----:B----4-:R-:W-:Y:S01]  /*cc50*/  IMAD.MOV.U32 R186, RZ, RZ, R185 ;  /* 0x000000ffffba7224 */ /* 0x010fe200078e00b9 */
[----:B------:R-:W-:-:S03]  /*cc60*/  ISETP.GE.U32.AND P1, PT, R4, 0x7f800000, PT ;  /* 0x7f8000000400780c */ /* 0x000fc60003f26070 */
[----:B------:R-:W-:Y:S01]  /*cc70*/  FFMA.FTZ R7, R0, 1.1920928955078125e-07, R5 ;  /* 0x3400000000077823 */ /* 0x000fe20000010005 */
[----:B------:R-:W-:Y:S01]  /*cc80*/  FADD R0, R6, -1 ;  /* 0xbf80000006007421 */ /* 0x000fe20000000000 */
[----:B-----5:R-:W-:Y:S02]  /*cc90*/  IMAD.MOV.U32 R185, RZ, RZ, R184 ;  /* 0x000000ffffb97224 */ /* 0x020fe400078e00b8 */
[----:B------:R-:W-:Y:S02]  /*cca0*/  IMAD.MOV.U32 R184, RZ, RZ, R183 ;  /* 0x000000ffffb87224 */ /* 0x000fe400078e00b7 */
[----:B------:R-:W-:Y:S01]  /*ccb0*/  FFMA.FTZ R5, R0, R8, -0.16845393180847167969 ;  /* 0xbe2c7f3000057423 */ /* 0x000fe20000010008 */
[----:B------:R-:W-:-:S03]  /*ccc0*/  MOV R183, R182 ;  /* 0x000000b600b77202 */ /* 0x000fc60000000f00 */
[----:B------:R-:W-:-:S04]  /*ccd0*/  FFMA.FTZ R5, R0, R5, 0.1716887056827545166 ;  /* 0x3e2fcf2a00057423 */ /* 0x000fc80000010005 */
[----:B------:R-:W-:-:S04]  /*cce0*/  FFMA.FTZ R5, R0, R5, -0.17900948226451873779 ;  /* 0xbe374e4300057423 */ /* 0x000fc80000010005 */
[----:B------:R-:W-:Y:S01]  /*ccf0*/  FFMA.FTZ R5, R0, R5, 0.20512372255325317383 ;  /* 0x3e520bf400057423 */ /* 0x000fe20000010005 */
[----:B------:R-:W-:-:S03]  /*cd00*/  IMAD.MOV.U32 R182, RZ, RZ, R181 ;  /* 0x000000ffffb67224 */ /* 0x000fc600078e00b5 */
[----:B------:R-:W-:Y:S01]  /*cd10*/  FFMA.FTZ R5, R0, R5, -0.24046532809734344482 ;  /* 0xbe763c8b00057423 */ /* 0x000fe20000010005 */
[----:B------:R-:W-:-:S03]  /*cd20*/  IMAD.MOV.U32 R181, RZ, RZ, R180 ;  /* 0x000000ffffb57224 */ /* 0x000fc600078e00b4 */
[----:B------:R-:W-:Y:S01]  /*cd30*/  FFMA.FTZ R5, R0, R5, 0.28857114911079406738 ;  /* 0x3e93bf9900057423 */ /* 0x000fe20000010005 */
[----:B------:R-:W-:-:S03]  /*cd40*/  IMAD.MOV.U32 R180, RZ, RZ, R179 ;  /* 0x000000ffffb47224 */ /* 0x000fc600078e00b3 */
[----:B------:R-:W-:Y:S01]  /*cd50*/  FFMA.FTZ R5, R0, R5, -0.36067417263984680176 ;  /* 0xbeb8aa4900057423 */ /* 0x000fe20000010005 */
[----:B------:R-:W-:-:S03]  /*cd60*/  IMAD.MOV.U32 R179, RZ, RZ, R178 ;  /* 0x000000ffffb37224 */ /* 0x000fc600078e00b2 */
[----:B------:R-:W-:Y:S01]  /*cd70*/  FFMA.FTZ R5, R0, R5, 0.48089820146560668945 ;  /* 0x3ef6384a00057423 */ /* 0x000fe20000010005 */
[----:B------:R-:W-:-:S03]  /*cd80*/  IMAD.MOV.U32 R178, RZ, RZ, R177 ;  /* 0x000000ffffb27224 */ /* 0x000fc600078e00b1 */
[----:B------:R-:W-:Y:S01]  /*cd90*/  FFMA.FTZ R5, R0, R5, -0.72134751081466674805 ;  /* 0xbf38aa3b00057423 */ /* 0x000fe20000010005 */
[----:B------:R-:W-:-:S03]  /*cda0*/  IMAD.MOV.U32 R177, RZ, RZ, R176 ;  /* 0x000000ffffb17224 */ /* 0x000fc600078e00b0 */
[----:B------:R-:W-:-:S04]  /*cdb0*/  FMUL R5, R0, R5 ;  /* 0x0000000500057220 */ /* 0x000fc80000400000 */
[----:B------:R-:W-:-:S04]  /*cdc0*/  FMUL R5, R0, R5 ;  /* 0x0000000500057220 */ /* 0x000fc80000400000 */
[----:B------:R-:W-:Y:S01]  /*cdd0*/  FFMA.FTZ R0, R0, 1.4426950216293334961, R5 ;  /* 0x3fb8aa3b00007823 */ /* 0x000fe20000010005 */
[----:B------:R-:W-:-:S03]  /*cde0*/  IMAD.MOV.U32 R176, RZ, RZ, R175 ;  /* 0x000000ffffb07224 */ /* 0x000fc600078e00af */
[----:B------:R-:W-:Y:S01]  /*cdf0*/  FADD R14, R7, R0 ;  /* 0x00000000070e7221 */ /* 0x000fe20000000000 */
[----:B------:R-:W-:Y:S01]  /*ce00*/  @P1 IMAD.MOV.U32 R0, RZ, RZ, 0x7f800000 ;  /* 0x7f800000ff001424 */ /* 0x000fe200078e00ff */
[----:B------:R-:W-:Y:S02]  /*ce10*/  FSEL R5, RZ, -23, P2 ;  /* 0xc1b80000ff057808 */ /* 0x000fe40001000000 */
[----:B------:R-:W-:Y:S01]  /*ce20*/  MOV R175, R174 ;  /* 0x000000ae00af7202 */ /* 0x000fe20000000f00 */
[C---:B------:R-:W-:Y:S01]  /*ce30*/  @P1 FFMA.FTZ R14, R4.reuse, R0, +INF ;  /* 0x7f800000040e1423 */ /* 0x040fe20000010000 */
[----:B------:R-:W-:Y:S01]  /*ce40*/  FSETP.NEU.AND P1, PT, R4, RZ, PT ;  /* 0x000000ff0400720b */ /* 0x000fe20003f2d000 */
[----:B------:R-:W-:Y:S01]  /*ce50*/  FMUL R4, R2, 8388608 ;  /* 0x4b00000002047820 */ /* 0x000fe20000400000 */
[----:B------:R-:W-:Y:S02]  /*ce60*/  IMAD.MOV.U32 R174, RZ, RZ, R173 ;  /* 0x000000ffffae7224 */ /* 0x000fe400078e00ad */
[----:B------:R0:W-:Y:S01]  /*ce70*/  STL [R1+0x204], R14 ;  /* 0x0002040e01007387 */ /* 0x0001e20000100800 */
[----:B------:R-:W-:Y:S01]  /*ce80*/  IMAD.MOV.U32 R173, RZ, RZ, R172 ;  /* 0x000000ffffad7224 */ /* 0x000fe200078e00ac */
[----:B------:R-:W-:Y:S01]  /*ce90*/  FSEL R4, R4, R2, !P2 ;  /* 0x0000000204047208 */ /* 0x000fe20005000000 */
[----:B------:R-:W-:-:S04]  /*cea0*/  IMAD.MOV.U32 R172, RZ, RZ, R171 ;  /* 0x000000ffffac7224 */ /* 0x000fc800078e00ab */
[C---:B------:R-:W-:Y:S01]  /*ceb0*/  VIADD R0, R4.reuse, 0xc0cafb0d ;  /* 0xc0cafb0d04007836 */ /* 0x040fe20000000000 */
[----:B------:R-:W-:Y:S01]  /*cec0*/  ISETP.GE.U32.AND P4, PT, R4, 0x7f800000, PT ;  /* 0x7f8000000400780c */ /* 0x000fe20003f86070 */
[----:B------:R-:W-:-:S03]  /*ced0*/  IMAD.MOV.U32 R171, RZ, RZ, R170 ;  /* 0x000000ffffab7224 */ /* 0x000fc600078e00aa */
[----:B------:R-:W-:Y:S01]  /*cee0*/  LOP3.LUT R0, R0, 0xff800000, RZ, 0xc0, !PT ;  /* 0xff80000000007812 */ /* 0x000fe200078ec0ff */
[----:B------:R-:W-:-:S04]  /*cef0*/  IMAD.MOV.U32 R170, RZ, RZ, R159 ;  /* 0x000000ffffaa7224 */ /* 0x000fc800078e009f */
[----:B------:R-:W-:Y:S01]  /*cf00*/  IMAD.IADD R6, R4, 0x1, -R0 ;  /* 0x0000000104067824 */ /* 0x000fe200078e0a00 */
[----:B------:R-:W-:Y:S01]  /*cf10*/  I2FP.F32.S32 R0, R0 ;  /* 0x0000000000007245 */ /* 0x000fe20000201400 */
[----:B------:R-:W-:-:S04]  /*cf20*/  IMAD.MOV.U32 R159, RZ, RZ, R158 ;  /* 0x000000ffff9f7224 */ /* 0x000fc800078e009e */
[----:B------:R-:W-:Y:S01]  /*cf30*/  FFMA.FTZ R7, R0, 1.1920928955078125e-07, R5 ;  /* 0x3400000000077823 */ /* 0x000fe20000010005 */
[----:B------:R-:W-:Y:S01]  /*cf40*/  FADD R0, R6, -1 ;  /* 0xbf80000006007421 */ /* 0x000fe20000000000 */
[----:B------:R-:W-:-:S03]  /*cf50*/  IMAD.MOV.U32 R158, RZ, RZ, R157 ;  /* 0x000000ffff9e7224 */ /* 0x000fc600078e009d */
[----:B------:R-:W-:Y:S01]  /*cf60*/  FFMA.FTZ R5, R0, R8, -0.16845393180847167969 ;  /* 0xbe2c7f3000057423 */ /* 0x000fe20000010008 */
[----:B------:R-:W-:-:S03]  /*cf70*/  MOV R157, R156 ;  /* 0x0000009c009d7202 */ /* 0x000fc60000000f00 */
[----:B------:R-:W-:Y:S01]  /*cf80*/  FFMA.FTZ R5, R0, R5, 0.1716887056827545166 ;  /* 0x3e2fcf2a00057423 */ /* 0x000fe20000010005 */
[----:B------:R-:W-:-:S03]  /*cf90*/  IMAD.MOV.U32 R156, RZ, RZ, R155 ;  /* 0x000000ffff9c7224 */ /* 0x000fc600078e009b */
[----:B------:R-:W-:Y:S01]  /*cfa0*/  FFMA.FTZ R5, R0, R5, -0.17900948226451873779 ;  /* 0xbe374e4300057423 */ /* 0x000fe20000010005 */
[----:B------:R-:W-:-:S03]  /*cfb0*/  IMAD.MOV.U32 R155, RZ, RZ, R154 ;  /* 0x000000ffff9b7224 */ /* 0x000fc600078e009a */
[----:B------:R-:W-:Y:S01]  /*cfc0*/  FFMA.FTZ R5, R0, R5, 0.20512372255325317383 ;  /* 0x3e520bf400057423 */ /* 0x000fe20000010005 */
[----:B------:R-:W-:-:S03]  /*cfd0*/  IMAD.MOV.U32 R154, RZ, RZ, R153 ;  /* 0x000000ffff9a7224 */ /* 0x000fc600078e0099 */
[C---:B------:R-:W-:Y:S01]  /*cfe0*/  FFMA.FTZ R5, R0.reuse, R5, -0.24046532809734344482 ;  /* 0xbe763c8b00057423 */ /* 0x040fe20000010005 */
[----:B------:R-:W-:Y:S02]  /*cff0*/  IMAD.MOV.U32 R153, RZ, RZ, R152 ;  /* 0x000000ffff997224 */ /* 0x000fe400078e0098 */
[----:B------:R-:W2:Y:S01]  /*d000*/  LDL.LU R152, [R1+0x8c] ;  /* 0x00008c0001987983 */ /* 0x000ea20000300800 */
[C---:B------:R-:W-:Y:S01]  /*d010*/  FFMA.FTZ R5, R0.reuse, R5, 0.28857114911079406738 ;  /* 0x3e93bf9900057423 */ /* 0x040fe20000010005 */
[----:B------:R-:W-:Y:S01]  /*d020*/  IMAD.MOV.U32 R20, RZ, RZ, R183 ;  /* 0x000000ffff147224 */ /* 0x000fe200078e00b7 */
[----:B------:R-:W-:Y:S01]  /*d030*/  MOV R200, R178 ;  /* 0x000000b200c87202 */ /* 0x000fe20000000f00 */
[----:B------:R-:W-:Y:S02]  /*d040*/  IMAD.MOV.U32 R160, RZ, RZ, R182 ;  /* 0x000000ffffa07224 */ /* 0x000fe400078e00b6 */
[----:B------:R-:W-:Y:S01]  /*d050*/  FFMA.FTZ R5, R0, R5, -0.36067417263984680176 ;  /* 0xbeb8aa4900057423 */ /* 0x000fe20000010005 */
[----:B------:R-:W-:Y:S01]  /*d060*/  IMAD.MOV.U32 R23, RZ, RZ, R181 ;  /* 0x000000ffff177224 */ /* 0x000fe200078e00b5 */
[----:B------:R-:W-:Y:S01]  /*d070*/  FSETP.GT.AND P2, PT, |R3|, 8.50705917302346158658e+37, PT ;  /* 0x7e8000000300780b */ /* 0x000fe20003f44200 */
[----:B------:R-:W-:-:S02]  /*d080*/  IMAD.MOV.U32 R22, RZ, RZ, R180 ;  /* 0x000000ffff167224 */ /* 0x000fc400078e00b4 */
[C---:B------:R-:W-:Y:S01]  /*d090*/  FFMA.FTZ R5, R0.reuse, R5, 0.48089820146560668945 ;  /* 0x3ef6384a00057423 */ /* 0x040fe20000010005 */
[----:B------:R-:W-:Y:S01]  /*d0a0*/  IMAD.MOV.U32 R252, RZ, RZ, R179 ;  /* 0x000000fffffc7224 */ /* 0x000fe200078e00b3 */
[----:B------:R-:W-:Y:S01]  /*d0b0*/  MOV R192, R170 ;  /* 0x000000aa00c07202 */ /* 0x000fe20000000f00 */
[----:B------:R-:W-:Y:S02]  /*d0c0*/  IMAD.MOV.U32 R199, RZ, RZ, R177 ;  /* 0x000000ffffc77224 */ /* 0x000fe400078e00b1 */
[C---:B------:R-:W-:Y:S01]  /*d0d0*/  FFMA.FTZ R5, R0.reuse, R5, -0.72134751081466674805 ;  /* 0xbf38aa3b00057423 */ /* 0x040fe20000010005 */
[----:B------:R-:W-:Y:S01]  /*d0e0*/  IMAD.MOV.U32 R198, RZ, RZ, R176 ;  /* 0x000000ffffc67224 */ /* 0x000fe200078e00b0 */
[----:B------:R-:W-:Y:S01]  /*d0f0*/  FSETP.GEU.AND P3, PT, |R3|, 1.175494350822287508e-38, PT ;  /* 0x008000000300780b */ /* 0x000fe20003f6e200 */
[----:B------:R-:W-:Y:S02]  /*d100*/  IMAD.MOV.U32 R197, RZ, RZ, R175 ;  /* 0x000000ffffc57224 */ /* 0x000fe400078e00af */
[----:B------:R-:W-:Y:S01]  /*d110*/  FMUL R5, R0, R5 ;  /* 0x0000000500057220 */ /* 0x000fe20000400000 */
[----:B------:R-:W-:Y:S01]  /*d120*/  IMAD.MOV.U32 R196, RZ, RZ, R174 ;  /* 0x000000ffffc47224 */ /* 0x000fe200078e00ae */
[----:B------:R-:W-:Y:S01]  /*d130*/  MOV R162, R186 ;  /* 0x000000ba00a27202 */ /* 0x000fe20000000f00 */
[----:B------:R-:W-:-:S02]  /*d140*/  IMAD.MOV.U32 R195, RZ, RZ, R173 ;  /* 0x000000ffffc37224 */ /* 0x000fc400078e00ad */
[C---:B------:R-:W-:Y:S01]  /*d150*/  FMUL R5, R0.reuse, R5 ;  /* 0x0000000500057220 */ /* 0x040fe20000400000 */
[----:B------:R-:W-:Y:S02]  /*d160*/  IMAD.MOV.U32 R194, RZ, RZ, R172 ;  /* 0x000000ffffc27224 */ /* 0x000fe400078e00ac */
[----:B------:R-:W-:Y:S01]  /*d170*/  @P2 FMUL R3, R3, 0.25 ;  /* 0x3e80000003032820 */ /* 0x000fe20000400000 */
[----:B------:R-:W-:Y:S02]  /*d180*/  IMAD.MOV.U32 R193, RZ, RZ, R171 ;  /* 0x000000ffffc17224 */ /* 0x000fe400078e00ab */
[----:B------:R-:W-:Y:S01]  /*d190*/  FFMA.FTZ R0, R0, 1.4426950216293334961, R5 ;  /* 0x3fb8aa3b00007823 */ /* 0x000fe20000010005 */
[----:B------:R-:W-:Y:S01]  /*d1a0*/  FMUL R5, R187, 0.25 ;  /* 0x3e800000bb057820 */ /* 0x000fe20000400000 */
[----:B------:R-:W-:Y:S02]  /*d1b0*/  IMAD.MOV.U32 R191, RZ, RZ, R158 ;  /* 0x000000ffffbf7224 */ /* 0x000fe400078e009e */
[----:B------:R-:W-:Y:S01]  /*d1c0*/  @!P3 FMUL R3, R3, 16777216 ;  /* 0x4b8000000303b820 */ /* 0x000fe20000400000 */
[----:B0-----:R-:W-:Y:S01]  /*d1d0*/  FADD R14, R7, R0 ;  /* 0x00000000070e7221 */ /* 0x001fe20000000000 */
[----:B------:R-:W-:Y:S01]  /*d1e0*/  @P4 IMAD.MOV.U32 R0, RZ, RZ, 0x7f800000 ;  /* 0x7f800000ff004424 */ /* 0x000fe200078e00ff */
[----:B------:R-:W-:Y:S01]  /*d1f0*/  FSEL R5, R5, R187, P2 ;  /* 0x000000bb05057208 */ /* 0x000fe20001000000 */
[----:B------:R-:W-:-:S02]  /*d200*/  IMAD.MOV.U32 R187, RZ, RZ, R159 ;  /* 0x000000ffffbb7224 */ /* 0x000fc400078e009f */
[----:B------:R-:W-:Y:S01]  /*d210*/  @P4 FFMA.FTZ R14, R4, R0, +INF ;  /* 0x7f800000040e4423 */ /* 0x000fe20000010000 */
[----:B------:R-:W-:Y:S01]  /*d220*/  IMAD.MOV.U32 R190, RZ, RZ, R157 ;  /* 0x000000ffffbe7224 */ /* 0x000fe200078e009d */
[----:B------:R-:W0:Y:S01]  /*d230*/  S2R R16, SR_TID.X ;  /* 0x0000000000107919 */ /* 0x000e220000002100 */
[----:B------:R-:W-:Y:S01]  /*d240*/  IMAD.MOV.U32 R189, RZ, RZ, R156 ;  /* 0x000000ffffbd7224 */ /* 0x000fe200078e009c */
[----:B------:R-:W1:Y:S01]  /*d250*/  MUFU.RCP R3, R3 ;  /* 0x0000000300037308 */ /* 0x000e620000001000 */
[----:B------:R-:W-:Y:S01]  /*d260*/  IMAD.MOV.U32 R188, RZ, RZ, R155 ;  /* 0x000000ffffbc7224 */ /* 0x000fe200078e009b */
[----:B------:R3:W-:Y:S01]  /*d270*/  STL [R1+0x200], R14 ;  /* 0x0002000e01007387 */ /* 0x0007e20000100800 */
[----:B------:R-:W-:Y:S01]  /*d280*/  FSETP.GEU.AND P6, PT, |R2|, 1.175494350822287508e-38, PT ;  /* 0x008000000200780b */ /* 0x000fe20003fce200 */
[----:B------:R-:W-:Y:S02]  /*d290*/  IMAD.MOV.U32 R161, RZ, RZ, R185 ;  /* 0x000000ffffa17224 */ /* 0x000fe400078e00b9 */
[----:B------:R-:W4:Y:S01]  /*d2a0*/  LDL.LU R183, [R1+0xe8] ;  /* 0x0000e80001b77983 */ /* 0x000f220000300800 */
[----:B------:R-:W-:Y:S01]  /*d2b0*/  FMUL R0, R162, 0.25 ;  /* 0x3e800000a2007820 */ /* 0x000fe20000400000 */
[----:B------:R-:W-:Y:S01]  /*d2c0*/  @P0 FMUL R2, R2, 0.25 ;  /* 0x3e80000002020820 */ /* 0x000fe20000400000 */
[----:B------:R-:W-:Y:S01]  /*d2d0*/  @!P3 FMUL R5, R5, 16777216 ;  /* 0x4b8000000505b820 */ /* 0x000fe20000400000 */
[----:B------:R-:W5:Y:S01]  /*d2e0*/  LDL.LU R182, [R1+0xc8] ;  /* 0x0000c80001b67983 */ /* 0x000f620000300800 */
[----:B------:R-:W-:Y:S01]  /*d2f0*/  IMAD.MOV.U32 R21, RZ, RZ, R184 ;  /* 0x000000ffff157224 */ /* 0x000fe200078e00b8 */
[----:B------:R-:W-:Y:S01]  /*d300*/  FSETP.NEU.AND P5, PT, R4, RZ, PT ;  /* 0x000000ff0400720b */ /* 0x000fe20003fad000 */
[----:B------:R-:W-:Y:S01]  /*d310*/  FMUL R6, R20, 0.25 ;  /* 0x3e80000014067820 */ /* 0x000fe20000400000 */
[----:B------:R-:W4:Y:S01]  /*d320*/  LDL.LU R181, [R1+0xec] ;  /* 0x0000ec0001b57983 */ /* 0x000f220000300800 */
[----:B------:R-:W-:-:S02]  /*d330*/  IMAD.MOV.U32 R186, RZ, RZ, R154 ;  /* 0x000000ffffba7224 */ /* 0x000fc400078e009a */
[----:B------:R-:W-:Y:S01]  /*d340*/  @!P6 FMUL R9, R9, 16777216 ;  /* 0x4b8000000909e820 */ /* 0x000fe20000400000 */
[----:B0-----:R-:W-:Y:S01]  /*d350*/  LOP3.LUT R18, R16, 0xff, RZ, 0xc0, !PT ;  /* 0x000000ff10127812 */ /* 0x001fe200078ec0ff */
[----:B------:R-:W5:Y:S01]  /*d360*/  LDL.LU R180, [R1+0xcc] ;  /* 0x0000cc0001b47983 */ /* 0x000f620000300800 */
[----:B---3--:R-:W-:Y:S01]  /*d370*/  FMUL R14, R192, 0.25 ;  /* 0x3e800000c00e7820 */ /* 0x008fe20000400000 */
[----:B------:R-:W-:Y:S02]  /*d380*/  IMAD.MOV.U32 R185, RZ, RZ, R153 ;  /* 0x000000ffffb97224 */ /* 0x000fe400078e0099 */
[----:B------:R-:W3:Y:S04]  /*d390*/  LDL.LU R179, [R1+0xf8] ;  /* 0x0000f80001b37983 */ /* 0x000ee80000300800 */
[----:B------:R-:W4:Y:S04]  /*d3a0*/  LDL.LU R178, [R1+0xdc] ;  /* 0x0000dc0001b27983 */ /* 0x000f280000300800 */
[----:B------:R-:W5:Y:S04]  /*d3b0*/  LDL.LU R177, [R1+0xb8] ;  /* 0x0000b80001b17983 */ /* 0x000f680000300800 */
        /* <DEDUP_REMOVED lines=11> */
[----:B------:R-:W3:Y:S01]  /*d470*/  LDL.LU R155, [R1+0x94] ;  /* 0x00009400019b7983 */ /* 0x000ee20000300800 */
[----:B------:R-:W-:Y:S01]  /*d480*/  FSEL R0, R0, R162, P2 ;  /* 0x000000a200007208 */ /* 0x000fe20001000000 */
[----:B------:R-:W-:-:S04]  /*d490*/  @!P6 FMUL R2, R2, 16777216 ;  /* 0x4b8000000202e820 */ /* 0x000fc80000400000 */
[----:B------:R-:W-:Y:S01]  /*d4a0*/  @!P3 FMUL R0, R0, 16777216 ;  /* 0x4b8000000000b820 */ /* 0x000fe20000400000 */
[----:B-1----:R-:W-:Y:S01]  /*d4b0*/  FMUL R5, R3, R5 ;  /* 0x0000000503057220 */ /* 0x002fe20000400000 */
[----:B------:R-:W-:Y:S02]  /*d4c0*/  FMUL R8, R161, 0.25 ;  /* 0x3e800000a1087820 */ /* 0x000fe40000400000 */
[----:B------:R-:W-:Y:S01]  /*d4d0*/  FMUL R4, R3, R0 ;  /* 0x0000000003047220 */ /* 0x000fe20000400000 */
[----:B------:R-:W-:Y:S01]  /*d4e0*/  FMUL R7, R21, 0.25 ;  /* 0x3e80000015077820 */ /* 0x000fe20000400000 */
[----:B------:R-:W0:Y:S01]  /*d4f0*/  MUFU.RCP R2, R2 ;  /* 0x0000000200027308 */ /* 0x000e220000001000 */
[----:B------:R-:W-:Y:S02]  /*d500*/  FSEL R8, R8, R161, P2 ;  /* 0x000000a108087208 */ /* 0x000fe40001000000 */
[----:B------:R-:W-:Y:S01]  /*d510*/  F2FP.BF16.F32.PACK_AB R4, R4, R5 ;  /* 0x000000050404723e */ /* 0x000fe200000010ff */
[----:B------:R-:W-:Y:S01]  /*d520*/  FMUL R5, R11, 0.25 ;  /* 0x3e8000000b057820 */ /* 0x000fe20000400000 */
[----:B------:R-:W-:Y:S01]  /*d530*/  FSEL R7, R7, R21, P2 ;  /* 0x0000001507077208 */ /* 0x000fe20001000000 */
[----:B------:R-:W-:Y:S01]  /*d540*/  FMUL R0, R10, 0.25 ;  /* 0x3e8000000a007820 */ /* 0x000fe20000400000 */
[----:B------:R-:W-:-:S02]  /*d550*/  @!P3 FMUL R8, R8, 16777216 ;  /* 0x4b8000000808b820 */ /* 0x000fc40000400000 */
[----:B------:R-:W-:Y:S01]  /*d560*/  FSEL R5, R5, R11, P0 ;  /* 0x0000000b05057208 */ /* 0x000fe20000000000 */
[----:B------:R-:W-:Y:S01]  /*d570*/  @!P3 FMUL R7, R7, 16777216 ;  /* 0x4b8000000707b820 */ /* 0x000fe20000400000 */
[----:B------:R-:W-:Y:S02]  /*d580*/  FSEL R6, R6, R20, P0 ;  /* 0x0000001406067208 */ /* 0x000fe40000000000 */
[----:B------:R-:W-:Y:S01]  /*d590*/  FSEL R0, R0, R10, P0 ;  /* 0x0000000a00007208 */ /* 0x000fe20000000000 */
[----:B------:R-:W-:Y:S01]  /*d5a0*/  FMUL R10, R3, R8 ;  /* 0x00000008030a7220 */ /* 0x000fe20000400000 */
[----:B------:R-:W-:Y:S01]  /*d5b0*/  LOP3.LUT R21, R16, 0x7, RZ, 0xc0, !PT ;  /* 0x0000000710157812 */ /* 0x000fe200078ec0ff */
[----:B------:R-:W-:Y:S01]  /*d5c0*/  @!P6 FMUL R5, R5, 16777216 ;  /* 0x4b8000000505e820 */ /* 0x000fe20000400000 */
[----:B------:R-:W-:Y:S01]  /*d5d0*/  FMUL R8, R3, R7 ;  /* 0x0000000703087220 */ /* 0x000fe20000400000 */
[----:B------:R-:W-:Y:S01]  /*d5e0*/  @!P6 FMUL R6, R6, 16777216 ;  /* 0x4b8000000606e820 */ /* 0x000fe20000400000 */
[----:B------:R-:W-:Y:S01]  /*d5f0*/  @!P6 FMUL R0, R0, 16777216 ;  /* 0x4b8000000000e820 */ /* 0x000fe20000400000 */
[----:B------:R-:W-:Y:S01]  /*d600*/  LOP3.LUT R20, R16, 0x8, RZ, 0xc0, !PT ;  /* 0x0000000810147812 */ /* 0x000fe200078ec0ff */
[----:B0-----:R-:W-:Y:S01]  /*d610*/  FMUL R11, R2, R9 ;  /* 0x00000009020b7220 */ /* 0x001fe20000400000 */
[----:B------:R-:W-:-:S02]  /*d620*/  IMAD R19, R21, 0x10, R202 ;  /* 0x0000001015137824 */ /* 0x000fc400078e02ca */
[----:B------:R-:W-:Y:S01]  /*d630*/  FMUL R9, R2, R5 ;  /* 0x0000000502097220 */ /* 0x000fe20000400000 */
[----:B------:R-:W-:Y:S01]  /*d640*/  F2FP.BF16.F32.PACK_AB R5, R10, R8 ;  /* 0x000000080a05723e */ /* 0x000fe200000010ff */
[C---:B------:R-:W-:Y:S01]  /*d650*/  FMUL R6, R2.reuse, R6 ;  /* 0x0000000602067220 */ /* 0x040fe20000400000 */
[----:B------:R-:W-:Y:S01]  /*d660*/  FMUL R7, R2, R0 ;  /* 0x0000000002077220 */ /* 0x000fe20000400000 */
[----:B------:R-:W-:Y:S01]  /*d670*/  LOP3.LUT R8, R16, 0xf0, RZ, 0xc0, !PT ;  /* 0x000000f010087812 */ /* 0x000fe200078ec0ff */
[----:B------:R-:W-:Y:S02]  /*d680*/  IMAD R0, R20, 0x100, R19 ;  /* 0x0000010014007824 */ /* 0x000fe400078e0213 */
[----:B------:R-:W-:Y:S02]  /*d690*/  F2FP.BF16.F32.PACK_AB R6, R6, R11 ;  /* 0x0000000b0606723e */ /* 0x000fe400000010ff */
[----:B------:R-:W-:Y:S01]  /*d6a0*/  F2FP.BF16.F32.PACK_AB R7, R9, R7 ;  /* 0x000000070907723e */ /* 0x000fe200000010ff */
[----:B------:R-:W-:-:S05]  /*d6b0*/  IMAD R0, R8, 0x8, R0 ;  /* 0x0000000808007824 */ /* 0x000fca00078e0200 */
[----:B------:R0:W-:Y:S02]  /*d6c0*/  STSM.16.M88.4 [R0], R4 ;  /* 0x0000000400007844 */ /* 0x0001e40000000200 */
[----:B0-----:R-:W-:Y:S01]  /*d6d0*/  FMUL R5, R160, 0.25 ;  /* 0x3e800000a0057820 */ /* 0x001fe20000400000 */
[----:B------:R-:W-:-:S04]  /*d6e0*/  FMUL R4, R23, 0.25 ;  /* 0x3e80000017047820 */ /* 0x000fc80000400000 */
[----:B------:R-:W-:Y:S02]  /*d6f0*/  FSEL R5, R5, R160, P2 ;  /* 0x000000a005057208 */ /* 0x000fe40001000000 */
[----:B------:R-:W-:-:S03]  /*d700*/  FSEL R4, R4, R23, P2 ;  /* 0x0000001704047208 */ /* 0x000fc60001000000 */
[----:B------:R-:W-:Y:S02]  /*d710*/  @!P3 FMUL R5, R5, 16777216 ;  /* 0x4b8000000505b820 */ /* 0x000fe40000400000 */
[----:B------:R-:W-:Y:S02]  /*d720*/  @!P3 FMUL R4, R4, 16777216 ;  /* 0x4b8000000404b820 */ /* 0x000fe40000400000 */
[C---:B------:R-:W-:Y:S02]  /*d730*/  FMUL R5, R3.reuse, R5 ;  /* 0x0000000503057220 */ /* 0x040fe40000400000 */
[----:B------:R-:W-:Y:S01]  /*d740*/  FMUL R8, R3, R4 ;  /* 0x0000000403087220 */ /* 0x000fe20000400000 */
[----:B------:R-:W-:Y:S01]  /*d750*/  FMUL R10, R22, 0.25 ;  /* 0x3e800000160a7820 */ /* 0x000fe20000400000 */
[----:B------:R-:W-:Y:S01]  /*d760*/  FMUL R4, R252, 0.25 ;  /* 0x3e800000fc047820 */ /* 0x000fe20000400000 */
[----:B------:R-:W-:Y:S01]  /*d770*/  FMUL R6, R199, 0.25 ;  /* 0x3e800000c7067820 */ /* 0x000fe20000400000 */
[----:B------:R-:W-:Y:S01]  /*d780*/  FMUL R7, R13, 0.25 ;  /* 0x3e8000000d077820 */ /* 0x000fe20000400000 */
[----:B------:R-:W-:Y:S01]  /*d790*/  F2FP.BF16.F32.PACK_AB R8, R5, R8 ;  /* 0x000000080508723e */ /* 0x000fe200000010ff */
[----:B------:R-:W-:Y:S01]  /*d7a0*/  FMUL R5, R200, 0.25 ;  /* 0x3e800000c8057820 */ /* 0x000fe20000400000 */
[----:B------:R-:W-:Y:S01]  /*d7b0*/  FMUL R9, R12, 0.25 ;  /* 0x3e8000000c097820 */ /* 0x000fe20000400000 */
[----:B------:R-:W-:-:S02]  /*d7c0*/  FSEL R10, R10, R22, P2 ;  /* 0x000000160a0a7208 */ /* 0x000fc40001000000 */
[----:B------:R-:W-:Y:S02]  /*d7d0*/  FSEL R4, R4, R252, P2 ;  /* 0x000000fc04047208 */ /* 0x000fe40001000000 */
[----:B------:R-:W-:Y:S02]  /*d7e0*/  FSEL R5, R5, R200, P0 ;  /* 0x000000c805057208 */ /* 0x000fe40000000000 */
[----:B------:R-:W-:Y:S02]  /*d7f0*/  FSEL R6, R6, R199, P0 ;  /* 0x000000c706067208 */ /* 0x000fe40000000000 */
[----:B------:R-:W-:Y:S02]  /*d800*/  FSEL R7, R7, R13, P0 ;  /* 0x0000000d07077208 */ /* 0x000fe40000000000 */
[----:B------:R-:W-:Y:S01]  /*d810*/  FSEL R9, R9, R12, P0 ;  /* 0x0000000c09097208 */ /* 0x000fe20000000000 */
[----:B------:R-:W-:Y:S01]  /*d820*/  @!P3 FMUL R10, R10, 16777216 ;  /* 0x4b8000000a0ab820 */ /* 0x000fe20000400000 */
[----:B------:R-:W-:Y:S01]  /*d830*/  @!P3 FMUL R4, R4, 16777216 ;  /* 0x4b8000000404b820 */ /* 0x000fe20000400000 */
[----:B------:R-:W-:Y:S01]  /*d840*/  @!P6 FMUL R5, R5, 16777216 ;  /* 0x4b8000000505e820 */ /* 0x000fe20000400000 */
[----:B------:R-:W-:Y:S01]  /*d850*/  @!P6 FMUL R6, R6, 16777216 ;  /* 0x4b8000000606e820 */ /* 0x000fe20000400000 */
[----:B------:R-:W-:Y:S01]  /*d860*/  @!P6 FMUL R7, R7, 16777216 ;  /* 0x4b8000000707e820 */ /* 0x000fe20000400000 */
[----:B------:R-:W-:Y:S01]  /*d870*/  @!P6 FMUL R9, R9, 16777216 ;  /* 0x4b8000000909e820 */ /* 0x000fe20000400000 */
[C---:B------:R-:W-:Y:S01]  /*d880*/  FMUL R13, R3.reuse, R10 ;  /* 0x0000000a030d7220 */ /* 0x040fe20000400000 */
[----:B------:R-:W-:Y:S01]  /*d890*/  FMUL R12, R3, R4 ;  /* 0x00000004030c7220 */ /* 0x000fe20000400000 */
[C---:B------:R-:W-:Y:S01]  /*d8a0*/  FMUL R5, R2.reuse, R5 ;  /* 0x0000000502057220 */ /* 0x040fe20000400000 */
[C---:B------:R-:W-:Y:S01]  /*d8b0*/  FMUL R10, R2.reuse, R6 ;  /* 0x00000006020a7220 */ /* 0x040fe20000400000 */
[C---:B------:R-:W-:Y:S01]  /*d8c0*/  FMUL R11, R2.reuse, R7 ;  /* 0x00000007020b7220 */ /* 0x040fe20000400000 */
[----:B------:R-:W-:Y:S01]  /*d8d0*/  FMUL R4, R2, R9 ;  /* 0x0000000902047220 */ /* 0x000fe20000400000 */
[----:B------:R-:W-:-:S02]  /*d8e0*/  IMAD R18, R18, 0x10, R202 ;  /* 0x0000001012127824 */ /* 0x000fc400078e02ca */
[----:B------:R-:W-:Y:S02]  /*d8f0*/  F2FP.BF16.F32.PACK_AB R10, R5, R10 ;  /* 0x0000000a050a723e */ /* 0x000fe400000010ff */
[----:B------:R-:W-:Y:S01]  /*d900*/  F2FP.BF16.F32.PACK_AB R11, R11, R4 ;  /* 0x000000040b0b723e */ /* 0x000fe200000010ff */
[----:B------:R-:W-:Y:S01]  /*d910*/  BAR.SYNC.DEFER_BLOCKING 0x0 ;  /* 0x0000000000007b1d */ /* 0x000fe20000010000 */
[----:B------:R-:W-:-:S05]  /*d920*/  F2FP.BF16.F32.PACK_AB R9, R13, R12 ;  /* 0x0000000c0d09723e */ /* 0x000fca00000010ff */
[----:B------:R-:W0:Y:S02]  /*d930*/  LDS.128 R4, [R18] ;  /* 0x0000000012047984 */ /* 0x000e240000000c00 */
[----:B------:R-:W-:Y:S01]  /*d940*/  BAR.SYNC.DEFER_BLOCKING 0x0 ;  /* 0x0000000000007b1d */ /* 0x000fe20000010000 */
[----:B------:R-:W-:Y:S01]  /*d950*/  FMUL R12, R194, 0.25 ;  /* 0x3e800000c20c7820 */ /* 0x000fe20000400000 */
[----:B------:R-:W-:-:S04]  /*d960*/  FMUL R13, R187, 0.25 ;  /* 0x3e800000bb0d7820 */ /* 0x000fc80000400000 */
[----:B------:R1:W-:Y:S01]  /*d970*/  STSM.16.M88.4 [R0], R8 ;  /* 0x0000000800007844 */ /* 0x0003e20000000200 */
[----:B--2---:R-:W-:Y:S02]  /*d980*/  MOV R184, R152 ;  /* 0x0000009800b87202 */ /* 0x004fe40000000f00 */
[----:B------:R-:W-:Y:S01]  /*d990*/  FSEL R12, R12, R194, P0 ;  /* 0x000000c20c0c7208 */ /* 0x000fe20000000000 */
[----:B------:R-:W2:Y:S01]  /*d9a0*/  LDL.LU R152, [R1+0x84] ;  /* 0x0000840001987983 */ /* 0x000ea20000300800 */
[----:B-1----:R-:W-:Y:S01]  /*d9b0*/  FMUL R9, R198, 0.25 ;  /* 0x3e800000c6097820 */ /* 0x002fe20000400000 */
[----:B------:R-:W-:Y:S01]  /*d9c0*/  FMUL R8, R197, 0.25 ;  /* 0x3e800000c5087820 */ /* 0x000fe20000400000 */
[----:B------:R-:W-:Y:S01]  /*d9d0*/  FMUL R10, R196, 0.25 ;  /* 0x3e800000c40a7820 */ /* 0x000fe20000400000 */
[----:B------:R-:W-:Y:S01]  /*d9e0*/  FMUL R11, R193, 0.25 ;  /* 0x3e800000c10b7820 */ /* 0x000fe20000400000 */
[----:B------:R-:W-:Y:S02]  /*d9f0*/  FSEL R14, R14, R192, P0 ;  /* 0x000000c00e0e7208 */ /* 0x000fe40000000000 */
[----:B------:R-:W-:Y:S01]  /*da00*/  FSEL R13, R13, R187, P0 ;  /* 0x000000bb0d0d7208 */ /* 0x000fe20000000000 */
[----:B------:R-:W-:Y:S01]  /*da10*/  @!P6 FMUL R12, R12, 16777216 ;  /* 0x4b8000000c0ce820 */ /* 0x000fe20000400000 */
[----:B------:R-:W-:Y:S01]  /*da20*/  FSEL R9, R9, R198, P2 ;  /* 0x000000c609097208 */ /* 0x000fe20001000000 */
[----:B------:R-:W2:Y:S01]  /*da30*/  LDL.LU R154, [R1+0xb0] ;  /* 0x0000b000019a7983 */ /* 0x000ea20000300800 */
[----:B------:R-:W-:-:S03]  /*da40*/  FSEL R8, R8, R197, P2 ;  /* 0x000000c508087208 */ /* 0x000fc60001000000 */
[----:B------:R-:W-:Y:S01]  /*da50*/  @!P3 FMUL R9, R9, 16777216 ;  /* 0x4b8000000909b820 */ /* 0x000fe20000400000 */
[----:B------:R-:W-:Y:S01]  /*da60*/  FSEL R10, R10, R196, P2 ;  /* 0x000000c40a0a7208 */ /* 0x000fe20001000000 */
[----:B------:R-:W-:Y:S01]  /*da70*/  @!P3 FMUL R8, R8, 16777216 ;  /* 0x4b8000000808b820 */ /* 0x000fe20000400000 */
[----:B------:R-:W-:Y:S01]  /*da80*/  FSEL R11, R11, R193, P0 ;  /* 0x000000c10b0b7208 */ /* 0x000fe20000000000 */
[C---:B------:R-:W-:Y:S01]  /*da90*/  FMUL R9, R3.reuse, R9 ;  /* 0x0000000903097220 */ /* 0x040fe20000400000 */
[----:B------:R-:W-:Y:S01]  /*daa0*/  @!P6 FMUL R14, R14, 16777216 ;  /* 0x4b8000000e0ee820 */ /* 0x000fe20000400000 */
[----:B------:R-:W-:Y:S01]  /*dab0*/  FMUL R8, R3, R8 ;  /* 0x0000000803087220 */ /* 0x000fe20000400000 */
[----:B------:R-:W-:Y:S01]  /*dac0*/  @!P6 FMUL R13, R13, 16777216 ;  /* 0x4b8000000d0de820 */ /* 0x000fe20000400000 */
[----:B------:R-:W-:Y:S02]  /*dad0*/  IMAD.MOV.U32 R187, RZ, RZ, R15 ;  /* 0x000000ffffbb7224 */ /* 0x000fe400078e000f */
[----:B------:R-:W-:Y:S01]  /*dae0*/  FMUL R12, R2, R12 ;  /* 0x0000000c020c7220 */ /* 0x000fe20000400000 */
[----:B------:R-:W2:Y:S01]  /*daf0*/  LDL.LU R153, [R1+0xa0] ;  /* 0x0000a00001997983 */ /* 0x000ea20000300800 */
[----:B------:R-:W-:Y:S01]  /*db00*/  F2FP.BF16.F32.PACK_AB R8, R9, R8 ;  /* 0x000000080908723e */ /* 0x000fe200000010ff */
[----:B------:R-:W-:-:S05]  /*db10*/  FMUL R9, R195, 0.25 ;  /* 0x3e800000c3097820 */ /* 0x000fca0000400000 */
[----:B------:R-:W-:Y:S01]  /*db20*/  FSEL R9, R9, R195, P2 ;  /* 0x000000c309097208 */ /* 0x000fe20001000000 */
[----:B------:R-:W-:Y:S01]  /*db30*/  @!P3 FMUL R10, R10, 16777216 ;  /* 0x4b8000000a0ab820 */ /* 0x000fe20000400000 */
[----:B------:R-:W-:-:S03]  /*db40*/  @!P6 FMUL R11, R11, 16777216 ;  /* 0x4b8000000b0be820 */ /* 0x000fc60000400000 */
[----:B------:R-:W-:Y:S01]  /*db50*/  @!P3 FMUL R9, R9, 16777216 ;  /* 0x4b8000000909b820 */ /* 0x000fe20000400000 */
[C---:B------:R-:W-:Y:S01]  /*db60*/  FMUL R10, R3.reuse, R10 ;  /* 0x0000000a030a7220 */ /* 0x040fe20000400000 */
[C---:B------:R-:W-:Y:S01]  /*db70*/  FMUL R15, R2.reuse, R11 ;  /* 0x0000000b020f7220 */ /* 0x040fe20000400000 */
[C---:B------:R-:W-:Y:S01]  /*db80*/  FMUL R11, R2.reuse, R14 ;  /* 0x0000000e020b7220 */ /* 0x040fe20000400000 */
[----:B------:R-:W-:Y:S01]  /*db90*/  FMUL R9, R3, R9 ;  /* 0x0000000903097220 */ /* 0x000fe20000400000 */
[----:B------:R-:W-:-:S04]  /*dba0*/  FMUL R13, R2, R13 ;  /* 0x0000000d020d7220 */ /* 0x000fc80000400000 */
[----:B------:R-:W-:Y:S02]  /*dbb0*/  F2FP.BF16.F32.PACK_AB R9, R10, R9 ;  /* 0x000000090a09723e */ /* 0x000fe400000010ff */
[----:B------:R-:W-:Y:S02]  /*dbc0*/  F2FP.BF16.F32.PACK_AB R10, R12, R15 ;  /* 0x0000000f0c0a723e */ /* 0x000fe400000010ff */
[----:B------:R-:W-:Y:S01]  /*dbd0*/  F2FP.BF16.F32.PACK_AB R11, R11, R13 ;  /* 0x0000000d0b0b723e */ /* 0x000fe200000010ff */
[----:B------:R-:W-:Y:S06]  /*dbe0*/  BAR.SYNC.DEFER_BLOCKING 0x0 ;  /* 0x0000000000007b1d */ /* 0x000fec0000010000 */
[----:B------:R-:W1:Y:S02]  /*dbf0*/  LDS.128 R12, [R18] ;  /* 0x00000000120c7984 */ /* 0x000e640000000c00 */
[----:B------:R-:W-:Y:S06]  /*dc00*/  BAR.SYNC.DEFER_BLOCKING 0x0 ;  /* 0x0000000000007b1d */ /* 0x000fec0000010000 */
[----:B------:R0:W-:Y:S02]  /*dc10*/  STSM.16.M88.4 [R0], R8 ;  /* 0x0000000800007844 */ /* 0x0001e40000000200 */
[----:B0-----:R-:W-:-:S02]  /*dc20*/  IMAD.SHL.U32 R9, R16, 0x4, RZ ;  /* 0x0000000410097824 */ /* 0x001fc400078e00ff */
[----:B------:R-:W-:-:S03]  /*dc30*/  IMAD R8, R21, -0x8, R19 ;  /* 0xfffffff815087824 */ /* 0x000fc600078e0213 */
[----:B------:R-:W-:-:S05]  /*dc40*/  LOP3.LUT R9, R9, 0x1c0, RZ, 0xc0, !PT ;  /* 0x000001c009097812 */ /* 0x000fca00078ec0ff */
[----:B------:R-:W-:Y:S01]  /*dc50*/  IMAD.IADD R8, R9, 0x1, R8 ;  /* 0x0000000109087824 */ /* 0x000fe200078e0208 */
[----:B------:R-:W-:Y:S01]  /*dc60*/  SHF.L.U32 R9, R16, 0x1, RZ ;  /* 0x0000000110097819 */ /* 0x000fe200000006ff */
[----:B------:R0:W-:Y:S03]  /*dc70*/  STL [R1+0x3f8], R4 ;  /* 0x0003f80401007387 */ /* 0x0001e60000100800 */
[----:B------:R-:W-:Y:S01]  /*dc80*/  LOP3.LUT R9, R9, 0x1f8, RZ, 0xc0, !PT ;  /* 0x000001f809097812 */ /* 0x000fe200078ec0ff */
[----:B------:R-:W-:Y:S04]  /*dc90*/  STL [R1+0x3f4], R5 ;  /* 0x0003f40501007387 */ /* 0x000fe80000100800 */
[----:B------:R-:W-:Y:S01]  /*dca0*/  STL [R1+0x3f0], R6 ;  /* 0x0003f00601007387 */ /* 0x000fe20000100800 */
[----:B0-----:R-:W-:-:S03]  /*dcb0*/  IMAD.IADD R4, R202, 0x1, R9 ;  /* 0x00000001ca047824 */ /* 0x001fc600078e0209 */
[----:B------:R-:W-:Y:S04]  /*dcc0*/  STL [R1+0x3ec], R7 ;  /* 0x0003ec0701007387 */ /* 0x000fe80000100800 */
[----:B-1----:R-:W-:Y:S04]  /*dcd0*/  STL [R1+0x408], R12 ;  /* 0x0004080c01007387 */ /* 0x002fe80000100800 */
[----:B------:R-:W-:Y:S04]  /*dce0*/  STL [R1+0x404], R13 ;  /* 0x0004040d01007387 */ /* 0x000fe80000100800 */
[----:B------:R-:W-:Y:S04]  /*dcf0*/  STL [R1+0x400], R14 ;  /* 0x0004000e01007387 */ /* 0x000fe80000100800 */
[----:B------:R-:W-:Y:S04]  /*dd00*/  STL [R1+0x3fc], R15 ;  /* 0x0003fc0f01007387 */ /* 0x000fe80000100800 */
[----:B------:R0:W-:Y:S01]  /*dd10*/  STL [R1+0x20c], R4 ;  /* 0x00020c0401007387 */ /* 0x0001e20000100800 */
[----:B----4-:R-:W-:Y:S01]  /*dd20*/  IMAD.MOV.U32 R22, RZ, RZ, R156 ;  /* 0x000000ffff167224 */ /* 0x010fe200078e009c */
[----:B-----5:R-:W-:Y:S01]  /*dd30*/  MOV R211, R158 ;  /* 0x0000009e00d37202 */ /* 0x020fe20000000f00 */
[----:B---3--:R-:W-:Y:S01]  /*dd40*/  IMAD.MOV.U32 R23, RZ, RZ, R155 ;  /* 0x000000ffff177224 */ /* 0x008fe200078e009b */
[----:B0-----:R-:W-:Y:S01]  /*dd50*/  LEA.HI R4, R20, R8, RZ, 0x1f ;  /* 0x0000000814047211 */ /* 0x001fe200078ff8ff */
[----:B------:R-:W-:-:S04]  /*dd60*/  IMAD.MOV.U32 R208, RZ, RZ, R157 ;  /* 0x000000ffffd07224 */ /* 0x000fc800078e009d */
[----:B------:R-:W-:Y:S04]  /*dd70*/  STL [R1+0x208], R4 ;  /* 0x0002080401007387 */ /* 0x000fe80000100800 */
[----:B------:R-:W3:Y:S01]  /*dd80*/  LDL.LU R156, [R1+0xb4] ;  /* 0x0000b400019c7983 */ /* 0x000ee20000300800 */
[----:B------:R-:W-:-:S03]  /*dd90*/  IMAD.MOV.U32 R210, RZ, RZ, R159 ;  /* 0x000000ffffd27224 */ /* 0x000fc600078e009f */
[----:B------:R-:W4:Y:S04]  /*dda0*/  LDL.LU R155, [R1+0xa4] ;  /* 0x0000a400019b7983 */ /* 0x000f280000300800 */
[----:B------:R-:W5:Y:S04]  /*ddb0*/  LDL.LU R158, [R1+0xd0] ;  /* 0x0000d000019e7983 */ /* 0x000f680000300800 */
[----:B------:R-:W3:Y:S04]  /*ddc0*/  LDL.LU R157, [R1+0xc0] ;  /* 0x0000c000019d7983 */ /* 0x000ee80000300800 */
[----:B------:R-:W3:Y:S04]  /*ddd0*/  LDL.LU R160, [R1+0xd4] ;  /* 0x0000d40001a07983 */ /* 0x000ee80000300800 */
[----:B------:R-:W3:Y:S04]  /*dde0*/  LDL.LU R159, [R1+0xc4] ;  /* 0x0000c400019f7983 */ /* 0x000ee80000300800 */
[----:B------:R-:W3:Y:S04]  /*ddf0*/  LDL.LU R162, [R1+0xf0] ;  /* 0x0000f00001a27983 */ /* 0x000ee80000300800 */
[----:B------:R-:W3:Y:S04]  /*de00*/  LDL.LU R161, [R1+0xe0] ;  /* 0x0000e00001a17983 */ /* 0x000ee80000300800 */
[----:B------:R-:W3:Y:S04]  /*de10*/  LDL.LU R209, [R1+0xf4] ;  /* 0x0000f40001d17983 */ /* 0x000ee80000300800 */
[----:B------:R-:W3:Y:S04]  /*de20*/  LDL.LU R163, [R1+0xe4] ;  /* 0x0000e40001a37983 */ /* 0x000ee80000300800 */
[----:B------:R-:W3:Y:S04]  /*de30*/  LDL.LU R169, [R1+0x110] ;  /* 0x0001100001a97983 */ /* 0x000ee80000300800 */
[----:B------:R-:W2:Y:S01]  /*de40*/  LDL.LU R168, [R1+0x100] ;  /* 0x0001000001a87983 */ /* 0x000ea20000300800 */
[----:B------:R-:W-:-:S03]  /*de50*/  IMAD.MOV.U32 R213, RZ, RZ, R170 ;  /* 0x000000ffffd57224 */ /* 0x000fc600078e00aa */
[----:B------:R-:W3:Y:S04]  /*de60*/  LDL.LU R200, [R1+0x114] ;  /* 0x0001140001c87983 */ /* 0x000ee80000300800 */
[----:B------:R-:W3:Y:S04]  /*de70*/  LDL.LU R199, [R1+0x104] ;  /* 0x0001040001c77983 */ /* 0x000ee80000300800 */
[----:B------:R-:W3:Y:S04]  /*de80*/  LDL.LU R198, [R1+0x130] ;  /* 0x0001300001c67983 */ /* 0x000ee80000300800 */
[----:B------:R-:W4:Y:S01]  /*de90*/  LDL.LU R170, [R1+0x120] ;  /* 0x0001200001aa7983 */ /* 0x000f220000300800 */
[----:B------:R-:W-:-:S02]  /*dea0*/  IMAD.MOV.U32 R215, RZ, RZ, R172 ;  /* 0x000000ffffd77224 */ /* 0x000fc400078e00ac */
[----:B------:R-:W-:Y:S01]  /*deb0*/  IMAD.MOV.U32 R212, RZ, RZ, R171 ;  /* 0x000000ffffd47224 */ /* 0x000fe200078e00ab */
[----:B------:R-:W3:Y:S04]  /*dec0*/  LDL.LU R172, [R1+0x134] ;  /* 0x0001340001ac7983 */ /* 0x000ee80000300800 */
[----:B------:R-:W5:Y:S01]  /*ded0*/  LDL.LU R171, [R1+0x124] ;  /* 0x0001240001ab7983 */ /* 0x000f620000300800 */
[----:B------:R-:W-:-:S03]  /*dee0*/  IMAD.MOV.U32 R217, RZ, RZ, R174 ;  /* 0x000000ffffd97224 */ /* 0x000fc600078e00ae */
[----:B------:R-:W3:Y:S01]  /*def0*/  LDL.LU R174, [R1+0x150] ;  /* 0x0001500001ae7983 */ /* 0x000ee20000300800 */
[----:B------:R-:W-:Y:S01]  /*df00*/  IMAD.MOV.U32 R214, RZ, RZ, R173 ;  /* 0x000000ffffd67224 */ /* 0x000fe200078e00ad */
[----:B------:R-:W-:Y:S01]  /*df10*/  MOV R219, R176 ;  /* 0x000000b000db7202 */ /* 0x000fe20000000f00 */
[----:B------:R-:W-:Y:S01]  /*df20*/  IMAD.MOV.U32 R216, RZ, RZ, R175 ;  /* 0x000000ffffd87224 */ /* 0x000fe200078e00af */
[----:B------:R-:W3:Y:S04]  /*df30*/  LDL.LU R173, [R1+0x140] ;  /* 0x0001400001ad7983 */ /* 0x000ee80000300800 */
[----:B------:R-:W3:Y:S04]  /*df40*/  LDL.LU R176, [R1+0x154] ;  /* 0x0001540001b07983 */ /* 0x000ee80000300800 */
[----:B------:R-:W3:Y:S01]  /*df50*/  LDL.LU R175, [R1+0x144] ;  /* 0x0001440001af7983 */ /* 0x000ee20000300800 */
[----:B------:R-:W-:-:S03]  /*df60*/  IMAD.MOV.U32 R221, RZ, RZ, R178 ;  /* 0x000000ffffdd7224 */ /* 0x000fc600078e00b2 */
[----:B------:R-:W3:Y:S01]  /*df70*/  LDL.LU R178, [R1+0x170] ;  /* 0x0001700001b27983 */ /* 0x000ee20000300800 */
[----:B------:R-:W-:Y:S02]  /*df80*/  IMAD.MOV.U32 R218, RZ, RZ, R177 ;  /* 0x000000ffffda7224 */ /* 0x000fe400078e00b1 */
[----:B------:R-:W-:Y:S01]  /*df90*/  IMAD.MOV.U32 R252, RZ, RZ, R180 ;  /* 0x000000fffffc7224 */ /* 0x000fe200078e00b4 */
[----:B------:R-:W3:Y:S01]  /*dfa0*/  LDL.LU R177, [R1+0x160] ;  /* 0x0001600001b17983 */ /* 0x000ee20000300800 */
[----:B------:R-:W-:-:S03]  /*dfb0*/  IMAD.MOV.U32 R220, RZ, RZ, R179 ;  /* 0x000000ffffdc7224 */ /* 0x000fc600078e00b3 */
[----:B------:R-:W3:Y:S04]  /*dfc0*/  LDL.LU R180, [R1+0x174] ;  /* 0x0001740001b47983 */ /* 0x000ee80000300800 */
[----:B------:R-:W3:Y:S01]  /*dfd0*/  LDL.LU R179, [R1+0x164] ;  /* 0x0001640001b37983 */ /* 0x000ee20000300800 */
        /* <DEDUP_REMOVED lines=14> */
[----:B------:R-:W3:Y:S01]  /*e0c0*/  LDL.LU R188, [R1+0x1b4] ;  /* 0x0001b40001bc7983 */ /* 0x000ee20000300800 */
[----:B------:R-:W-:-:S03]  /*e0d0*/  IMAD.MOV.U32 R228, RZ, RZ, R189 ;  /* 0x000000ffffe47224 */ /* 0x000fc600078e00bd */
[----:B------:R-:W3:Y:S01]  /*e0e0*/  LDL.LU R190, [R1+0x1d0] ;  /* 0x0001d00001be7983 */ /* 0x000ee20000300800 */
[----:B------:R-:W-:-:S03]  /*e0f0*/  IMAD.MOV.U32 R195, RZ, RZ, R191 ;  /* 0x000000ffffc37224 */ /* 0x000fc600078e00bf */
[----:B------:R-:W3:Y:S04]  /*e100*/  LDL.LU R189, [R1+0x1c0] ;  /* 0x0001c00001bd7983 */ /* 0x000ee80000300800 */
[----:B------:R-:W3:Y:S04]  /*e110*/  LDL.LU R192, [R1+0x1d4] ;  /* 0x0001d40001c07983 */ /* 0x000ee80000300800 */
[----:B------:R-:W3:Y:S04]  /*e120*/  LDL.LU R191, [R1+0x1c4] ;  /* 0x0001c40001bf7983 */ /* 0x000ee80000300800 */
[----:B------:R-:W3:Y:S04]  /*e130*/  LDL.LU R194, [R1+0x1f0] ;  /* 0x0001f00001c27983 */ /* 0x000ee80000300800 */
[----:B------:R-:W3:Y:S04]  /*e140*/  LDL.LU R193, [R1+0x1e0] ;  /* 0x0001e00001c17983 */ /* 0x000ee80000300800 */
[----:B------:R-:W3:Y:S04]  /*e150*/  LDL.LU R197, [R1+0x1f4] ;  /* 0x0001f40001c57983 */ /* 0x000ee80000300800 */
[----:B------:R-:W3:Y:S01]  /*e160*/  LDL.LU R196, [R1+0x1e4] ;  /* 0x0001e40001c47983 */ /* 0x000ee20000300800 */
[----:B------:R-:W-:-:S02]  /*e170*/  IMAD.MOV.U32 R232, RZ, RZ, R195 ;  /* 0x000000ffffe87224 */ /* 0x000fc400078e00c3 */
[----:B------:R-:W-:-:S05]  /*e180*/  FMUL R195, R24, 0.25 ;  /* 0x3e80000018c37820 */ /* 0x000fca0000400000 */
[----:B------:R-:W-:Y:S01]  /*e190*/  FSEL R24, R195, R24, P2 ;  /* 0x00000018c3187208 */ /* 0x000fe20001000000 */
        /* <DEDUP_REMOVED lines=26> */
[----:B------:R-:W-:Y:S01]  /*e340*/  FMUL R195, R80, 0.25 ;  /* 0x3e80000050c37820 */ /* 0x000fe20000400000 */
[----:B------:R-:W-:Y:S01]  /*e350*/  FMUL R21, R23, 0.25 ;  /* 0x3e80000017157820 */ /* 0x000fe20000400000 */
[----:B--2---:R-:W-:-:S05]  /*e360*/  FMUL R164, R168, 0.25 ;  /* 0x3e800000a8a47820 */ /* 0x004fca0000400000 */
[----:B------:R-:W-:Y:S01]  /*e370*/  FSEL R164, R164, R168, P2 ;  /* 0x000000a8a4a47208 */ /* 0x000fe20001000000 */
[----:B----4-:R-:W-:-:S05]  /*e380*/  FMUL R168, R170, 0.25 ;  /* 0x3e800000aaa87820 */ /* 0x010fca0000400000 */
[----:B------:R-:W-:Y:S01]  /*e390*/  FSEL R168, R168, R170, P2 ;  /* 0x000000aaa8a87208 */ /* 0x000fe20001000000 */
[----:B-----5:R-:W-:-:S05]  /*e3a0*/  FMUL R170, R171, 0.25 ;  /* 0x3e800000abaa7820 */ /* 0x020fca0000400000 */
[----:B------:R-:W-:Y:S01]  /*e3b0*/  FSEL R170, R170, R171, P2 ;  /* 0x000000abaaaa7208 */ /* 0x000fe20001000000 */
[----:B---3--:R-:W-:-:S05]  /*e3c0*/  FMUL R171, R174, 0.25 ;  /* 0x3e800000aeab7820 */ /* 0x008fca0000400000 */
        /* <DEDUP_REMOVED lines=24> */
[----:B------:R-:W-:Y:S01]  /*e550*/  FSEL R80, R195, R80, P2 ;  /* 0x00000050c3507208 */ /* 0x000fe20001000000 */
[----:B------:R-:W-:-:S03]  /*e560*/  FMUL R195, R81, 0.25 ;  /* 0x3e80000051c37820 */ /* 0x000fc60000400000 */
[----:B------:R-:W-:Y:S01]  /*e570*/  FSEL R28, R196, R28, P2 ;  /* 0x0000001cc41c7208 */ /* 0x000fe20001000000 */
[----:B------:R-:W-:Y:S01]  /*e580*/  FMUL R196, R29, 0.25 ;  /* 0x3e8000001dc47820 */ /* 0x000fe20000400000 */
[----:B------:R-:W-:Y:S01]  /*e590*/  FSEL R21, R21, R23, P2 ;  /* 0x0000001715157208 */ /* 0x000fe20001000000 */
[----:B------:R-:W-:Y:S01]  /*e5a0*/  FMUL R23, R154, 0.25 ;  /* 0x3e8000009a177820 */ /* 0x000fe20000400000 */
[----:B------:R-:W-:Y:S02]  /*e5b0*/  FSEL R81, R195, R81, P2 ;  /* 0x00000051c3517208 */ /* 0x000fe40001000000 */
[----:B------:R-:W-:Y:S01]  /*e5c0*/  FSEL R29, R196, R29, P2 ;  /* 0x0000001dc41d7208 */ /* 0x000fe20001000000 */
[----:B------:R-:W-:Y:S01]  /*e5d0*/  FMUL R196, R36, 0.25 ;  /* 0x3e80000024c47820 */ /* 0x000fe20000400000 */
[----:B------:R-:W-:Y:S01]  /*e5e0*/  FMUL R195, R88, 0.25 ;  /* 0x3e80000058c37820 */ /* 0x000fe20000400000 */
[----:B------:R-:W-:Y:S01]  /*e5f0*/  FSEL R23, R23, R154, P2 ;  /* 0x0000009a17177208 */ /* 0x000fe20001000000 */
[----:B------:R-:W-:-:S02]  /*e600*/  FMUL R154, R155, 0.25 ;  /* 0x3e8000009b9a7820 */ /* 0x000fc40000400000 */
[----:B------:R-:W-:Y:S01]  /*e610*/  FSEL R36, R196, R36, P2 ;  /* 0x00000024c4247208 */ /* 0x000fe20001000000 */
[----:B------:R-:W-:Y:S01]  /*e620*/  FMUL R196, R37, 0.25 ;  /* 0x3e80000025c47820 */ /* 0x000fe20000400000 */
        /* <DEDUP_REMOVED lines=87> */
[----:B------:R-:W-:Y:S01]  /*eba0*/  @!P3 FMUL R28, R28, 16777216 ;  /* 0x4b8000001c1cb820 */ /* 0x000fe20000400000 */
[----:B------:R-:W-:Y:S01]  /*ebb0*/  @!P3 FMUL R24, R24, 16777216 ;  /* 0x4b8000001818b820 */ /* 0x000fe20000400000 */
[----:B------:R-:W-:Y:S01]  /*ebc0*/  IMAD.MOV.U32 R233, RZ, RZ, R231 ;  /* 0x000000ffffe97224 */ /* 0x000fe200078e00e7 */
[----:B------:R-:W-:Y:S01]  /*ebd0*/  FSEL R181, R181, R184, P2 ;  /* 0x000000b8b5b57208 */ /* 0x000fe20001000000 */
[----:B------:R-:W-:Y:S01]  /*ebe0*/  IMAD.MOV.U32 R245, RZ, RZ, R228 ;  /* 0x000000fffff57224 */ /* 0x000fe200078e00e4 */
[----:B------:R-:W-:Y:S01]  /*ebf0*/  FSEL R85, R196, R85, P2 ;  /* 0x00000055c4557208 */ /* 0x000fe20001000000 */
[----:B------:R-:W-:Y:S01]  /*ec00*/  @!P3 FMUL R29, R29, 16777216 ;  /* 0x4b8000001d1db820 */ /* 0x000fe20000400000 */
[----:B------:R-:W-:Y:S01]  /*ec10*/  FMUL R235, R3, R28 ;  /* 0x0000001c03eb7220 */ /* 0x000fe20000400000 */
[----:B------:R-:W-:Y:S01]  /*ec20*/  FSEL R160, R160, R161, P2 ;  /* 0x000000a1a0a07208 */ /* 0x000fe20001000000 */
[----:B------:R-:W-:Y:S01]  /*ec30*/  FMUL R184, R185, 0.25 ;  /* 0x3e800000b9b87820 */ /* 0x000fe20000400000 */
[----:B------:R-:W-:Y:S01]  /*ec40*/  FMUL R196, R92, 0.25 ;  /* 0x3e8000005cc47820 */ /* 0x000fe20000400000 */
[----:B------:R-:W-:Y:S01]  /*ec50*/  FSEL R137, R195, R137, P2 ;  /* 0x00000089c3897208 */ /* 0x000fe20001000000 */
[----:B------:R-:W-:-:S02]  /*ec60*/  IMAD.MOV.U32 R28, RZ, RZ, R232 ;  /* 0x000000ffff1c7224 */ /* 0x000fc400078e00e8 */
[----:B------:R-:W-:Y:S01]  /*ec70*/  FMUL R161, R209, 0.25 ;  /* 0x3e800000d1a17820 */ /* 0x000fe20000400000 */
[----:B------:R-:W-:Y:S01]  /*ec80*/  FMUL R195, R144, 0.25 ;  /* 0x3e80000090c37820 */ /* 0x000fe20000400000 */
[----:B------:R-:W-:Y:S01]  /*ec90*/  @!P3 FMUL R36, R36, 16777216 ;  /* 0x4b8000002424b820 */ /* 0x000fe20000400000 */
[C---:B------:R-:W-:Y:S01]  /*eca0*/  FMUL R232, R3.reuse, R24 ;  /* 0x0000001803e87220 */ /* 0x040fe20000400000 */
[----:B------:R-:W-:Y:S02]  /*ecb0*/  IMAD.MOV.U32 R240, RZ, RZ, R229 ;  /* 0x000000fffff07224 */ /* 0x000fe400078e00e5 */
[----:B------:R-:W-:Y:S01]  /*ecc0*/  @!P3 FMUL R32, R32, 16777216 ;  /* 0x4b8000002020b820 */ /* 0x000fe20000400000 */
[----:B------:R-:W-:Y:S02]  /*ecd0*/  IMAD.MOV.U32 R24, RZ, RZ, R233 ;  /* 0x000000ffff187224 */ /* 0x000fe400078e00e9 */
[----:B------:R-:W-:Y:S01]  /*ece0*/  FMUL R233, R3, R29 ;  /* 0x0000001d03e97220 */ /* 0x000fe20000400000 */
[----:B------:R-:W-:Y:S01]  /*ecf0*/  IMAD.MOV.U32 R241, RZ, RZ, R226 ;  /* 0x000000fffff17224 */ /* 0x000fe200078e00e2 */
[----:B------:R-:W-:Y:S01]  /*ed00*/  MOV R29, R245 ;  /* 0x000000f5001d7202 */ /* 0x000fe20000000f00 */
[----:B------:R-:W-:Y:S01]  /*ed10*/  @!P3 FMUL R37, R37, 16777216 ;  /* 0x4b8000002525b820 */ /* 0x000fe20000400000 */
[----:B------:R-:W-:Y:S01]  /*ed20*/  MOV R238, R227 ;  /* 0x000000e300ee7202 */ /* 0x000fe20000000f00 */
[----:B------:R-:W-:Y:S01]  /*ed30*/  FMUL R245, R3, R36 ;  /* 0x0000002403f57220 */ /* 0x000fe20000400000 */
[----:B------:R-:W-:Y:S01]  /*ed40*/  FSEL R184, R184, R185, P2 ;  /* 0x000000b9b8b87208 */ /* 0x000fe20001000000 */
[----:B------:R-:W-:Y:S01]  /*ed50*/  FMUL R167, R198, 0.25 ;  /* 0x3e800000c6a77820 */ /* 0x000fe20000400000 */
[----:B------:R-:W-:Y:S01]  /*ed60*/  FSEL R92, R196, R92, P2 ;  /* 0x0000005cc45c7208 */ /* 0x000fe20001000000 */
[----:B------:R-:W-:Y:S01]  /*ed70*/  FMUL R185, R188, 0.25 ;  /* 0x3e800000bcb97820 */ /* 0x000fe20000400000 */
[----:B------:R-:W-:Y:S01]  /*ed80*/  FSEL R161, R161, R209, P2 ;  /* 0x000000d1a1a17208 */ /* 0x000fe20001000000 */
[----:B------:R-:W-:Y:S01]  /*ed90*/  FMUL R196, R93, 0.25 ;  /* 0x3e8000005dc47820 */ /* 0x000fe20000400000 */
[----:B------:R-:W-:Y:S01]  /*eda0*/  FSEL R144, R195, R144, P2 ;  /* 0x00000090c3907208 */ /* 0x000fe20001000000 */
[----:B------:R-:W-:-:S02]  /*edb0*/  IMAD.MOV.U32 R36, RZ, RZ, R240 ;  /* 0x000000ffff247224 */ /* 0x000fc400078e00f0 */
[----:B------:R-:W-:Y:S01]  /*edc0*/  FMUL R195, R145, 0.25 ;  /* 0x3e80000091c37820 */ /* 0x000fe20000400000 */
[----:B------:R-:W-:Y:S01]  /*edd0*/  @!P3 FMUL R153, R153, 16777216 ;  /* 0x4b8000009999b820 */ /* 0x000fe20000400000 */
[----:B------:R-:W-:Y:S01]  /*ede0*/  @!P3 FMUL R33, R33, 16777216 ;  /* 0x4b8000002121b820 */ /* 0x000fe20000400000 */
[----:B------:R-:W-:Y:S01]  /*edf0*/  FMUL R240, R3, R32 ;  /* 0x0000002003f07220 */ /* 0x000fe20000400000 */
[----:B------:R-:W-:Y:S02]  /*ee00*/  IMAD.MOV.U32 R246, RZ, RZ, R224 ;  /* 0x000000fffff67224 */ /* 0x000fe400078e00e0 */
[----:B------:R-:W-:Y:S01]  /*ee10*/  @!P3 FMUL R154, R154, 16777216 ;  /* 0x4b8000009a9ab820 */ /* 0x000fe20000400000 */
[----:B------:R-:W-:Y:S02]  /*ee20*/  IMAD.MOV.U32 R32, RZ, RZ, R241 ;  /* 0x000000ffff207224 */ /* 0x000fe400078e00f1 */
[----:B------:R-:W-:Y:S01]  /*ee30*/  FMUL R166, R199, 0.25 ;  /* 0x3e800000c7a67820 */ /* 0x000fe20000400000 */
[----:B------:R-:W-:Y:S01]  /*ee40*/  @!P3 FMUL R155, R155, 16777216 ;  /* 0x4b8000009b9bb820 */ /* 0x000fe20000400000 */
[----:B------:R-:W-:Y:S01]  /*ee50*/  @!P3 FMUL R44, R44, 16777216 ;  /* 0x4b8000002c2cb820 */ /* 0x000fe20000400000 */
[----:B------:R-:W-:Y:S01]  /*ee60*/  FMUL R241, R3, R37 ;  /* 0x0000002503f17220 */ /* 0x000fe20000400000 */
[----:B------:R-:W-:-:S02]  /*ee70*/  IMAD.MOV.U32 R242, RZ, RZ, R225 ;  /* 0x000000fffff27224 */ /* 0x000fc400078e00e1 */
[----:B------:R-:W-:Y:S01]  /*ee80*/  @!P3 FMUL R156, R156, 16777216 ;  /* 0x4b8000009c9cb820 */ /* 0x000fe20000400000 */
[----:B------:R-:W-:Y:S01]  /*ee90*/  IMAD.MOV.U32 R37, RZ, RZ, R238 ;  /* 0x000000ffff257224 */ /* 0x000fe200078e00ee */
[----:B------:R-:W-:Y:S01]  /*eea0*/  FSEL R167, R167, R198, P2 ;  /* 0x000000c6a7a77208 */ /* 0x000fe20001000000 */
[----:B------:R-:W-:Y:S01]  /*eeb0*/  @!P3 FMUL R161, R161, 16777216 ;  /* 0x4b800000a1a1b820 */ /* 0x000fe20000400000 */
[----:B------:R-:W-:Y:S01]  /*eec0*/  FSEL R185, R185, R188, P2 ;  /* 0x000000bcb9b97208 */ /* 0x000fe20001000000 */
[----:B------:R-:W-:Y:S01]  /*eed0*/  @!P3 FMUL R40, R40, 16777216 ;  /* 0x4b8000002828b820 */ /* 0x000fe20000400000 */
[----:B------:R-:W-:Y:S01]  /*eee0*/  FSEL R93, R196, R93, P2 ;  /* 0x0000005dc45d7208 */ /* 0x000fe20001000000 */
[----:B------:R-:W-:Y:S01]  /*eef0*/  FMUL R238, R3, R33 ;  /* 0x0000002103ee7220 */ /* 0x000fe20000400000 */
[----:B------:R-:W-:Y:S02]  /*ef00*/  IMAD.MOV.U32 R243, RZ, RZ, R222 ;  /* 0x000000fffff37224 */ /* 0x000fe400078e00de */
[----:B------:R-:W-:Y:S01]  /*ef10*/  FMUL R10, R210, 0.25 ;  /* 0x3e800000d20a7820 */ /* 0x000fe20000400000 */
[----:B------:R-:W-:Y:S01]  /*ef20*/  FMUL R188, R189, 0.25 ;  /* 0x3e800000bdbc7820 */ /* 0x000fe20000400000 */
[----:B------:R-:W-:Y:S01]  /*ef30*/  FMUL R196, R100, 0.25 ;  /* 0x3e80000064c47820 */ /* 0x000fe20000400000 */
[----:B------:R-:W-:Y:S01]  /*ef40*/  FSEL R145, R195, R145, P2 ;  /* 0x00000091c3917208 */ /* 0x000fe20001000000 */
[----:B------:R-:W-:Y:S01]  /*ef50*/  @!P3 FMUL R162, R162, 16777216 ;  /* 0x4b800000a2a2b820 */ /* 0x000fe20000400000 */
[----:B------:R-:W-:Y:S01]  /*ef60*/  FMUL R198, R3, R153 ;  /* 0x0000009903c67220 */ /* 0x000fe20000400000 */
[----:B------:R-:W-:-:S02]  /*ef70*/  IMAD.MOV.U32 R33, RZ, RZ, R246 ;  /* 0x000000ffff217224 */ /* 0x000fc400078e00f6 */
[----:B------:R-:W-:Y:S01]  /*ef80*/  @!P3 FMUL R163, R163, 16777216 ;  /* 0x4b800000a3a3b820 */ /* 0x000fe20000400000 */
[----:B------:R-:W-:Y:S01]  /*ef90*/  @!P3 FMUL R45, R45, 16777216 ;  /* 0x4b8000002d2db820 */ /* 0x000fe20000400000 */
[----:B------:R-:W2:Y:S01]  /*efa0*/  LDL.LU R153, [R1+0x1e8] ;  /* 0x0001e80001997983 */ /* 0x000ea20000300800 */
[C---:B------:R-:W-:Y:S01]  /*efb0*/  FMUL R195, R3.reuse, R154 ;  /* 0x0000009a03c37220 */ /* 0x040fe20000400000 */
[C---:B------:R-:W-:Y:S01]  /*efc0*/  FMUL R246, R3.reuse, R44 ;  /* 0x0000002c03f67220 */ /* 0x040fe20000400000 */
[----:B------:R-:W-:Y:S01]  /*efd0*/  IMAD.MOV.U32 R239, RZ, RZ, R223 ;  /* 0x000000ffffef7224 */ /* 0x000fe200078e00df */
[----:B------:R-:W-:Y:S01]  /*efe0*/  FSEL R166, R166, R199, P2 ;  /* 0x000000c7a6a67208 */ /* 0x000fe20001000000 */
[----:B------:R-:W-:Y:S01]  /*eff0*/  @!P3 FMUL R184, R184, 16777216 ;  /* 0x4b800000b8b8b820 */ /* 0x000fe20000400000 */
[----:B------:R-:W-:Y:S01]  /*f000*/  @!P3 FMUL R52, R52, 16777216 ;  /* 0x4b8000003434b820 */ /* 0x000fe20000400000 */
[----:B------:R-:W3:Y:S01]  /*f010*/  LDL.LU R154, [R1+0x1f8] ;  /* 0x0001f800019a7983 */ /* 0x000ee20000300800 */
[----:B------:R-:W-:Y:S01]  /*f020*/  FMUL R202, R3, R155 ;  /* 0x0000009b03ca7220 */ /* 0x000fe20000400000 */
[----:B------:R-:W-:-:S02]  /*f030*/  IMAD.MOV.U32 R44, RZ, RZ, R242 ;  /* 0x000000ffff2c7224 */ /* 0x000fc400078e00f2 */
[----:B------:R-:W-:Y:S01]  /*f040*/  @!P3 FMUL R41, R41, 16777216 ;  /* 0x4b8000002929b820 */ /* 0x000fe20000400000 */
[----:B------:R-:W-:Y:S01]  /*f050*/  @!P3 FMUL R48, R48, 16777216 ;  /* 0x4b8000003030b820 */ /* 0x000fe20000400000 */
[----:B------:R-:W4:Y:S01]  /*f060*/  LDL.LU R155, [R1+0x1cc] ;  /* 0x0001cc00019b7983 */ /* 0x000f220000300800 */
[C---:B------:R-:W-:Y:S01]  /*f070*/  FMUL R199, R3.reuse, R156 ;  /* 0x0000009c03c77220 */ /* 0x040fe20000400000 */
[----:B------:R-:W-:Y:S01]  /*f080*/  FMUL R242, R3, R40 ;  /* 0x0000002803f27220 */ /* 0x000fe20000400000 */
[----:B------:R-:W-:Y:S01]  /*f090*/  @!P3 FMUL R53, R53, 16777216 ;  /* 0x4b8000003535b820 */ /* 0x000fe20000400000 */
[----:B------:R-:W-:Y:S01]  /*f0a0*/  @!P3 FMUL R61, R61, 16777216 ;  /* 0x4b8000003d3db820 */ /* 0x000fe20000400000 */
[----:B------:R-:W5:Y:S01]  /*f0b0*/  LDL.LU R156, [R1+0x1dc] ;  /* 0x0001dc00019c7983 */ /* 0x000f620000300800 */
[----:B------:R-:W-:Y:S01]  /*f0c0*/  FMUL R206, R3, R161 ;  /* 0x000000a103ce7220 */ /* 0x000fe20000400000 */
[----:B------:R-:W-:Y:S01]  /*f0d0*/  IMAD.MOV.U32 R40, RZ, RZ, R243 ;  /* 0x000000ffff287224 */ /* 0x000fe200078e00f3 */
[----:B------:R-:W-:Y:S01]  /*f0e0*/  FSEL R10, R10, R210, P2 ;  /* 0x000000d20a0a7208 */ /* 0x000fe20001000000 */
[----:B------:R-:W-:Y:S01]  /*f0f0*/  IMAD.MOV.U32 R250, RZ, RZ, R221 ;  /* 0x000000fffffa7224 */ /* 0x000fe200078e00dd */
[----:B------:R-:W-:Y:S01]  /*f100*/  FSEL R188, R188, R189, P2 ;  /* 0x000000bdbcbc7208 */ /* 0x000fe20001000000 */
[----:B------:R-:W-:Y:S01]  /*f110*/  @!P3 FMUL R49, R49, 16777216 ;  /* 0x4b8000003131b820 */ /* 0x000fe20000400000 */
[----:B------:R-:W-:Y:S01]  /*f120*/  FSEL R100, R196, R100, P2 ;  /* 0x00000064c4647208 */ /* 0x000fe20001000000 */
[----:B------:R-:W3:Y:S01]  /*f130*/  LDL.LU R161, [R1+0x1ec] ;  /* 0x0001ec0001a17983 */ /* 0x000ee20000300800 */
[C---:B------:R-:W-:Y:S01]  /*f140*/  FMUL R203, R3.reuse, R162 ;  /* 0x000000a203cb7220 */ /* 0x040fe20000400000 */
[----:B------:R-:W-:Y:S01]  /*f150*/  FMUL R243, R3, R45 ;  /* 0x0000002d03f37220 */ /* 0x000fe20000400000 */
[----:B------:R-:W-:Y:S01]  /*f160*/  FMUL R189, R192, 0.25 ;  /* 0x3e800000c0bd7820 */ /* 0x000fe20000400000 */
[----:B------:R-:W-:Y:S01]  /*f170*/  FMUL R196, R101, 0.25 ;  /* 0x3e80000065c47820 */ /* 0x000fe20000400000 */
[----:B------:R-:W-:Y:S01]  /*f180*/  @!P3 FMUL R180, R180, 16777216 ;  /* 0x4b800000b4b4b820 */ /* 0x000fe20000400000 */
[----:B------:R-:W-:Y:S01]  /*f190*/  @!P3 FMUL R56, R56, 16777216 ;  /* 0x4b8000003838b820 */ /* 0x000fe20000400000 */
[----:B------:R-:W-:Y:S01]  /*f1a0*/  @!P3 FMUL R57, R57, 16777216 ;  /* 0x4b8000003939b820 */ /* 0x000fe20000400000 */
[----:B------:R-:W4:Y:S01]  /*f1b0*/  LDL.LU R162, [R1+0x1fc] ;  /* 0x0001fc0001a27983 */ /* 0x000f220000300800 */
[C---:B------:R-:W-:Y:S01]  /*f1c0*/  FMUL R210, R3.reuse, R163 ;  /* 0x000000a303d27220 */ /* 0x040fe20000400000 */
[C---:B------:R-:W-:Y:S01]  /*f1d0*/  FMUL R228, R3.reuse, R184 ;  /* 0x000000b803e47220 */ /* 0x040fe20000400000 */
[----:B------:R-:W-:Y:S01]  /*f1e0*/  IMAD.MOV.U32 R45, RZ, RZ, R239 ;  /* 0x000000ffff2d7224 */ /* 0x000fe200078e00ef */
[----:B------:R-:W3:Y:S01]  /*f1f0*/  LDL.LU R163, [R1+0x1c8] ;  /* 0x0001c80001a37983 */ /* 0x000ee20000300800 */
[C---:B------:R-:W-:Y:S01]  /*f200*/  FMUL R239, R3.reuse, R41 ;  /* 0x0000002903ef7220 */ /* 0x040fe20000400000 */
[C---:B------:R-:W-:Y:S01]  /*f210*/  FMUL R184, R3.reuse, R52 ;  /* 0x0000003403b87220 */ /* 0x040fe20000400000 */
[----:B------:R-:W-:Y:S01]  /*f220*/  MOV R41, R252 ;  /* 0x000000fc00297202 */ /* 0x000fe20000000f00 */
[----:B------:R-:W2:Y:S01]  /*f230*/  LDL.LU R52, [R1+0x10c] ;  /* 0x00010c0001347983 */ /* 0x000ea20000300800 */
[C---:B------:R-:W-:Y:S01]  /*f240*/  FMUL R251, R3.reuse, R48 ;  /* 0x0000003003fb7220 */ /* 0x040fe20000400000 */
[C---:B------:R-:W-:Y:S01]  /*f250*/  FMUL R12, R3.reuse, R61 ;  /* 0x0000003d030c7220 */ /* 0x040fe20000400000 */
[----:B------:R-:W-:Y:S01]  /*f260*/  FMUL R252, R3, R53 ;  /* 0x0000003503fc7220 */ /* 0x000fe20000400000 */
[----:B------:R-:W5:Y:S01]  /*f270*/  LDL.LU R48, [R1+0x108] ;  /* 0x0001080001307983 */ /* 0x000f620000300800 */
[----:B------:R-:W-:-:S02]  /*f280*/  IMAD.MOV.U32 R61, RZ, RZ, R250 ;  /* 0x000000ffff3d7224 */ /* 0x000fc400078e00fa */
[----:B------:R-:W-:Y:S01]  /*f290*/  @!P3 FMUL R164, R164, 16777216 ;  /* 0x4b800000a4a4b820 */ /* 0x000fe20000400000 */
[----:B------:R-:W-:Y:S01]  /*f2a0*/  @!P3 FMUL R76, R76, 16777216 ;  /* 0x4b8000004c4cb820 */ /* 0x000fe20000400000 */
[C---:B------:R-:W-:Y:S01]  /*f2b0*/  FMUL R223, R3.reuse, R180 ;  /* 0x000000b403df7220 */ /* 0x040fe20000400000 */
[----:B------:R-:W4:Y:S01]  /*f2c0*/  LDL.LU R53, [R1+0x12c] ;  /* 0x00012c0001357983 */ /* 0x000f220000300800 */
[C---:B------:R-:W-:Y:S01]  /*f2d0*/  FMUL R249, R3.reuse, R49 ;  /* 0x0000003103f97220 */ /* 0x040fe20000400000 */
[----:B------:R-:W-:Y:S01]  /*f2e0*/  FMUL R250, R3, R57 ;  /* 0x0000003903fa7220 */ /* 0x000fe20000400000 */
[----:B------:R-:W-:Y:S01]  /*f2f0*/  FSEL R189, R189, R192, P2 ;  /* 0x000000c0bdbd7208 */ /* 0x000fe20001000000 */
[----:B------:R-:W-:Y:S01]  /*f300*/  @!P3 FMUL R77, R77, 16777216 ;  /* 0x4b8000004d4db820 */ /* 0x000fe20000400000 */
[----:B------:R-:W-:Y:S01]  /*f310*/  FSEL R101, R196, R101, P2 ;  /* 0x00000065c4657208 */ /* 0x000fe20001000000 */
[----:B------:R-:W3:Y:S01]  /*f320*/  LDL.LU R49, [R1+0x11c] ;  /* 0x00011c0001317983 */ /* 0x000ee20000300800 */
[----:B------:R-:W-:Y:S01]  /*f330*/  FMUL R180, R3, R56 ;  /* 0x0000003803b47220 */ /* 0x000fe20000400000 */
[----:B------:R-:W-:Y:S01]  /*f340*/  FMUL R192, R193, 0.25 ;  /* 0x3e800000c1c07820 */ /* 0x000fe20000400000 */
[----:B------:R-:W-:Y:S01]  /*f350*/  FMUL R196, R108, 0.25 ;  /* 0x3e8000006cc47820 */ /* 0x000fe20000400000 */
[----:B------:R-:W-:Y:S01]  /*f360*/  @!P3 FMUL R84, R84, 16777216 ;  /* 0x4b8000005454b820 */ /* 0x000fe20000400000 */
[----:B------:R-:W2:Y:S01]  /*f370*/  LDL.LU R56, [R1+0x1d8] ;  /* 0x0001d80001387983 */ /* 0x000ea20000300800 */
[----:B------:R-:W-:Y:S01]  /*f380*/  @!P3 FMUL R80, R80, 16777216 ;  /* 0x4b8000005050b820 */ /* 0x000fe20000400000 */
[----:B------:R-:W-:Y:S01]  /*f390*/  @!P3 FMUL R182, R182, 16777216 ;  /* 0x4b800000b6b6b820 */ /* 0x000fe20000400000 */
[----:B------:R-:W-:Y:S01]  /*f3a0*/  @!P3 FMUL R85, R85, 16777216 ;  /* 0x4b8000005555b820 */ /* 0x000fe20000400000 */
[----:B------:R0:W-:Y:S01]  /*f3b0*/  STL [R1+0x40c], R12 ;  /* 0x00040c0c01007387 */ /* 0x0001e20000100800 */
[----:B------:R-:W-:Y:S01]  /*f3c0*/  FMUL R207, R3, R164 ;  /* 0x000000a403cf7220 */ /* 0x000fe20000400000 */
[----:B------:R-:W-:Y:S01]  /*f3d0*/  @!P3 FMUL R178, R178, 16777216 ;  /* 0x4b800000b2b2b820 */ /* 0x000fe20000400000 */
[----:B------:R-:W-:Y:S01]  /*f3e0*/  @!P3 FMUL R81, R81, 16777216 ;  /* 0x4b8000005151b820 */ /* 0x000fe20000400000 */
[----:B------:R-:W2:Y:S01]  /*f3f0*/  LDL.LU R57, [R1+0x1ac] ;  /* 0x0001ac0001397983 */ /* 0x000ea20000300800 */
[C---:B------:R-:W-:Y:S01]  /*f400*/  FMUL R164, R3.reuse, R76 ;  /* 0x0000004c03a47220 */ /* 0x040fe20000400000 */
[----:B------:R-:W-:Y:S01]  /*f410*/  LOP3.LUT P4, RZ, R16, 0x80, RZ, 0xc0, !PT ;  /* 0x0000008010ff7812 */ /* 0x000fe2000788c0ff */
[----:B------:R-:W-:Y:S01]  /*f420*/  @!P3 FMUL R92, R92, 16777216 ;  /* 0x4b8000005c5cb820 */ /* 0x000fe20000400000 */
[----:B------:R1:W-:Y:S01]  /*f430*/  STL [R1+0x410], R250 ;  /* 0x000410fa01007387 */ /* 0x0003e20000100800 */
[----:B------:R-:W-:Y:S01]  /*f440*/  FMUL R7, R3, R77 ;  /* 0x0000004d03077220 */ /* 0x000fe20000400000 */
[----:B------:R-:W-:Y:S01]  /*f450*/  IMAD.MOV.U32 R16, RZ, RZ, R220 ;  /* 0x000000ffff107224 */ /* 0x000fe200078e00dc */
[----:B------:R-:W-:Y:S01]  /*f460*/  FSEL R192, R192, R193, P2 ;  /* 0x000000c1c0c07208 */ /* 0x000fe20001000000 */
[----:B------:R-:W2:Y:S01]  /*f470*/  LDL.LU R76, [R1+0x13c] ;  /* 0x00013c00014c7983 */ /* 0x000ea20000300800 */
[----:B------:R-:W-:Y:S01]  /*f480*/  FSEL R108, R196, R108, P2 ;  /* 0x0000006cc46c7208 */ /* 0x000fe20001000000 */
[----:B------:R-:W-:Y:S01]  /*f490*/  @!P3 FMUL R173, R173, 16777216 ;  /* 0x4b800000adadb820 */ /* 0x000fe20000400000 */
[----:B------:R-:W-:Y:S01]  /*f4a0*/  @!P3 FMUL R88, R88, 16777216 ;  /* 0x4b8000005858b820 */ /* 0x000fe20000400000 */
[----:B------:R-:W2:Y:S01]  /*f4b0*/  LDL.LU R77, [R1+0x14c] ;  /* 0x00014c00014d7983 */ /* 0x000ea20000300800 */
[----:B0-----:R-:W-:Y:S01]  /*f4c0*/  FMUL R12, R3, R84 ;  /* 0x00000054030c7220 */ /* 0x001fe20000400000 */
[----:B------:R-:W-:Y:S01]  /*f4d0*/  MOV R248, R219 ;  /* 0x000000db00f87202 */ /* 0x000fe20000000f00 */
[----:B------:R-:W-:Y:S01]  /*f4e0*/  FMUL R193, R197, 0.25 ;  /* 0x3e800000c5c17820 */ /* 0x000fe20000400000 */
[----:B------:R-:W-:Y:S01]  /*f4f0*/  FMUL R196, R109, 0.25 ;  /* 0x3e8000006dc47820 */ /* 0x000fe20000400000 */
[----:B------:R-:W-:Y:S01]  /*f500*/  @!P3 FMUL R93, R93, 16777216 ;  /* 0x4b8000005d5db820 */ /* 0x000fe20000400000 */
[C---:B------:R-:W-:Y:S01]  /*f510*/  FMUL R220, R3.reuse, R182 ;  /* 0x000000b603dc7220 */ /* 0x040fe20000400000 */
[----:B------:R-:W2:Y:S01]  /*f520*/  LDL.LU R84, [R1+0x16c] ;  /* 0x00016c0001547983 */ /* 0x000ea20000300800 */
[----:B-1----:R-:W-:Y:S01]  /*f530*/  FMUL R250, R3, R80 ;  /* 0x0000005003fa7220 */ /* 0x002fe20000400000 */
[----:B------:R-:W-:Y:S01]  /*f540*/  @!P3 FMUL R183, R183, 16777216 ;  /* 0x4b800000b7b7b820 */ /* 0x000fe20000400000 */
[----:B------:R-:W-:Y:S01]  /*f550*/  @!P3 FMUL R89, R89, 16777216 ;  /* 0x4b8000005959b820 */ /* 0x000fe20000400000 */
[C---:B------:R-:W-:Y:S01]  /*f560*/  FMUL R219, R3.reuse, R178 ;  /* 0x000000b203db7220 */ /* 0x040fe20000400000 */
[----:B------:R-:W2:Y:S01]  /*f570*/  LDL.LU R80, [R1+0x15c] ;  /* 0x00015c0001507983 */ /* 0x000ea20000300800 */
[----:B------:R-:W-:Y:S01]  /*f580*/  FMUL R182, R3, R85 ;  /* 0x0000005503b67220 */ /* 0x000fe20000400000 */
[----:B------:R-:W-:-:S02]  /*f590*/  IMAD.MOV.U32 R247, RZ, RZ, R216 ;  /* 0x000000fffff77224 */ /* 0x000fc400078e00d8 */
[----:B------:R-:W-:Y:S01]  /*f5a0*/  @!P3 FMUL R152, R152, 16777216 ;  /* 0x4b8000009898b820 */ /* 0x000fe20000400000 */
[----:B------:R-:W-:Y:S01]  /*f5b0*/  @!P3 FMUL R100, R100, 16777216 ;  /* 0x4b8000006464b820 */ /* 0x000fe20000400000 */
[----:B------:R-:W2:Y:S01]  /*f5c0*/  LDL.LU R85, [R1+0x188] ;  /* 0x0001880001557983 */ /* 0x000ea20000300800 */
[C---:B------:R-:W-:Y:S01]  /*f5d0*/  FMUL R178, R3.reuse, R81 ;  /* 0x0000005103b27220 */ /* 0x040fe20000400000 */
[----:B------:R-:W-:Y:S01]  /*f5e0*/  @!P3 FMUL R186, R186, 16777216 ;  /* 0x4b800000babab820 */ /* 0x000fe20000400000 */
[----:B------:R-:W-:Y:S01]  /*f5f0*/  @!P3 FMUL R96, R96, 16777216 ;  /* 0x4b8000006060b820 */ /* 0x000fe20000400000 */
[C---:B------:R-:W-:Y:S01]  /*f600*/  FMUL R216, R3.reuse, R173 ;  /* 0x000000ad03d87220 */ /* 0x040fe20000400000 */
[----:B------:R-:W2:Y:S01]  /*f610*/  LDL.LU R81, [R1+0x17c] ;  /* 0x00017c0001517983 */ /* 0x000ea20000300800 */
[----:B------:R-:W-:Y:S01]  /*f620*/  FMUL R13, R3, R92 ;  /* 0x0000005c030d7220 */ /* 0x000fe20000400000 */
[----:B------:R-:W-:Y:S01]  /*f630*/  @!P3 FMUL R171, R171, 16777216 ;  /* 0x4b800000ababb820 */ /* 0x000fe20000400000 */
[----:B------:R-:W-:Y:S01]  /*f640*/  @!P3 FMUL R101, R101, 16777216 ;  /* 0x4b8000006565b820 */ /* 0x000fe20000400000 */
[----:B------:R-:W2:Y:S01]  /*f650*/  LDL.LU R92, [R1+0x148] ;  /* 0x00014800015c7983 */ /* 0x000ea20000300800 */
[----:B------:R-:W-:Y:S01]  /*f660*/  FMUL R173, R3, R88 ;  /* 0x0000005803ad7220 */ /* 0x000fe20000400000 */
[----:B------:R-:W-:Y:S01]  /*f670*/  FSEL R193, R193, R197, P2 ;  /* 0x000000c5c1c17208 */ /* 0x000fe20001000000 */
[C---:B------:R-:W-:Y:S01]  /*f680*/  FMUL R230, R3.reuse, R183 ;  /* 0x000000b703e67220 */ /* 0x040fe20000400000 */
[----:B------:R-:W-:Y:S01]  /*f690*/  FSEL R109, R196, R109, P2 ;  /* 0x0000006dc46d7208 */ /* 0x000fe20001000000 */
[----:B------:R-:W2:Y:S01]  /*f6a0*/  LDL.LU R88, [R1+0x168] ;  /* 0x0001680001587983 */ /* 0x000ea20000300800 */
[C---:B------:R-:W-:Y:S01]  /*f6b0*/  FMUL R14, R3.reuse, R93 ;  /* 0x0000005d030e7220 */ /* 0x040fe20000400000 */
[----:B------:R-:W-:Y:S01]  /*f6c0*/  FMUL R196, R116, 0.25 ;  /* 0x3e80000074c47820 */ /* 0x000fe20000400000 */
[C---:B------:R-:W-:Y:S01]  /*f6d0*/  FMUL R197, R3.reuse, R152 ;  /* 0x0000009803c57220 */ /* 0x040fe20000400000 */
[----:B------:R-:W2:Y:S01]  /*f6e0*/  LDL.LU R93, [R1+0x158] ;  /* 0x00015800015d7983 */ /* 0x000ea20000300800 */
[----:B------:R-:W-:Y:S01]  /*f6f0*/  FMUL R183, R3, R89 ;  /* 0x0000005903b77220 */ /* 0x000fe20000400000 */
[----:B------:R-:W-:-:S02]  /*f700*/  IMAD.MOV.U32 R17, RZ, RZ, R218 ;  /* 0x000000ffff117224 */ /* 0x000fc400078e00da */
[C---:B------:R-:W-:Y:S01]  /*f710*/  FMUL R227, R3.reuse, R186 ;  /* 0x000000ba03e37220 */ /* 0x040fe20000400000 */
[----:B------:R-:W2:Y:S01]  /*f720*/  LDL.LU R89, [R1+0x178] ;  /* 0x0001780001597983 */ /* 0x000ea20000300800 */
[C---:B------:R-:W-:Y:S01]  /*f730*/  FMUL R152, R3.reuse, R100 ;  /* 0x0000006403987220 */ /* 0x040fe20000400000 */
[C---:B------:R-:W-:Y:S01]  /*f740*/  FMUL R218, R3.reuse, R171 ;  /* 0x000000ab03da7220 */ /* 0x040fe20000400000 */
[C---:B------:R-:W-:Y:S01]  /*f750*/  FMUL R186, R3.reuse, R96 ;  /* 0x0000006003ba7220 */ /* 0x040fe20000400000 */
[----:B------:R-:W2:Y:S01]  /*f760*/  LDL.LU R100, [R1+0x118] ;  /* 0x0001180001647983 */ /* 0x000ea20000300800 */
[----:B------:R-:W-:Y:S01]  /*f770*/  FMUL R171, R3, R101 ;  /* 0x0000006503ab7220 */ /* 0x000fe20000400000 */
[----:B------:R-:W-:Y:S02]  /*f780*/  FSEL R116, R196, R116, P2 ;  /* 0x00000074c4747208 */ /* 0x000fe40001000000 */
[----:B------:R-:W2:Y:S01]  /*f790*/  LDL.LU R96, [R1+0x128] ;  /* 0x0001280001607983 */ /* 0x000ea20000300800 */
[----:B------:R-:W-:-:S03]  /*f7a0*/  FMUL R196, R117, 0.25 ;  /* 0x3e80000075c47820 */ /* 0x000fc60000400000 */
[----:B------:R-:W5:Y:S02]  /*f7b0*/  LDL.LU R101, [R1+0xfc] ;  /* 0x0000fc0001657983 */ /* 0x000f640000300800 */
[----:B------:R-:W-:Y:S01]  /*f7c0*/  FSEL R117, R196, R117, P2 ;  /* 0x00000075c4757208 */ /* 0x000fe20001000000 */
[----:B------:R-:W-:Y:S01]  /*f7d0*/  FMUL R196, R124, 0.25 ;  /* 0x3e8000007cc47820 */ /* 0x000fe20000400000 */
[----:B------:R-:W-:Y:S01]  /*f7e0*/  @!P3 FMUL R159, R159, 16777216 ;  /* 0x4b8000009f9fb820 */ /* 0x000fe20000400000 */
[----:B------:R-:W-:Y:S01]  /*f7f0*/  @!P3 FMUL R68, R68, 16777216 ;  /* 0x4b8000004444b820 */ /* 0x000fe20000400000 */
[----:B------:R-:W-:Y:S01]  /*f800*/  @!P3 FMUL R73, R73, 16777216 ;  /* 0x4b8000004949b820 */ /* 0x000fe20000400000 */
[----:B------:R-:W-:Y:S01]  /*f810*/  @!P3 FMUL R97, R97, 16777216 ;  /* 0x4b8000006161b820 */ /* 0x000fe20000400000 */
[----:B------:R-:W-:Y:S01]  /*f820*/  FSEL R124, R196, R124, P2 ;  /* 0x0000007cc47c7208 */ /* 0x000fe20001000000 */
[----:B------:R-:W-:Y:S01]  /*f830*/  FMUL R209, R3, R159 ;  /* 0x0000009f03d17220 */ /* 0x000fe20000400000 */
[----:B------:R-:W-:Y:S01]  /*f840*/  FMUL R196, R125, 0.25 ;  /* 0x3e8000007dc47820 */ /* 0x000fe20000400000 */
[----:B------:R-:W-:Y:S01]  /*f850*/  FMUL R159, R3, R68 ;  /* 0x00000044039f7220 */ /* 0x000fe20000400000 */
[----:B------:R-:W-:-:S02]  /*f860*/  IMAD.MOV.U32 R68, RZ, RZ, R17 ;  /* 0x000000ffff447224 */ /* 0x000fc400078e0011 */
[C---:B------:R-:W-:Y:S01]  /*f870*/  FMUL R17, R3.reuse, R73 ;  /* 0x0000004903117220 */ /* 0x040fe20000400000 */
[----:B------:R-:W-:Y:S01]  /*f880*/  FMUL R73, R3, R97 ;  /* 0x0000006103497220 */ /* 0x000fe20000400000 */
[----:B------:R-:W-:Y:S01]  /*f890*/  FSEL R125, R196, R125, P2 ;  /* 0x0000007dc47d7208 */ /* 0x000fe20001000000 */
[----:B------:R-:W4:Y:S01]  /*f8a0*/  LDL.LU R97, [R1+0x138] ;  /* 0x0001380001617983 */ /* 0x000f220000300800 */
        /* <DEDUP_REMOVED lines=10> */
[----:B------:R-:W-:Y:S01]  /*f950*/  @!P3 FMUL R174, R174, 16777216 ;  /* 0x4b800000aeaeb820 */ /* 0x000fe20000400000 */
[----:B------:R-:W-:Y:S02]  /*f960*/  @!P3 FMUL R108, R108, 16777216 ;  /* 0x4b8000006c6cb820 */ /* 0x000fe40000400000 */
[----:B------:R-:W-:Y:S01]  /*f970*/  FSEL R148, R196, R148, P2 ;  /* 0x00000094c4947208 */ /* 0x000fe20001000000 */
[----:B------:R-:W-:Y:S01]  /*f980*/  FMUL R196, R149, 0.25 ;  /* 0x3e80000095c47820 */ /* 0x000fe20000400000 */
[----:B------:R-:W-:Y:S01]  /*f990*/  @!P3 FMUL R158, R158, 16777216 ;  /* 0x4b8000009e9eb820 */ /* 0x000fe20000400000 */
[----:B------:R-:W-:Y:S01]  /*f9a0*/  @!P3 FMUL R104, R104, 16777216 ;  /* 0x4b8000006868b820 */ /* 0x000fe20000400000 */
[----:B------:R-:W-:Y:S01]  /*f9b0*/  @!P3 FMUL R175, R175, 16777216 ;  /* 0x4b800000afafb820 */ /* 0x000fe20000400000 */
[----:B------:R-:W-:Y:S01]  /*f9c0*/  @!P3 FMUL R109, R109, 16777216 ;  /* 0x4b8000006d6db820 */ /* 0x000fe20000400000 */
[----:B------:R-:W-:Y:S01]  /*f9d0*/  FSEL R8, R8, R212, P2 ;  /* 0x000000d408087208 */ /* 0x000fe20001000000 */
[----:B------:R-:W-:Y:S01]  /*f9e0*/  @!P3 FMUL R166, R166, 16777216 ;  /* 0x4b800000a6a6b820 */ /* 0x000fe20000400000 */
[----:B------:R-:W-:Y:S01]  /*f9f0*/  @!P3 FMUL R105, R105, 16777216 ;  /* 0x4b8000006969b820 */ /* 0x000fe20000400000 */
[----:B------:R-:W-:Y:S01]  /*fa00*/  FSEL R149, R196, R149, P2 ;  /* 0x00000095c4957208 */ /* 0x000fe20001000000 */
[C---:B------:R-:W-:Y:S01]  /*fa10*/  FMUL R212, R3.reuse, R174 ;  /* 0x000000ae03d47220 */ /* 0x040fe20000400000 */
[C---:B------:R-:W-:Y:S01]  /*fa20*/  FMUL R196, R3.reuse, R158 ;  /* 0x0000009e03c47220 */ /* 0x040fe20000400000 */
[C---:B------:R-:W-:Y:S01]  /*fa30*/  FMUL R174, R3.reuse, R108 ;  /* 0x0000006c03ae7220 */ /* 0x040fe20000400000 */
[C---:B------:R-:W-:Y:S01]  /*fa40*/  FMUL R225, R3.reuse, R175 ;  /* 0x000000af03e17220 */ /* 0x040fe20000400000 */
[----:B------:R-:W2:Y:S01]  /*fa50*/  LDL.LU R108, [R1+0x18c] ;  /* 0x00018c00016c7983 */ /* 0x000ea20000300800 */
[C---:B------:R-:W-:Y:S01]  /*fa60*/  FMUL R158, R3.reuse, R104 ;  /* 0x00000068039e7220 */ /* 0x040fe20000400000 */
[C---:B------:R-:W-:Y:S01]  /*fa70*/  FMUL R204, R3.reuse, R166 ;  /* 0x000000a603cc7220 */ /* 0x040fe20000400000 */
[C---:B------:R-:W-:Y:S01]  /*fa80*/  FMUL R175, R3.reuse, R109 ;  /* 0x0000006d03af7220 */ /* 0x040fe20000400000 */
[----:B------:R-:W2:Y:S01]  /*fa90*/  LDL.LU R104, [R1+0x198] ;  /* 0x0001980001687983 */ /* 0x000ea20000300800 */
[----:B------:R-:W-:Y:S01]  /*faa0*/  @!P3 FMUL R172, R172, 16777216 ;  /* 0x4b800000acacb820 */ /* 0x000fe20000400000 */
[----:B------:R-:W-:Y:S01]  /*fab0*/  @!P3 FMUL R116, R116, 16777216 ;  /* 0x4b8000007474b820 */ /* 0x000fe20000400000 */
[----:B------:R-:W-:Y:S01]  /*fac0*/  FMUL R166, R3, R105 ;  /* 0x0000006903a67220 */ /* 0x000fe20000400000 */
[----:B------:R-:W2:Y:S01]  /*fad0*/  LDL.LU R109, [R1+0x1a8] ;  /* 0x0001a800016d7983 */ /* 0x000ea20000300800 */
[----:B------:R-:W-:Y:S01]  /*fae0*/  @!P3 FMUL R181, R181, 16777216 ;  /* 0x4b800000b5b5b820 */ /* 0x000fe20000400000 */
[----:B------:R-:W-:-:S02]  /*faf0*/  @!P3 FMUL R112, R112, 16777216 ;  /* 0x4b8000007070b820 */ /* 0x000fc40000400000 */
[----:B------:R-:W2:Y:S01]  /*fb00*/  LDL.LU R105, [R1+0x19c] ;  /* 0x00019c0001697983 */ /* 0x000ea20000300800 */
[----:B------:R-:W-:Y:S02]  /*fb10*/  IMAD.MOV.U32 R237, RZ, RZ, R215 ;  /* 0x000000ffffed7224 */ /* 0x000fe400078e00d7 */
[C---:B------:R-:W-:Y:S01]  /*fb20*/  FMUL R215, R3.reuse, R172 ;  /* 0x000000ac03d77220 */ /* 0x040fe20000400000 */
[C---:B------:R-:W-:Y:S01]  /*fb30*/  FMUL R224, R3.reuse, R181 ;  /* 0x000000b503e07220 */ /* 0x040fe20000400000 */
[C---:B------:R-:W-:Y:S01]  /*fb40*/  FMUL R172, R3.reuse, R116 ;  /* 0x0000007403ac7220 */ /* 0x040fe20000400000 */
[----:B------:R-:W-:Y:S01]  /*fb50*/  FMUL R181, R3, R112 ;  /* 0x0000007003b57220 */ /* 0x000fe20000400000 */
[----:B------:R-:W2:Y:S04]  /*fb60*/  LDL.LU R116, [R1+0x1bc] ;  /* 0x0001bc0001747983 */ /* 0x000ea80000300800 */
[----:B------:R-:W2:Y:S01]  /*fb70*/  LDL.LU R112, [R1+0x1b8] ;  /* 0x0001b80001707983 */ /* 0x000ea20000300800 */
[----:B------:R-:W-:Y:S01]  /*fb80*/  @!P3 FMUL R23, R23, 16777216 ;  /* 0x4b8000001717b820 */ /* 0x000fe20000400000 */
[----:B------:R-:W-:Y:S01]  /*fb90*/  @!P3 FMUL R167, R167, 16777216 ;  /* 0x4b800000a7a7b820 */ /* 0x000fe20000400000 */
[----:B------:R-:W-:Y:S01]  /*fba0*/  @!P3 FMUL R72, R72, 16777216 ;  /* 0x4b8000004848b820 */ /* 0x000fe20000400000 */
[----:B------:R-:W-:-:S02]  /*fbb0*/  IMAD.MOV.U32 R236, RZ, RZ, R214 ;  /* 0x000000ffffec7224 */ /* 0x000fc400078e00d6 */
[C---:B------:R-:W-:Y:S01]  /*fbc0*/  FMUL R201, R3.reuse, R23 ;  /* 0x0000001703c97220 */ /* 0x040fe20000400000 */
[----:B------:R-:W-:Y:S02]  /*fbd0*/  IMAD.MOV.U32 R244, RZ, RZ, R217 ;  /* 0x000000fffff47224 */ /* 0x000fe400078e00d9 */
[C---:B------:R-:W-:Y:S01]  /*fbe0*/  FMUL R217, R3.reuse, R167 ;  /* 0x000000a703d97220 */ /* 0x040fe20000400000 */
[----:B------:R-:W-:Y:S01]  /*fbf0*/  FMUL R23, R24, 0.25 ;  /* 0x3e80000018177820 */ /* 0x000fe20000400000 */
[----:B------:R-:W-:Y:S01]  /*fc00*/  FMUL R167, R3, R72 ;  /* 0x0000004803a77220 */ /* 0x000fe20000400000 */
[----:B------:R-:W-:-:S03]  /*fc10*/  IMAD.MOV.U32 R72, RZ, RZ, R236 ;  /* 0x000000ffff487224 */ /* 0x000fc600078e00ec */
[----:B------:R-:W-:Y:S01]  /*fc20*/  FSEL R23, R23, R24, P0 ;  /* 0x0000001817177208 */ /* 0x000fe20000000000 */
[----:B------:R-:W-:Y:S01]  /*fc30*/  FMUL R24, R72, 0.25 ;  /* 0x3e80000048187820 */ /* 0x000fe20000400000 */
[----:B------:R-:W-:-:S04]  /*fc40*/  @!P3 FMUL R69, R69, 16777216 ;  /* 0x4b8000004545b820 */ /* 0x000fc80000400000 */
[----:B------:R-:W-:Y:S01]  /*fc50*/  FSEL R24, R24, R72, P0 ;  /* 0x0000004818187208 */ /* 0x000fe20000000000 */
        /* <DEDUP_REMOVED lines=11> */
[----:B------:R-:W-:-:S05]  /*fd10*/  FMUL R36, R65, 0.25 ;  /* 0x3e80000041247820 */ /* 0x000fca0000400000 */
[----:B------:R-:W-:Y:S01]  /*fd20*/  FSEL R36, R36, R65, P0 ;  /* 0x0000004124247208 */ /* 0x000fe20000000000 */
[----:B------:R-:W-:-:S05]  /*fd30*/  FMUL R65, R40, 0.25 ;  /* 0x3e80000028417820 */ /* 0x000fca0000400000 */
[----:B------:R-:W-:Y:S01]  /*fd40*/  FSEL R65, R65, R40, P0 ;  /* 0x0000002841417208 */ /* 0x000fe20000000000 */
[----:B------:R-:W-:Y:S01]  /*fd50*/  FMUL R40, R61, 0.25 ;  /* 0x3e8000003d287820 */ /* 0x000fe20000400000 */
[----:B------:R-:W-:-:S04]  /*fd60*/  FMUL R165, R200, 0.25 ;  /* 0x3e800000c8a57820 */ /* 0x000fc80000400000 */
[----:B------:R-:W-:Y:S01]  /*fd70*/  FSEL R40, R40, R61, P0 ;  /* 0x0000003d28287208 */ /* 0x000fe20000000000 */
[----:B------:R-:W-:Y:S01]  /*fd80*/  FMUL R61, R44, 0.25 ;  /* 0x3e8000002c3d7820 */ /* 0x000fe20000400000 */
[----:B------:R-:W-:Y:S01]  /*fd90*/  FMUL R9, R213, 0.25 ;  /* 0x3e800000d5097820 */ /* 0x000fe20000400000 */
[----:B------:R-:W-:Y:S01]  /*fda0*/  FMUL R11, R211, 0.25 ;  /* 0x3e800000d30b7820 */ /* 0x000fe20000400000 */
[----:B------:R-:W-:Y:S02]  /*fdb0*/  FMUL R19, R208, 0.25 ;  /* 0x3e800000d0137820 */ /* 0x000fe40000400000 */
[----:B------:R-:W-:Y:S01]  /*fdc0*/  FSEL R61, R61, R44, P0 ;  /* 0x0000002c3d3d7208 */ /* 0x000fe20000000000 */
[----:B------:R-:W-:Y:S01]  /*fdd0*/  @!P3 FMUL R191, R191, 16777216 ;  /* 0x4b800000bfbfb820 */ /* 0x000fe20000400000 */
[----:B------:R-:W-:Y:S01]  /*fde0*/  FSEL R165, R165, R200, P2 ;  /* 0x000000c8a5a57208 */ /* 0x000fe20001000000 */
[----:B------:R-:W-:Y:S01]  /*fdf0*/  @!P3 FMUL R25, R25, 16777216 ;  /* 0x4b8000001919b820 */ /* 0x000fe20000400000 */
[----:B------:R-:W-:-:S02]  /*fe00*/  FSEL R9, R9, R213, P2 ;  /* 0x000000d509097208 */ /* 0x000fc40001000000 */
[----:B------:R-:W-:Y:S02]  /*fe10*/  FSEL R11, R11, R211, P2 ;  /* 0x000000d30b0b7208 */ /* 0x000fe40001000000 */
[----:B------:R-:W-:Y:S01]  /*fe20*/  FSEL R19, R19, R208, P2 ;  /* 0x000000d013137208 */ /* 0x000fe20001000000 */
[----:B------:R-:W-:Y:S01]  /*fe30*/  @!P3 FMUL R160, R160, 16777216 ;  /* 0x4b800000a0a0b820 */ /* 0x000fe20000400000 */
[----:B------:R-:W-:Y:S01]  /*fe40*/  @!P3 FMUL R179, R179, 16777216 ;  /* 0x4b800000b3b3b820 */ /* 0x000fe20000400000 */
[----:B------:R-:W-:Y:S01]  /*fe50*/  @!P3 FMUL R60, R60, 16777216 ;  /* 0x4b8000003c3cb820 */ /* 0x000fe20000400000 */
[----:B------:R-:W-:Y:S01]  /*fe60*/  @!P3 FMUL R64, R64, 16777216 ;  /* 0x4b8000004040b820 */ /* 0x000fe20000400000 */
[----:B------:R-:W-:Y:S01]  /*fe70*/  FMUL R234, R3, R191 ;  /* 0x000000bf03ea7220 */ /* 0x000fe20000400000 */
[----:B------:R-:W-:Y:S01]  /*fe80*/  @!P3 FMUL R157, R157, 16777216 ;  /* 0x4b8000009d9db820 */ /* 0x000fe20000400000 */
        /* <DEDUP_REMOVED lines=41> */
[----:B------:R-:W-:Y:S01]  /*10120*/  MOV R25, R237 ;  /* 0x000000ed00197202 */ /* 0x000fe20000000f00 */
[C---:B------:R-:W-:Y:S01]  /*10130*/  FMUL R205, R3.reuse, R160 ;  /* 0x000000a003cd7220 */ /* 0x040fe20000400000 */
        /* <DEDUP_REMOVED lines=11> */
[----:B------:R-:W-:Y:S01]  /*101f0*/  FMUL R231, R3, R187 ;  /* 0x000000bb03e77220 */ /* 0x000fe20000400000 */
[----:B------:R-:W-:-:S02]  /*10200*/  IMAD.MOV.U32 R60, RZ, RZ, R16 ;  /* 0x000000ffff3c7224 */ /* 0x000fc400078e0010 */
[C---:B------:R-:W-:Y:S01]  /*10210*/  FMUL R8, R3.reuse, R8 ;  /* 0x0000000803087220 */ /* 0x040fe20000400000 */
[----:B------:R-:W-:Y:S02]  /*10220*/  IMAD.MOV.U32 R64, RZ, RZ, R248 ;  /* 0x000000ffff407224 */ /* 0x000fe400078e00f8 */
        /* <DEDUP_REMOVED lines=31> */
[----:B------:R-:W-:-:S05]  /*10420*/  FMUL R3, R25, 0.25 ;  /* 0x3e80000019037820 */ /* 0x000fca0000400000 */
[----:B------:R-:W-:Y:S01]  /*10430*/  FSEL R3, R3, R25, P0 ;  /* 0x0000001903037208 */ /* 0x000fe20000000000 */
[----:B------:R-:W-:-:S05]  /*10440*/  FMUL R25, R28, 0.25 ;  /* 0x3e8000001c197820 */ /* 0x000fca0000400000 */
[----:B------:R-:W-:Y:S01]  /*10450*/  FSEL R25, R25, R28, P0 ;  /* 0x0000001c19197208 */ /* 0x000fe20000000000 */
[----:B------:R-:W-:-:S05]  /*10460*/  FMUL R28, R32, 0.25 ;  /* 0x3e800000201c7820 */ /* 0x000fca0000400000 */
[----:B------:R-:W-:Y:S01]  /*10470*/  FSEL R28, R28, R32, P0 ;  /* 0x000000201c1c7208 */ /* 0x000fe20000000000 */
[----:B------:R-:W-:Y:S01]  /*10480*/  FMUL R32, R33, 0.25 ;  /* 0x3e80000021207820 */ /* 0x000fe20000400000 */
[----:B-----5:R-:W-:-:S05]  /*10490*/  FMUL R44, R101, 0.25 ;  /* 0x3e800000652c7820 */ /* 0x020fca0000400000 */
[----:B------:R-:W-:Y:S01]  /*104a0*/  FSEL R44, R44, R101, P0 ;  /* 0x000000652c2c7208 */ /* 0x000fe20000000000 */
[----:B------:R-:W-:-:S05]  /*104b0*/  FMUL R101, R48, 0.25 ;  /* 0x3e80000030657820 */ /* 0x000fca0000400000 */
[----:B------:R-:W-:Y:S01]  /*104c0*/  FSEL R101, R101, R48, P0 ;  /* 0x0000003065657208 */ /* 0x000fe20000000000 */
[----:B---3--:R-:W-:-:S05]  /*104d0*/  FMUL R48, R49, 0.25 ;  /* 0x3e80000031307820 */ /* 0x008fca0000400000 */
[----:B------:R-:W-:Y:S01]  /*104e0*/  FSEL R48, R48, R49, P0 ;  /* 0x0000003130307208 */ /* 0x000fe20000000000 */
[----:B----4-:R-:W-:-:S05]  /*104f0*/  FMUL R49, R97, 0.25 ;  /* 0x3e80000061317820 */ /* 0x010fca0000400000 */
[----:B------:R-:W-:Y:S01]  /*10500*/  FSEL R49, R49, R97, P0 ;  /* 0x0000006131317208 */ /* 0x000fe20000000000 */
[----:B------:R-:W-:-:S05]  /*10510*/  FMUL R97, R53, 0.25 ;  /* 0x3e80000035617820 */ /* 0x000fca0000400000 */
[----:B------:R-:W-:Y:S01]  /*10520*/  FSEL R97, R97, R53, P0 ;  /* 0x0000003561617208 */ /* 0x000fe20000000000 */
[----:B--2---:R-:W-:Y:S01]  /*10530*/  FMUL R53, R93, 0.25 ;  /* 0x3e8000005d357820 */ /* 0x004fe20000400000 */
[----:B------:R-:W-:Y:S01]  /*10540*/  FSEL R32, R32, R33, P0 ;  /* 0x0000002120207208 */ /* 0x000fe20000000000 */
[----:B------:R-:W-:-:S03]  /*10550*/  FMUL R33, R68, 0.25 ;  /* 0x3e80000044217820 */ /* 0x000fc60000400000 */
[----:B------:R-:W-:Y:S01]  /*10560*/  FSEL R53, R53, R93, P0 ;  /* 0x0000005d35357208 */ /* 0x000fe20000000000 */
[----:B------:R-:W-:Y:S01]  /*10570*/  FMUL R93, R77, 0.25 ;  /* 0x3e8000004d5d7820 */ /* 0x000fe20000400000 */
[----:B------:R-:W-:Y:S01]  /*10580*/  FSEL R33, R33, R68, P0 ;  /* 0x0000004421217208 */ /* 0x000fe20000000000 */
[----:B------:R-:W-:-:S03]  /*10590*/  FMUL R68, R37, 0.25 ;  /* 0x3e80000025447820 */ /* 0x000fc60000400000 */
[----:B------:R-:W-:Y:S01]  /*105a0*/  FSEL R93, R93, R77, P0 ;  /* 0x0000004d5d5d7208 */ /* 0x000fe20000000000 */
[----:B------:R-:W-:Y:S01]  /*105b0*/  FMUL R77, R89, 0.25 ;  /* 0x3e800000594d7820 */ /* 0x000fe20000400000 */
[----:B------:R-:W-:Y:S01]  /*105c0*/  FMUL R113, R56, 0.25 ;  /* 0x3e80000038717820 */ /* 0x000fe20000400000 */
[----:B------:R-:W-:Y:S01]  /*105d0*/  FSEL R68, R68, R37, P0 ;  /* 0x0000002544447208 */ /* 0x000fe20000000000 */
[----:B------:R-:W-:Y:S02]  /*105e0*/  FMUL R37, R64, 0.25 ;  /* 0x3e80000040257820 */ /* 0x000fe40000400000 */
        /* <DEDUP_REMOVED lines=12> */
[----:B------:R-:W-:-:S02]  /*106b0*/  FSEL R84, R84, R85, P0 ;  /* 0x0000005554547208 */ /* 0x000fc40000000000 */
[----:B------:R-:W-:Y:S01]  /*106c0*/  FSEL R27, R56, R27, P0 ;  /* 0x0000001b381b7208 */ /* 0x000fe20000000000 */
[----:B------:R-:W-:Y:S01]  /*106d0*/  FMUL R56, R34, 0.25 ;  /* 0x3e80000022387820 */ /* 0x000fe20000400000 */
[----:B------:R-:W-:Y:S01]  /*106e0*/  FSEL R41, R41, R60, P0 ;  /* 0x0000003c29297208 */ /* 0x000fe20000000000 */
[----:B------:R-:W-:Y:S01]  /*106f0*/  FMUL R60, R45, 0.25 ;  /* 0x3e8000002d3c7820 */ /* 0x000fe20000400000 */
[----:B------:R-:W-:Y:S02]  /*10700*/  FMUL R85, R105, 0.25 ;  /* 0x3e80000069557820 */ /* 0x000fe40000400000 */
[----:B------:R-:W-:Y:S01]  /*10710*/  FSEL R34, R56, R34, P0 ;  /* 0x0000002238227208 */ /* 0x000fe20000000000 */
[----:B------:R-:W-:Y:S02]  /*10720*/  FMUL R56, R35, 0.25 ;  /* 0x3e80000023387820 */ /* 0x000fe40000400000 */
[----:B------:R-:W-:Y:S01]  /*10730*/  FSEL R85, R85, R105, P0 ;  /* 0x0000006955557208 */ /* 0x000fe20000000000 */
[----:B------:R-:W-:Y:S01]  /*10740*/  FMUL R105, R112, 0.25 ;  /* 0x3e80000070697820 */ /* 0x000fe20000400000 */
[----:B------:R-:W-:Y:S01]  /*10750*/  FSEL R60, R60, R45, P0 ;  /* 0x0000002d3c3c7208 */ /* 0x000fe20000000000 */
[----:B------:R-:W-:Y:S01]  /*10760*/  FMUL R45, R100, 0.25 ;  /* 0x3e800000642d7820 */ /* 0x000fe20000400000 */
[----:B------:R-:W-:-:S02]  /*10770*/  FSEL R35, R56, R35, P0 ;  /* 0x0000002338237208 */ /* 0x000fc40000000000 */
[----:B------:R-:W-:Y:S01]  /*10780*/  FSEL R105, R105, R112, P0 ;  /* 0x0000007069697208 */ /* 0x000fe20000000000 */
[----:B------:R-:W-:Y:S01]  /*10790*/  FMUL R112, R57, 0.25 ;  /* 0x3e80000039707820 */ /* 0x000fe20000400000 */
[----:B------:R-:W-:Y:S01]  /*107a0*/  FMUL R56, R42, 0.25 ;  /* 0x3e8000002a387820 */ /* 0x000fe20000400000 */
[----:B------:R-:W-:Y:S01]  /*107b0*/  IMAD.MOV.U32 R141, RZ, RZ, R158 ;  /* 0x000000ffff8d7224 */ /* 0x000fe200078e009e */
[----:B------:R-:W-:Y:S01]  /*107c0*/  FSEL R45, R45, R100, P0 ;  /* 0x000000642d2d7208 */ /* 0x000fe20000000000 */
[----:B------:R-:W-:Y:S01]  /*107d0*/  FMUL R100, R52, 0.25 ;  /* 0x3e80000034647820 */ /* 0x000fe20000400000 */
[----:B------:R-:W-:Y:S01]  /*107e0*/  FSEL R112, R112, R57, P0 ;  /* 0x0000003970707208 */ /* 0x000fe20000000000 */
[----:B------:R-:W-:Y:S01]  /*107f0*/  FMUL R57, R30, 0.25 ;  /* 0x3e8000001e397820 */ /* 0x000fe20000400000 */
[----:B------:R-:W-:Y:S01]  /*10800*/  FSEL R42, R56, R42, P0 ;  /* 0x0000002a382a7208 */ /* 0x000fe20000000000 */
[----:B------:R-:W-:Y:S02]  /*10810*/  IMAD.MOV.U32 R145, RZ, RZ, R141 ;  /* 0x000000ffff917224 */ /* 0x000fe400078e008d */
[----:B------:R-:W-:Y:S01]  /*10820*/  FMUL R56, R43, 0.25 ;  /* 0x3e8000002b387820 */ /* 0x000fe20000400000 */
[----:B------:R-:W-:-:S02]  /*10830*/  IMAD.MOV.U32 R141, RZ, RZ, R164 ;  /* 0x000000ffff8d7224 */ /* 0x000fc400078e00a4 */
        /* <DEDUP_REMOVED lines=8> */
[----:B------:R-:W-:Y:S02]  /*108c0*/  IMAD.MOV.U32 R87, RZ, RZ, R167 ;  /* 0x000000ffff577224 */ /* 0x000fe400078e00a7 */
        /* <DEDUP_REMOVED lines=8> */
[----:B------:R-:W-:Y:S01]  /*10950*/  IMAD.MOV.U32 R90, RZ, RZ, R168 ;  /* 0x000000ffff5a7224 */ /* 0x000fe200078e00a8 */
[----:B------:R-:W-:Y:S01]  /*10960*/  FSEL R96, R96, R76, P0 ;  /* 0x0000004c60607208 */ /* 0x000fe20000000000 */
[----:B------:R-:W-:Y:S01]  /*10970*/  FMUL R168, R95, 0.25 ;  /* 0x3e8000005fa87820 */ /* 0x000fe20000400000 */
[----:B------:R-:W-:Y:S01]  /*10980*/  FSEL R38, R57, R38, P0 ;  /* 0x0000002639267208 */ /* 0x000fe20000000000 */
[----:B------:R-:W-:Y:S01]  /*10990*/  FMUL R76, R92, 0.25 ;  /* 0x3e8000005c4c7820 */ /* 0x000fe20000400000 */
[----:B------:R-:W-:Y:S01]  /*109a0*/  FMUL R57, R39, 0.25 ;  /* 0x3e80000027397820 */ /* 0x000fe20000400000 */
[----:B------:R-:W-:Y:S01]  /*109b0*/  FSEL R51, R56, R51, P0 ;  /* 0x0000003338337208 */ /* 0x000fe20000000000 */
[----:B------:R-:W-:Y:S01]  /*109c0*/  FMUL R56, R102, 0.25 ;  /* 0x3e80000066387820 */ /* 0x000fe20000400000 */
[----:B------:R-:W-:Y:S01]  /*109d0*/  IMAD.MOV.U32 R140, RZ, RZ, R159 ;  /* 0x000000ffff8c7224 */ /* 0x000fe200078e009f */
[----:B------:R-:W-:Y:S01]  /*109e0*/  FSEL R168, R168, R95, P0 ;  /* 0x0000005fa8a87208 */ /* 0x000fe20000000000 */
[----:B------:R-:W-:Y:S01]  /*109f0*/  IMAD.MOV.U32 R95, RZ, RZ, R171 ;  /* 0x000000ffff5f7224 */ /* 0x000fe200078e00ab */
[----:B------:R-:W-:Y:S01]  /*10a00*/  FSEL R76, R76, R92, P0 ;  /* 0x0000005c4c4c7208 */ /* 0x000fe20000000000 */
[----:B------:R-:W-:Y:S01]  /*10a10*/  FMUL R92, R80, 0.25 ;  /* 0x3e800000505c7820 */ /* 0x000fe20000400000 */
[----:B------:R-:W-:Y:S01]  /*10a20*/  FSEL R39, R57, R39, P0 ;  /* 0x0000002739277208 */ /* 0x000fe20000000000 */
[----:B------:R-:W-:Y:S01]  /*10a30*/  FMUL R57, R46, 0.25 ;  /* 0x3e8000002e397820 */ /* 0x000fe20000400000 */
        /* <DEDUP_REMOVED lines=13> */
[----:B------:R-:W-:Y:S01]  /*10b10*/  MOV R99, R144 ;  /* 0x0000009000637202 */ /* 0x000fe20000000f00 */
[----:B------:R-:W-:Y:S01]  /*10b20*/  IMAD.MOV.U32 R144, RZ, RZ, R177 ;  /* 0x000000ffff907224 */ /* 0x000fe200078e00b1 */
        /* <DEDUP_REMOVED lines=13> */
[----:B------:R-:W-:Y:S01]  /*10c00*/  FSEL R177, R177, R131, P0 ;  /* 0x00000083b1b17208 */ /* 0x000fe20000000000 */
[----:B------:R-:W-:Y:S01]  /*10c10*/  FMUL R56, R107, 0.25 ;  /* 0x3e8000006b387820 */ /* 0x000fe20000400000 */
[----:B------:R-:W-:-:S02]  /*10c20*/  IMAD.MOV.U32 R131, RZ, RZ, R178 ;  /* 0x000000ffff837224 */ /* 0x000fc400078e00b2 */
        /* <DEDUP_REMOVED lines=13> */
[----:B------:R-:W-:Y:S01]  /*10d00*/  FMUL R176, R135, 0.25 ;  /* 0x3e80000087b07820 */ /* 0x000fe20000400000 */
[----:B------:R-:W-:Y:S01]  /*10d10*/  FSEL R178, R178, R142, P0 ;  /* 0x0000008eb2b27208 */ /* 0x000fe20000000000 */
[----:B------:R-:W-:Y:S02]  /*10d20*/  IMAD.MOV.U32 R148, RZ, RZ, R157 ;  /* 0x000000ffff947224 */ /* 0x000fe400078e009d */
[----:B------:R-:W-:Y:S01]  /*10d30*/  IMAD.MOV.U32 R142, RZ, RZ, R129 ;  /* 0x000000ffff8e7224 */ /* 0x000fe200078e0081 */
[----:B------:R-:W-:Y:S01]  /*10d40*/  FSEL R81, R81, R104, P0 ;  /* 0x0000006851517208 */ /* 0x000fe20000000000 */
[----:B------:R-:W-:Y:S01]  /*10d50*/  IMAD.MOV.U32 R129, RZ, RZ, R181 ;  /* 0x000000ffff817224 */ /* 0x000fe200078e00b5 */
        /* <DEDUP_REMOVED lines=10> */
[----:B------:R-:W-:Y:S01]  /*10e00*/  MOV R135, R179 ;  /* 0x000000b300877202 */ /* 0x000fe20000000f00 */
[----:B------:R-:W-:Y:S01]  /*10e10*/  FMUL R166, R94, 0.25 ;  /* 0x3e8000005ea67820 */ /* 0x000fe20000400000 */
[----:B------:R-:W-:Y:S01]  /*10e20*/  FMUL R179, R138, 0.25 ;  /* 0x3e8000008ab37820 */ /* 0x000fe20000400000 */
[----:B------:R-:W-:Y:S01]  /*10e30*/  FSEL R181, R181, R139, P0 ;  /* 0x0000008bb5b57208 */ /* 0x000fe20000000000 */
[----:B------:R-:W-:Y:S01]  /*10e40*/  IMAD.MOV.U32 R128, RZ, RZ, R160 ;  /* 0x000000ffff807224 */ /* 0x000fe200078e00a0 */
[----:B------:R-:W-:Y:S01]  /*10e50*/  FSEL R104, R104, R108, P0 ;  /* 0x0000006c68687208 */ /* 0x000fe20000000000 */
[----:B------:R-:W-:Y:S01]  /*10e60*/  IMAD.MOV.U32 R139, RZ, RZ, R182 ;  /* 0x000000ffff8b7224 */ /* 0x000fe200078e00b6 */
[----:B------:R-:W-:Y:S01]  /*10e70*/  FSEL R110, R57, R110, P0 ;  /* 0x0000006e396e7208 */ /* 0x000fe20000000000 */
[----:B------:R-:W-:Y:S01]  /*10e80*/  FMUL R108, R109, 0.25 ;  /* 0x3e8000006d6c7820 */ /* 0x000fe20000400000 */
[----:B------:R-:W-:Y:S01]  /*10e90*/  FMUL R124, R63, 0.25 ;  /* 0x3e8000003f7c7820 */ /* 0x000fe20000400000 */
[----:B------:R-:W-:Y:S01]  /*10ea0*/  FMUL R160, R79, 0.25 ;  /* 0x3e8000004fa07820 */ /* 0x000fe20000400000 */
[----:B------:R-:W-:Y:S01]  /*10eb0*/  FMUL R57, R111, 0.25 ;  /* 0x3e8000006f397820 */ /* 0x000fe20000400000 */
[----:B------:R-:W-:Y:S01]  /*10ec0*/  FMUL R182, R150, 0.25 ;  /* 0x3e80000096b67820 */ /* 0x000fe20000400000 */
[----:B------:R-:W-:Y:S01]  /*10ed0*/  FSEL R115, R56, R115, P0 ;  /* 0x0000007338737208 */ /* 0x000fe20000000000 */
[----:B------:R-:W-:Y:S01]  /*10ee0*/  FMUL R56, R122, 0.25 ;  /* 0x3e8000007a387820 */ /* 0x000fe20000400000 */
[----:B------:R-:W-:Y:S01]  /*10ef0*/  FSEL R166, R166, R94, P0 ;  /* 0x0000005ea6a67208 */ /* 0x000fe20000000000 */
[----:B------:R-:W-:Y:S01]  /*10f00*/  IMAD.MOV.U32 R94, RZ, RZ, R169 ;  /* 0x000000ffff5e7224 */ /* 0x000fe200078e00a9 */
[----:B------:R-:W-:Y:S01]  /*10f10*/  FSEL R179, R179, R138, P0 ;  /* 0x0000008ab3b37208 */ /* 0x000fe20000000000 */
[----:B------:R-:W-:Y:S01]  /*10f20*/  IMAD.MOV.U32 R138, RZ, RZ, R180 ;  /* 0x000000ffff8a7224 */ /* 0x000fe200078e00b4 */
[----:B------:R-:W-:Y:S01]  /*10f30*/  MOV R140, R165 ;  /* 0x000000a5008c7202 */ /* 0x000fe20000000f00 */
        /* <DEDUP_REMOVED lines=12> */
[----:B------:R-:W-:Y:S01]  /*11000*/  IMAD.MOV.U32 R79, RZ, RZ, R141 ;  /* 0x000000ffff4f7224 */ /* 0x000fe200078e008d */
[----:B------:R-:W-:Y:S01]  /*11010*/  FSEL R122, R56, R122, P0 ;  /* 0x0000007a387a7208 */ /* 0x000fe20000000000 */
[----:B------:R-:W-:-:S02]  /*11020*/  IMAD.MOV.U32 R150, RZ, RZ, R184 ;  /* 0x000000ffff967224 */ /* 0x000fc400078e00b8 */
[----:B------:R-:W-:Y:S01]  /*11030*/  FMUL R184, R151, 0.25 ;  /* 0x3e80000097b87820 */ /* 0x000fe20000400000 */
[----:B------:R-:W-:Y:S02]  /*11040*/  IMAD.MOV.U32 R141, RZ, RZ, R128 ;  /* 0x000000ffff8d7224 */ /* 0x000fe400078e0080 */
[----:B------:R-:W-:Y:S01]  /*11050*/  FMUL R56, R123, 0.25 ;  /* 0x3e8000007b387820 */ /* 0x000fe20000400000 */
[----:B------:R-:W-:Y:S01]  /*11060*/  MOV R128, R185 ;  /* 0x000000b900807202 */ /* 0x000fe20000000f00 */
[----:B------:R-:W-:Y:S01]  /*11070*/  FMUL R185, R147, 0.25 ;  /* 0x3e80000093b97820 */ /* 0x000fe20000400000 */
[----:B------:R-:W-:Y:S01]  /*11080*/  FSEL R169, R169, R91, P0 ;  /* 0x0000005ba9a97208 */ /* 0x000fe20000000000 */
[----:B------:R-:W-:Y:S01]  /*11090*/  @!P6 FMUL R23, R23, 16777216 ;  /* 0x4b8000001717e820 */ /* 0x000fe20000400000 */
[----:B------:R-:W-:Y:S01]  /*110a0*/  FSEL R180, R180, R143, P0 ;  /* 0x0000008fb4b47208 */ /* 0x000fe20000000000 */
[----:B------:R-:W-:Y:S01]  /*110b0*/  IMAD.MOV.U32 R91, RZ, RZ, R170 ;  /* 0x000000ffff5b7224 */ /* 0x000fe200078e00aa */
[----:B------:R-:W-:Y:S01]  /*110c0*/  FSEL R165, R165, R83, P0 ;  /* 0x00000053a5a57208 */ /* 0x000fe20000000000 */
[----:B------:R-:W-:-:S02]  /*110d0*/  IMAD.MOV.U32 R143, RZ, RZ, R63 ;  /* 0x000000ffff8f7224 */ /* 0x000fc400078e003f */
[----:B------:R-:W-:Y:S01]  /*110e0*/  @!P6 FMUL R3, R3, 16777216 ;  /* 0x4b8000000303e820 */ /* 0x000fe20000400000 */
[----:B------:R-:W-:Y:S01]  /*110f0*/  FSEL R109, R109, R116, P0 ;  /* 0x000000746d6d7208 */ /* 0x000fe20000000000 */
[----:B------:R-:W-:Y:S01]  /*11100*/  FMUL R170, R98, 0.25 ;  /* 0x3e80000062aa7820 */ /* 0x000fe20000400000 */
[----:B------:R-:W-:Y:S01]  /*11110*/  FSEL R158, R158, R78, P0 ;  /* 0x0000004e9e9e7208 */ /* 0x000fe20000000000 */
[----:B------:R-:W-:Y:S01]  /*11120*/  IMAD.MOV.U32 R83, RZ, RZ, R183 ;  /* 0x000000ffff537224 */ /* 0x000fe200078e00b7 */
[----:B------:R-:W-:Y:S01]  /*11130*/  FSEL R118, R57, R118, P0 ;  /* 0x0000007639767208 */ /* 0x000fe20000000000 */
[----:B------:R-:W-:Y:S01]  /*11140*/  @!P6 FMUL R84, R84, 16777216 ;  /* 0x4b8000005454e820 */ /* 0x000fe20000400000 */
[----:B------:R-:W-:Y:S01]  /*11150*/  FMUL R116, R163, 0.25 ;  /* 0x3e800000a3747820 */ /* 0x000fe20000400000 */
[----:B------:R-:W-:Y:S01]  /*11160*/  FMUL R57, R119, 0.25 ;  /* 0x3e80000077397820 */ /* 0x000fe20000400000 */
[----:B------:R-:W-:Y:S02]  /*11170*/  IMAD.MOV.U32 R78, RZ, RZ, R73 ;  /* 0x000000ffff4e7224 */ /* 0x000fe400078e0049 */
[----:B------:R-:W-:Y:S01]  /*11180*/  FMUL R183, R146, 0.25 ;  /* 0x3e80000092b77820 */ /* 0x000fe20000400000 */
[----:B------:R-:W-:Y:S01]  /*11190*/  FSEL R184, R184, R151, P0 ;  /* 0x00000097b8b87208 */ /* 0x000fe20000000000 */
[----:B------:R-:W-:Y:S01]  /*111a0*/  @!P6 FMUL R85, R85, 16777216 ;  /* 0x4b8000005555e820 */ /* 0x000fe20000400000 */
[----:B------:R-:W-:Y:S01]  /*111b0*/  FMUL R133, R58, 0.25 ;  /* 0x3e8000003a857820 */ /* 0x000fe20000400000 */
[----:B------:R-:W-:Y:S01]  /*111c0*/  FSEL R123, R56, R123, P0 ;  /* 0x0000007b387b7208 */ /* 0x000fe20000000000 */
[----:B------:R-:W-:Y:S01]  /*111d0*/  @!P6 FMUL R49, R49, 16777216 ;  /* 0x4b8000003131e820 */ /* 0x000fe20000400000 */
[----:B------:R-:W-:Y:S01]  /*111e0*/  @!P6 FMUL R104, R104, 16777216 ;  /* 0x4b8000006868e820 */ /* 0x000fe20000400000 */
[----:B------:R-:W-:Y:S01]  /*111f0*/  FMUL R73, R2, R23 ;  /* 0x0000001702497220 */ /* 0x000fe20000400000 */
[----:B------:R-:W-:Y:S01]  /*11200*/  IMAD.MOV.U32 R151, RZ, RZ, R131 ;  /* 0x000000ffff977224 */ /* 0x000fe200078e0083 */
[----:B------:R-:W-:Y:S01]  /*11210*/  FSEL R185, R185, R147, P0 ;  /* 0x00000093b9b97208 */ /* 0x000fe20000000000 */
[----:B------:R-:W-:Y:S01]  /*11220*/  @!P6 FMUL R24, R24, 16777216 ;  /* 0x4b8000001818e820 */ /* 0x000fe20000400000 */
[----:B------:R-:W-:Y:S01]  /*11230*/  FMUL R56, R2, R3 ;  /* 0x0000000302387220 */ /* 0x000fe20000400000 */
[----:B------:R-:W-:Y:S01]  /*11240*/  IMAD.MOV.U32 R23, RZ, RZ, R143 ;  /* 0x000000ffff177224 */ /* 0x000fe200078e008f */
[----:B------:R-:W-:Y:S01]  /*11250*/  MOV R147, R142 ;  /* 0x0000008e00937202 */ /* 0x000fe20000000f00 */
[----:B------:R-:W-:-:S02]  /*11260*/  IMAD.MOV.U32 R131, RZ, RZ, R87 ;  /* 0x000000ffff837224 */ /* 0x000fc400078e0057 */
[----:B------:R-:W-:Y:S01]  /*11270*/  FMUL R87, R2, R84 ;  /* 0x0000005402577220 */ /* 0x000fe20000400000 */
[----:B------:R-:W-:Y:S01]  /*11280*/  IMAD.MOV.U32 R3, RZ, RZ, R138 ;  /* 0x000000ffff037224 */ /* 0x000fe200078e008a */
[----:B------:R-:W-:Y:S01]  /*11290*/  FSEL R170, R170, R98, P0 ;  /* 0x00000062aaaa7208 */ /* 0x000fe20000000000 */
[----:B------:R-:W-:Y:S01]  /*112a0*/  FMUL R84, R2, R85 ;  /* 0x0000005502547220 */ /* 0x000fe20000400000 */
[----:B------:R-:W-:Y:S01]  /*112b0*/  FSEL R116, R116, R163, P0 ;  /* 0x000000a374747208 */ /* 0x000fe20000000000 */
[C---:B------:R-:W-:Y:S01]  /*112c0*/  FMUL R98, R2.reuse, R49 ;  /* 0x0000003102627220 */ /* 0x040fe20000400000 */
[----:B------:R-:W-:Y:S01]  /*112d0*/  FSEL R119, R57, R119, P0 ;  /* 0x0000007739777208 */ /* 0x000fe20000000000 */
[----:B------:R-:W-:Y:S01]  /*112e0*/  FMUL R85, R2, R104 ;  /* 0x0000006802557220 */ /* 0x000fe20000400000 */
[----:B------:R-:W-:Y:S01]  /*112f0*/  FSEL R183, R183, R146, P0 ;  /* 0x00000092b7b77208 */ /* 0x000fe20000000000 */
[----:B------:R-:W-:Y:S01]  /*11300*/  FMUL R163, R82, 0.25 ;  /* 0x3e80000052a37820 */ /* 0x000fe20000400000 */
[----:B------:R-:W-:Y:S01]  /*11310*/  FSEL R133, R133, R58, P0 ;  /* 0x0000003a85857208 */ /* 0x000fe20000000000 */
[----:B------:R-:W-:Y:S01]  /*11320*/  FMUL R172, R126, 0.25 ;  /* 0x3e8000007eac7820 */ /* 0x000fe20000400000 */
[----:B------:R-:W-:Y:S01]  /*11330*/  FMUL R57, R2, R24 ;  /* 0x0000001802397220 */ /* 0x000fe20000400000 */
[----:B------:R-:W-:-:S02]  /*11340*/  IMAD.MOV.U32 R49, RZ, RZ, R150 ;  /* 0x000000ffff317224 */ /* 0x000fc400078e0096 */
[----:B------:R-:W-:Y:S02]  /*11350*/  IMAD.MOV.U32 R146, RZ, RZ, R135 ;  /* 0x000000ffff927224 */ /* 0x000fe400078e0087 */
[----:B------:R-:W-:Y:S02]  /*11360*/  IMAD.MOV.U32 R104, RZ, RZ, R23 ;  /* 0x000000ffff687224 */ /* 0x000fe400078e0017 */
[----:B------:R-:W-:Y:S02]  /*11370*/  IMAD.MOV.U32 R58, RZ, RZ, R174 ;  /* 0x000000ffff3a7224 */ /* 0x000fe400078e00ae */
[----:B------:R-:W-:Y:S01]  /*11380*/  FMUL R174, R134, 0.25 ;  /* 0x3e80000086ae7820 */ /* 0x000fe20000400000 */
[----:B------:R-:W-:Y:S02]  /*11390*/  IMAD.MOV.U32 R24, RZ, RZ, R139 ;  /* 0x000000ffff187224 */ /* 0x000fe400078e008b */
[----:B------:R-:W-:Y:S02]  /*113a0*/  IMAD.MOV.U32 R150, RZ, RZ, R130 ;  /* 0x000000ffff967224 */ /* 0x000fe400078e0082 */
[----:B------:R-:W-:Y:S01]  /*113b0*/  IMAD.MOV.U32 R23, RZ, RZ, R3 ;  /* 0x000000ffff177224 */ /* 0x000fe200078e0003 */
[----:B------:R-:W-:Y:S01]  /*113c0*/  MOV R138, R90 ;  /* 0x0000005a008a7202 */ /* 0x000fe20000000f00 */
[----:B------:R-:W-:-:S02]  /*113d0*/  IMAD.MOV.U32 R139, RZ, RZ, R99 ;  /* 0x000000ffff8b7224 */ /* 0x000fc400078e0063 */
[----:B------:R-:W-:Y:S01]  /*113e0*/  IMAD.MOV.U32 R3, RZ, RZ, R147 ;  /* 0x000000ffff037224 */ /* 0x000fe200078e0093 */
[----:B------:R-:W-:Y:S01]  /*113f0*/  MOV R147, R151 ;  /* 0x0000009700937202 */ /* 0x000fe20000000f00 */
[----:B------:R-:W-:Y:S02]  /*11400*/  IMAD.MOV.U32 R143, RZ, RZ, R91 ;  /* 0x000000ffff8f7224 */ /* 0x000fe400078e005b */
[----:B------:R-:W-:Y:S01]  /*11410*/  FMUL R120, R155, 0.25 ;  /* 0x3e8000009b787820 */ /* 0x000fe20000400000 */
[----:B------:R-:W-:Y:S01]  /*11420*/  IMAD.MOV.U32 R151, RZ, RZ, R146 ;  /* 0x000000ffff977224 */ /* 0x000fe200078e0092 */
[----:B------:R-:W-:Y:S01]  /*11430*/  FSEL R163, R163, R82, P0 ;  /* 0x00000052a3a37208 */ /* 0x000fe20000000000 */
[----:B------:R-:W-:Y:S01]  /*11440*/  @!P6 FMUL R32, R32, 16777216 ;  /* 0x4b8000002020e820 */ /* 0x000fe20000400000 */
[----:B------:R-:W-:Y:S01]  /*11450*/  FSEL R172, R172, R126, P0 ;  /* 0x0000007eacac7208 */ /* 0x000fe20000000000 */
[----:B------:R-:W-:Y:S02]  /*11460*/  IMAD.MOV.U32 R142, RZ, RZ, R94 ;  /* 0x000000ffff8e7224 */ /* 0x000fe400078e005e */
[----:B------:R-:W-:Y:S01]  /*11470*/  FMUL R132, R59, 0.25 ;  /* 0x3e8000003b847820 */ /* 0x000fe20000400000 */
[----:B------:R-:W-:-:S02]  /*11480*/  IMAD.MOV.U32 R146, RZ, RZ, R150 ;  /* 0x000000ffff927224 */ /* 0x000fc400078e0096 */
[----:B------:R-:W-:Y:S01]  /*11490*/  FMUL R173, R127, 0.25 ;  /* 0x3e8000007fad7820 */ /* 0x000fe20000400000 */
[----:B------:R-:W-:Y:S01]  /*114a0*/  MOV R126, R149 ;  /* 0x00000095007e7202 */ /* 0x000fe20000000f00 */
[----:B------:R-:W-:Y:S02]  /*114b0*/  IMAD.MOV.U32 R82, RZ, RZ, R144 ;  /* 0x000000ffff527224 */ /* 0x000fe400078e0090 */
[----:B------:R-:W-:Y:S01]  /*114c0*/  FMUL R157, R67, 0.25 ;  /* 0x3e800000439d7820 */ /* 0x000fe20000400000 */
[----:B------:R-:W-:Y:S01]  /*114d0*/  IMAD.MOV.U32 R150, RZ, RZ, R139 ;  /* 0x000000ffff967224 */ /* 0x000fe200078e008b */
[----:B------:R-:W-:Y:S01]  /*114e0*/  FSEL R174, R174, R134, P0 ;  /* 0x00000086aeae7208 */ /* 0x000fe20000000000 */
[----:B------:R-:W-:Y:S02]  /*114f0*/  IMAD.MOV.U32 R144, RZ, RZ, R140 ;  /* 0x000000ffff907224 */ /* 0x000fe400078e008c */
[----:B------:R-:W-:Y:S01]  /*11500*/  @!P6 FMUL R52, R52, 16777216 ;  /* 0x4b8000003434e820 */ /* 0x000fe20000400000 */
[----:B------:R-:W-:-:S02]  /*11510*/  IMAD.MOV.U32 R149, RZ, RZ, R186 ;  /* 0x000000ffff957224 */ /* 0x000fc400078e00ba */
[----:B------:R-:W-:Y:S01]  /*11520*/  @!P6 FMUL R38, R38, 16777216 ;  /* 0x4b8000002626e820 */ /* 0x000fe20000400000 */
[----:B------:R-:W-:Y:S02]  /*11530*/  IMAD.MOV.U32 R130, RZ, RZ, R86 ;  /* 0x000000ffff827224 */ /* 0x000fe400078e0056 */
[----:B------:R-:W-:Y:S01]  /*11540*/  @!P6 FMUL R29, R29, 16777216 ;  /* 0x4b8000001d1de820 */ /* 0x000fe20000400000 */
[----:B------:R-:W-:Y:S02]  /*11550*/  IMAD.MOV.U32 R139, RZ, RZ, R143 ;  /* 0x000000ffff8b7224 */ /* 0x000fe400078e008f */
[----:B------:R-:W-:Y:S01]  /*11560*/  @!P6 FMUL R28, R28, 16777216 ;  /* 0x4b8000001c1ce820 */ /* 0x000fe20000400000 */
[----:B------:R-:W-:Y:S02]  /*11570*/  IMAD.MOV.U32 R134, RZ, RZ, R58 ;  /* 0x000000ffff867224 */ /* 0x000fe400078e003a */
[----:B------:R-:W-:Y:S01]  /*11580*/  @!P6 FMUL R31, R31, 16777216 ;  /* 0x4b8000001f1fe820 */ /* 0x000fe20000400000 */
[----:B------:R-:W-:-:S02]  /*11590*/  IMAD.MOV.U32 R140, RZ, RZ, R187 ;  /* 0x000000ffff8c7224 */ /* 0x000fc400078e00bb */
[----:B------:R-:W-:Y:S01]  /*115a0*/  @!P6 FMUL R34, R34, 16777216 ;  /* 0x4b8000002222e820 */ /* 0x000fe20000400000 */
[----:B------:R-:W-:Y:S02]  /*115b0*/  IMAD.MOV.U32 R143, RZ, RZ, R138 ;  /* 0x000000ffff8f7224 */ /* 0x000fe400078e008a */
[----:B------:R-:W-:Y:S01]  /*115c0*/  FMUL R187, R2, R32 ;  /* 0x0000002002bb7220 */ /* 0x000fe20000400000 */
[----:B------:R-:W-:Y:S01]  /*115d0*/  IMAD.MOV.U32 R138, RZ, RZ, R142 ;  /* 0x000000ffff8a7224 */ /* 0x000fe200078e008e */
[----:B------:R-:W-:Y:S01]  /*115e0*/  FSEL R120, R120, R155, P0 ;  /* 0x0000009b78787208 */ /* 0x000fe20000000000 */
[----:B------:R-:W-:Y:S01]  /*115f0*/  FMUL R137, R71, 0.25 ;  /* 0x3e80000047897820 */ /* 0x000fe20000400000 */
[----:B------:R-:W-:Y:S01]  /*11600*/  @!P6 FMUL R30, R30, 16777216 ;  /* 0x4b8000001e1ee820 */ /* 0x000fe20000400000 */
[----:B------:R-:W-:Y:S01]  /*11610*/  IMAD.MOV.U32 R135, RZ, RZ, R95 ;  /* 0x000000ffff877224 */ /* 0x000fe200078e005f */
[----:B------:R-:W-:Y:S01]  /*11620*/  MOV R142, R131 ;  /* 0x00000083008e7202 */ /* 0x000fe20000000f00 */
[----:B------:R-:W-:Y:S01]  /*11630*/  IMAD.MOV.U32 R32, RZ, RZ, R147 ;  /* 0x000000ffff207224 */ /* 0x000fe200078e0093 */
[----:B------:R-:W-:Y:S01]  /*11640*/  FSEL R132, R132, R59, P0 ;  /* 0x0000003b84847208 */ /* 0x000fe20000000000 */
[----:B------:R-:W-:Y:S01]  /*11650*/  FMUL R136, R66, 0.25 ;  /* 0x3e80000042887820 */ /* 0x000fe20000400000 */
[----:B------:R-:W-:Y:S01]  /*11660*/  FSEL R173, R173, R127, P0 ;  /* 0x0000007fadad7208 */ /* 0x000fe20000000000 */
[----:B------:R-:W-:Y:S01]  /*11670*/  @!P6 FMUL R39, R39, 16777216 ;  /* 0x4b8000002727e820 */ /* 0x000fe20000400000 */
[----:B------:R-:W-:Y:S01]  /*11680*/  @!P6 FMUL R35, R35, 16777216 ;  /* 0x4b8000002323e820 */ /* 0x000fe20000400000 */
[----:B------:R-:W-:Y:S01]  /*11690*/  FMUL R99, R2, R52 ;  /* 0x0000003402637220 */ /* 0x000fe20000400000 */
[----:B------:R-:W-:-:S02]  /*116a0*/  IMAD.MOV.U32 R131, RZ, RZ, R130 ;  /* 0x000000ffff837224 */ /* 0x000fc400078e0082 */
[----:B------:R-:W-:Y:S01]  /*116b0*/  FMUL R147, R2, R38 ;  /* 0x0000002602937220 */ /* 0x000fe20000400000 */
[----:B------:R-:W-:Y:S01]  /*116c0*/  FMUL R125, R70, 0.25 ;  /* 0x3e800000467d7820 */ /* 0x000fe20000400000 */
[----:B------:R-:W-:Y:S01]  /*116d0*/  FSEL R157, R157, R67, P0 ;  /* 0x000000439d9d7208 */ /* 0x000fe20000000000 */
[----:B------:R-:W-:Y:S02]  /*116e0*/  IMAD.MOV.U32 R127, RZ, RZ, R62 ;  /* 0x000000ffff7f7224 */ /* 0x000fe400078e003e */
[----:B------:R-:W-:Y:S01]  /*116f0*/  @!P6 FMUL R40, R40, 16777216 ;  /* 0x4b8000002828e820 */ /* 0x000fe20000400000 */
[----:B------:R-:W-:Y:S01]  /*11700*/  FMUL R59, R2, R29 ;  /* 0x0000001d023b7220 */ /* 0x000fe20000400000 */
[----:B------:R-:W-:Y:S01]  /*11710*/  IMAD.MOV.U32 R130, RZ, RZ, R134 ;  /* 0x000000ffff827224 */ /* 0x000fe200078e0086 */
[----:B------:R-:W-:Y:S01]  /*11720*/  MOV R52, R149 ;  /* 0x0000009500347202 */ /* 0x000fe20000000f00 */
[----:B------:R-:W-:Y:S02]  /*11730*/  IMAD.MOV.U32 R38, RZ, RZ, R148 ;  /* 0x000000ffff267224 */ /* 0x000fe400078e0094 */
[----:B------:R-:W-:Y:S01]  /*11740*/  @!P6 FMUL R41, R41, 16777216 ;  /* 0x4b8000002929e820 */ /* 0x000fe20000400000 */
[----:B------:R-:W-:Y:S01]  /*11750*/  @!P6 FMUL R53, R53, 16777216 ;  /* 0x4b8000003535e820 */ /* 0x000fe20000400000 */
[----:B------:R-:W-:Y:S01]  /*11760*/  @!P6 FMUL R42, R42, 16777216 ;  /* 0x4b8000002a2ae820 */ /* 0x000fe20000400000 */
[----:B------:R-:W-:Y:S01]  /*11770*/  FMUL R58, R2, R28 ;  /* 0x0000001c023a7220 */ /* 0x000fe20000400000 */
[----:B------:R-:W-:-:S02]  /*11780*/  IMAD.MOV.U32 R29, RZ, RZ, R151 ;  /* 0x000000ffff1d7224 */ /* 0x000fc400078e0097 */
[C---:B------:R-:W-:Y:S01]  /*11790*/  FMUL R149, R2.reuse, R31 ;  /* 0x0000001f02957220 */ /* 0x040fe20000400000 */
[----:B------:R-:W-:Y:S01]  /*117a0*/  FMUL R148, R2, R34 ;  /* 0x0000002202947220 */ /* 0x000fe20000400000 */
[----:B------:R-:W-:Y:S01]  /*117b0*/  @!P6 FMUL R37, R37, 16777216 ;  /* 0x4b8000002525e820 */ /* 0x000fe20000400000 */
[----:B------:R-:W-:Y:S01]  /*117c0*/  @!P6 FMUL R77, R77, 16777216 ;  /* 0x4b8000004d4de820 */ /* 0x000fe20000400000 */
[----:B------:R-:W-:Y:S01]  /*117d0*/  @!P6 FMUL R163, R163, 16777216 ;  /* 0x4b800000a3a3e820 */ /* 0x000fe20000400000 */
[----:B------:R-:W-:Y:S01]  /*117e0*/  @!P6 FMUL R164, R164, 16777216 ;  /* 0x4b800000a4a4e820 */ /* 0x000fe20000400000 */
[----:B------:R-:W-:Y:S02]  /*117f0*/  IMAD.MOV.U32 R28, RZ, RZ, R146 ;  /* 0x000000ffff1c7224 */ /* 0x000fe400078e0092 */
[----:B------:R-:W-:Y:S01]  /*11800*/  FMUL R151, R2, R30 ;  /* 0x0000001e02977220 */ /* 0x000fe20000400000 */
[----:B------:R-:W-:Y:S01]  /*11810*/  IMAD.MOV.U32 R31, RZ, RZ, R135 ;  /* 0x000000ffff1f7224 */ /* 0x000fe200078e0087 */
[----:B------:R-:W-:Y:S01]  /*11820*/  FSEL R137, R137, R71, P0 ;  /* 0x0000004789897208 */ /* 0x000fe20000000000 */
[----:B------:R-:W-:-:S02]  /*11830*/  IMAD.MOV.U32 R34, RZ, RZ, R145 ;  /* 0x000000ffff227224 */ /* 0x000fc400078e0091 */
[----:B------:R-:W-:Y:S01]  /*11840*/  @!P6 FMUL R45, R45, 16777216 ;  /* 0x4b8000002d2de820 */ /* 0x000fe20000400000 */
[----:B------:R-:W-:Y:S01]  /*11850*/  @!P6 FMUL R120, R120, 16777216 ;  /* 0x4b8000007878e820 */ /* 0x000fe20000400000 */
[----:B------:R-:W-:Y:S01]  /*11860*/  @!P6 FMUL R121, R121, 16777216 ;  /* 0x4b8000007979e820 */ /* 0x000fe20000400000 */
[----:B------:R-:W-:Y:S02]  /*11870*/  IMAD.MOV.U32 R30, RZ, RZ, R152 ;  /* 0x000000ffff1e7224 */ /* 0x000fe400078e0098 */
[C---:B------:R-:W-:Y:S01]  /*11880*/  FMUL R145, R2.reuse, R39 ;  /* 0x0000002702917220 */ /* 0x040fe20000400000 */
[----:B------:R-:W-:Y:S01]  /*11890*/  FMUL R146, R2, R35 ;  /* 0x0000002302927220 */ /* 0x000fe20000400000 */
[----:B------:R-:W-:Y:S01]  /*118a0*/  FSEL R136, R136, R66, P0 ;  /* 0x0000004288887208 */ /* 0x000fe20000000000 */
[----:B------:R-:W-:Y:S01]  /*118b0*/  @!P6 FMUL R25, R25, 16777216 ;  /* 0x4b8000001919e820 */ /* 0x000fe20000400000 */
[----:B------:R-:W-:Y:S01]  /*118c0*/  @!P6 FMUL R124, R124, 16777216 ;  /* 0x4b8000007c7ce820 */ /* 0x000fe20000400000 */
[----:B------:R-:W-:Y:S01]  /*118d0*/  FMUL R71, R2, R40 ;  /* 0x0000002802477220 */ /* 0x000fe20000400000 */
[----:B------:R-:W-:Y:S01]  /*118e0*/  IMAD.MOV.U32 R134, RZ, RZ, R127 ;  /* 0x000000ffff867224 */ /* 0x000fe200078e007f */
[----:B------:R-:W-:Y:S01]  /*118f0*/  FSEL R125, R125, R70, P0 ;  /* 0x000000467d7d7208 */ /* 0x000fe20000000000 */
[----:B------:R-:W-:-:S02]  /*11900*/  IMAD.MOV.U32 R39, RZ, RZ, R130 ;  /* 0x000000ffff277224 */ /* 0x000fc400078e0082 */
[----:B------:R-:W-:Y:S01]  /*11910*/  @!P6 FMUL R116, R116, 16777216 ;  /* 0x4b8000007474e820 */ /* 0x000fe20000400000 */
[----:B------:R-:W-:Y:S02]  /*11920*/  IMAD.MOV.U32 R35, RZ, RZ, R144 ;  /* 0x000000ffff237224 */ /* 0x000fe400078e0090 */
[----:B------:R-:W-:Y:S01]  /*11930*/  @!P6 FMUL R157, R157, 16777216 ;  /* 0x4b8000009d9de820 */ /* 0x000fe20000400000 */
[----:B------:R-:W-:Y:S01]  /*11940*/  @!P6 FMUL R169, R169, 16777216 ;  /* 0x4b800000a9a9e820 */ /* 0x000fe20000400000 */
[C---:B------:R-:W-:Y:S01]  /*11950*/  FMUL R66, R2.reuse, R41 ;  /* 0x0000002902427220 */ /* 0x040fe20000400000 */
[C---:B------:R-:W-:Y:S01]  /*11960*/  FMUL R94, R2.reuse, R53 ;  /* 0x00000035025e7220 */ /* 0x040fe20000400000 */
[----:B------:R-:W-:Y:S02]  /*11970*/  IMAD.MOV.U32 R127, RZ, RZ, R126 ;  /* 0x000000ffff7f7224 */ /* 0x000fe400078e007e */
[----:B------:R-:W-:Y:S01]  /*11980*/  FMUL R144, R2, R42 ;  /* 0x0000002a02907220 */ /* 0x000fe20000400000 */
[----:B------:R-:W-:-:S02]  /*11990*/  IMAD.MOV.U32 R40, RZ, RZ, R138 ;  /* 0x000000ffff287224 */ /* 0x000fc400078e008a */
[C---:B------:R-:W-:Y:S01]  /*119a0*/  FMUL R70, R2.reuse, R37 ;  /* 0x0000002502467220 */ /* 0x040fe20000400000 */
[C---:B------:R-:W-:Y:S01]  /*119b0*/  FMUL R90, R2.reuse, R77 ;  /* 0x0000004d025a7220 */ /* 0x040fe20000400000 */
[----:B------:R-:W-:Y:S02]  /*119c0*/  IMAD.MOV.U32 R126, RZ, RZ, R82 ;  /* 0x000000ffff7e7224 */ /* 0x000fe400078e0052 */
[C---:B------:R-:W-:Y:S01]  /*119d0*/  FMUL R138, R2.reuse, R163 ;  /* 0x000000a3028a7220 */ /* 0x040fe20000400000 */
[----:B------:R-:W-:Y:S02]  /*119e0*/  IMAD.MOV.U32 R41, RZ, RZ, R142 ;  /* 0x000000ffff297224 */ /* 0x000fe400078e008e */
[----:B------:R-:W-:Y:S01]  /*119f0*/  FMUL R53, R2, R164 ;  /* 0x000000a402357220 */ /* 0x000fe20000400000 */
        /* <DEDUP_REMOVED lines=8> */
[----:B------:R-:W-:Y:S01]  /*11a80*/  MOV R163, R31 ;  /* 0x0000001f00a37202 */ /* 0x000fe20000000f00 */
[----:B------:R-:W-:Y:S02]  /*11a90*/  IMAD.MOV.U32 R164, RZ, RZ, R30 ;  /* 0x000000ffffa47224 */ /* 0x000fe400078e001e */
[----:B------:R-:W-:Y:S01]  /*11aa0*/  @!P6 FMUL R122, R122, 16777216 ;  /* 0x4b8000007a7ae820 */ /* 0x000fe20000400000 */
[----:B------:R-:W-:Y:S01]  /*11ab0*/  @!P6 FMUL R123, R123, 16777216 ;  /* 0x4b8000007b7be820 */ /* 0x000fe20000400000 */
[C---:B------:R-:W-:Y:S01]  /*11ac0*/  FMUL R186, R2.reuse, R25 ;  /* 0x0000001902ba7220 */ /* 0x040fe20000400000 */
[----:B------:R-:W-:Y:S02]  /*11ad0*/  IMAD.MOV.U32 R45, RZ, RZ, R79 ;  /* 0x000000ffff2d7224 */ /* 0x000fe400078e004f */
[----:B------:R-:W-:Y:S01]  /*11ae0*/  FMUL R143, R2, R124 ;  /* 0x0000007c028f7220 */ /* 0x000fe20000400000 */
[----:B------:R-:W-:-:S02]  /*11af0*/  IMAD.MOV.U32 R120, RZ, RZ, R134 ;  /* 0x000000ffff787224 */ /* 0x000fc400078e0086 */
[C---:B------:R-:W-:Y:S01]  /*11b00*/  FMUL R79, R2.reuse, R116 ;  /* 0x00000074024f7220 */ /* 0x040fe20000400000 */
[----:B------:R-:W-:Y:S02]  /*11b10*/  IMAD.MOV.U32 R121, RZ, RZ, R39 ;  /* 0x000000ffff797224 */ /* 0x000fe400078e0027 */
[C---:B------:R-:W-:Y:S01]  /*11b20*/  FMUL R124, R2.reuse, R157 ;  /* 0x0000009d027c7220 */ /* 0x040fe20000400000 */
[C---:B------:R-:W-:Y:S01]  /*11b30*/  FMUL R25, R2.reuse, R169 ;  /* 0x000000a902197220 */ /* 0x040fe20000400000 */
[----:B------:R-:W-:Y:S01]  /*11b40*/  IMAD.MOV.U32 R116, RZ, RZ, R126 ;  /* 0x000000ffff747224 */ /* 0x000fe200078e007e */
[----:B------:R-:W-:Y:S01]  /*11b50*/  MOV R157, R40 ;  /* 0x00000028009d7202 */ /* 0x000fe20000000f00 */
[----:B------:R-:W-:Y:S02]  /*11b60*/  IMAD.MOV.U32 R169, RZ, RZ, R42 ;  /* 0x000000ffffa97224 */ /* 0x000fe400078e002a */
[C---:B------:R-:W-:Y:S01]  /*11b70*/  FMUL R126, R2.reuse, R158 ;  /* 0x0000009e027e7220 */ /* 0x040fe20000400000 */
[C---:B------:R-:W-:Y:S01]  /*11b80*/  FMUL R40, R2.reuse, R173 ;  /* 0x000000ad02287220 */ /* 0x040fe20000400000 */
[----:B------:R-:W-:Y:S01]  /*11b90*/  FMUL R42, R2, R174 ;  /* 0x000000ae022a7220 */ /* 0x000fe20000400000 */
[----:B------:R-:W-:Y:S01]  /*11ba0*/  IMAD.MOV.U32 R158, RZ, RZ, R41 ;  /* 0x000000ffff9e7224 */ /* 0x000fe200078e0029 */
[----:B------:R-:W-:Y:S01]  /*11bb0*/  MOV R174, R164 ;  /* 0x000000a400ae7202 */ /* 0x000fe20000000f00 */
[----:B------:R-:W-:-:S02]  /*11bc0*/  IMAD.MOV.U32 R173, RZ, RZ, R163 ;  /* 0x000000ffffad7224 */ /* 0x000fc400078e00a3 */
[C---:B------:R-:W-:Y:S01]  /*11bd0*/  FMUL R39, R2.reuse, R122 ;  /* 0x0000007a02277220 */ /* 0x040fe20000400000 */
[----:B------:R-:W-:Y:S01]  /*11be0*/  FMUL R41, R2, R123 ;  /* 0x0000007b02297220 */ /* 0x000fe20000400000 */
[----:B------:R-:W-:Y:S02]  /*11bf0*/  IMAD.MOV.U32 R164, RZ, RZ, R121 ;  /* 0x000000ffffa47224 */ /* 0x000fe400078e0079 */
[----:B------:R-:W-:Y:S01]  /*11c00*/  IMAD.MOV.U32 R163, RZ, RZ, R120 ;  /* 0x000000ffffa37224 */ /* 0x000fe200078e0078 */
[----:B------:R-:W-:Y:S01]  /*11c10*/  BAR.SYNC.DEFER_BLOCKING 0x0 ;  /* 0x0000000000007b1d */ /* 0x000fe20000010000 */
[----:B------:R-:W-:Y:S01]  /*11c20*/  FMUL R155, R154, 0.25 ;  /* 0x3e8000009a9b7820 */ /* 0x000fe20000400000 */
[----:B------:R-:W-:Y:S02]  /*11c30*/  F2FP.BF16.F32.PACK_AB R8, R8, R9 ;  /* 0x000000090808723e */ /* 0x000fe400000010ff */
[----:B------:R-:W-:Y:S02]  /*11c40*/  F2FP.BF16.F32.PACK_AB R9, R10, R11 ;  /* 0x0000000b0a09723e */ /* 0x000fe400000010ff */
[----:B------:R-:W0:Y:S01]  /*11c50*/  LDS.128 R120, [R18] ;  /* 0x0000000012787984 */ /* 0x000e220000000c00 */
[----:B------:R-:W-:-:S02]  /*11c60*/  F2FP.BF16.F32.PACK_AB R10, R56, R73 ;  /* 0x00000049380a723e */ /* 0x000fc400000010ff */
[----:B------:R-:W-:Y:S01]  /*11c70*/  F2FP.BF16.F32.PACK_AB R11, R57, R186 ;  /* 0x000000ba390b723e */ /* 0x000fe200000010ff */
[----:B------:R-:W-:Y:S01]  /*11c80*/  BAR.SYNC.DEFER_BLOCKING 0x0 ;  /* 0x0000000000007b1d */ /* 0x000fe20000010000 */
[----:B------:R-:W-:Y:S01]  /*11c90*/  FSEL R155, R155, R154, P0 ;  /* 0x0000009a9b9b7208 */ /* 0x000fe20000000000 */
[----:B------:R-:W-:-:S05]  /*11ca0*/  FMUL R154, R161, 0.25 ;  /* 0x3e800000a19a7820 */ /* 0x000fca0000400000 */
[----:B------:R-:W-:Y:S01]  /*11cb0*/  FSEL R154, R154, R161, P0 ;  /* 0x000000a19a9a7208 */ /* 0x000fe20000000000 */
[----:B------:R-:W-:Y:S01]  /*11cc0*/  FMUL R161, R75, 0.25 ;  /* 0x3e8000004ba17820 */ /* 0x000fe20000400000 */
[----:B------:R-:W-:Y:S01]  /*11cd0*/  FMUL R159, R74, 0.25 ;  /* 0x3e8000004a9f7820 */ /* 0x000fe20000400000 */
[----:B------:R-:W-:-:S03]  /*11ce0*/  @!P6 FMUL R44, R44, 16777216 ;  /* 0x4b8000002c2ce820 */ /* 0x000fc60000400000 */
[----:B------:R-:W-:Y:S01]  /*11cf0*/  FSEL R161, R161, R75, P0 ;  /* 0x0000004ba1a17208 */ /* 0x000fe20000000000 */
[----:B------:R-:W-:Y:S01]  /*11d00*/  STSM.16.M88.4 [R0], R8 ;  /* 0x0000000800007844 */ /* 0x000fe20000000200 */
[----:B------:R-:W-:Y:S01]  /*11d10*/  @!P6 FMUL R54, R54, 16777216 ;  /* 0x4b8000003636e820 */ /* 0x000fe20000400000 */
[----:B------:R-:W-:Y:S01]  /*11d20*/  @!P6 FMUL R125, R125, 16777216 ;  /* 0x4b8000007d7de820 */ /* 0x000fe20000400000 */
[----:B------:R-:W-:Y:S01]  /*11d30*/  FSEL R159, R159, R74, P0 ;  /* 0x0000004a9f9f7208 */ /* 0x000fe20000000000 */
        /* <DEDUP_REMOVED lines=11> */
[----:B------:R-:W-:-:S02]  /*11df0*/  IMAD.MOV.U32 R44, RZ, RZ, R131 ;  /* 0x000000ffff2c7224 */ /* 0x000fc400078e0083 */
[C---:B------:R-:W-:Y:S01]  /*11e00*/  FMUL R130, R2.reuse, R54 ;  /* 0x0000003602827220 */ /* 0x040fe20000400000 */
[C---:B------:R-:W-:Y:S01]  /*11e10*/  FMUL R134, R2.reuse, R125 ;  /* 0x0000007d02867220 */ /* 0x040fe20000400000 */
[----:B------:R-:W-:Y:S01]  /*11e20*/  @!P6 FMUL R137, R137, 16777216 ;  /* 0x4b8000008989e820 */ /* 0x000fe20000400000 */
[----:B------:R-:W-:Y:S01]  /*11e30*/  @!P6 FMUL R175, R175, 16777216 ;  /* 0x4b800000afafe820 */ /* 0x000fe20000400000 */
[C---:B------:R-:W-:Y:S01]  /*11e40*/  FMUL R75, R2.reuse, R36 ;  /* 0x00000024024b7220 */ /* 0x040fe20000400000 */
[C---:B------:R-:W-:Y:S01]  /*11e50*/  FMUL R95, R2.reuse, R76 ;  /* 0x0000004c025f7220 */ /* 0x040fe20000400000 */
[C---:B------:R-:W-:Y:S01]  /*11e60*/  FMUL R131, R2.reuse, R55 ;  /* 0x0000003702837220 */ /* 0x040fe20000400000 */
[C---:B------:R-:W-:Y:S01]  /*11e70*/  FMUL R125, R2.reuse, R136 ;  /* 0x00000088027d7220 */ /* 0x040fe20000400000 */
[----:B------:R-:W-:Y:S01]  /*11e80*/  FMUL R54, R2, R165 ;  /* 0x000000a502367220 */ /* 0x000fe20000400000 */
[----:B------:R-:W-:Y:S01]  /*11e90*/  @!P6 FMUL R159, R159, 16777216 ;  /* 0x4b8000009f9fe820 */ /* 0x000fe20000400000 */
[----:B------:R-:W-:Y:S01]  /*11ea0*/  @!P6 FMUL R172, R172, 16777216 ;  /* 0x4b800000acace820 */ /* 0x000fe20000400000 */
[----:B------:R-:W-:Y:S01]  /*11eb0*/  MOV R36, R139 ;  /* 0x0000008b00247202 */ /* 0x000fe20000000f00 */
[C---:B------:R-:W-:Y:S01]  /*11ec0*/  FMUL R76, R2.reuse, R117 ;  /* 0x00000075024c7220 */ /* 0x040fe20000400000 */
[C---:B------:R-:W-:Y:S01]  /*11ed0*/  FMUL R128, R2.reuse, R47 ;  /* 0x0000002f02807220 */ /* 0x040fe20000400000 */
[C---:B------:R-:W-:Y:S01]  /*11ee0*/  FMUL R136, R2.reuse, R161 ;  /* 0x000000a102887220 */ /* 0x040fe20000400000 */
[----:B------:R-:W-:Y:S01]  /*11ef0*/  FMUL R55, R2, R162 ;  /* 0x000000a202377220 */ /* 0x000fe20000400000 */
[----:B------:R-:W-:-:S02]  /*11f00*/  IMAD.MOV.U32 R165, RZ, RZ, R52 ;  /* 0x000000ffffa57224 */ /* 0x000fc400078e0034 */
[----:B------:R-:W-:Y:S01]  /*11f10*/  @!P6 FMUL R118, R118, 16777216 ;  /* 0x4b8000007676e820 */ /* 0x000fe20000400000 */
[----:B------:R-:W-:Y:S01]  /*11f20*/  @!P6 FMUL R119, R119, 16777216 ;  /* 0x4b8000007777e820 */ /* 0x000fe20000400000 */
[----:B------:R-:W-:Y:S01]  /*11f30*/  MOV R117, R127 ;  /* 0x0000007f00757202 */ /* 0x000fe20000000f00 */
[----:B------:R-:W-:Y:S02]  /*11f40*/  IMAD.MOV.U32 R47, RZ, RZ, R129 ;  /* 0x000000ffff2f7224 */ /* 0x000fe400078e0081 */
[C---:B------:R-:W-:Y:S01]  /*11f50*/  FMUL R129, R2.reuse, R43 ;  /* 0x0000002b02817220 */ /* 0x040fe20000400000 */
[----:B------:R-:W-:Y:S02]  /*11f60*/  IMAD.MOV.U32 R161, RZ, RZ, R34 ;  /* 0x000000ffffa17224 */ /* 0x000fe400078e0022 */
[----:B------:R-:W-:Y:S02]  /*11f70*/  IMAD.MOV.U32 R162, RZ, RZ, R38 ;  /* 0x000000ffffa27224 */ /* 0x000fe400078e0026 */
[C---:B------:R-:W-:Y:S01]  /*11f80*/  FMUL R135, R2.reuse, R137 ;  /* 0x0000008902877220 */ /* 0x040fe20000400000 */
[C---:B------:R-:W-:Y:S01]  /*11f90*/  FMUL R43, R2.reuse, R175 ;  /* 0x000000af022b7220 */ /* 0x040fe20000400000 */
[C---:B------:R-:W-:Y:S01]  /*11fa0*/  FMUL R137, R2.reuse, R159 ;  /* 0x0000009f02897220 */ /* 0x040fe20000400000 */
[----:B------:R-:W-:Y:S01]  /*11fb0*/  FMUL R38, R2, R172 ;  /* 0x000000ac02267220 */ /* 0x000fe20000400000 */
[----:B------:R-:W-:-:S02]  /*11fc0*/  IMAD.MOV.U32 R175, RZ, RZ, R165 ;  /* 0x000000ffffaf7224 */ /* 0x000fc400078e00a5 */
[C---:B------:R-:W-:Y:S01]  /*11fd0*/  FMUL R34, R2.reuse, R118 ;  /* 0x0000007602227220 */ /* 0x040fe20000400000 */
[----:B------:R-:W-:Y:S02]  /*11fe0*/  IMAD.MOV.U32 R159, RZ, RZ, R36 ;  /* 0x000000ffff9f7224 */ /* 0x000fe400078e0024 */
[----:B------:R-:W-:Y:S01]  /*11ff0*/  FMUL R36, R2, R119 ;  /* 0x0000007702247220 */ /* 0x000fe20000400000 */
[----:B------:R-:W-:Y:S01]  /*12000*/  IMAD.MOV.U32 R172, RZ, RZ, R162 ;  /* 0x000000ffffac7224 */ /* 0x000fe200078e00a2 */
[----:B------:R-:W-:Y:S01]  /*12010*/  MOV R162, R116 ;  /* 0x0000007400a27202 */ /* 0x000fe20000000f00 */
[----:B------:R-:W-:Y:S02]  /*12020*/  IMAD.MOV.U32 R165, RZ, RZ, R161 ;  /* 0x000000ffffa57224 */ /* 0x000fe400078e00a1 */
[----:B------:R-:W-:Y:S01]  /*12030*/  IMAD.MOV.U32 R161, RZ, RZ, R117 ;  /* 0x000000ffffa17224 */ /* 0x000fe200078e0075 */
[----:B------:R-:W-:Y:S01]  /*12040*/  BAR.SYNC.DEFER_BLOCKING 0x0 ;  /* 0x0000000000007b1d */ /* 0x000fe20000010000 */
[----:B------:R-:W-:Y:S01]  /*12050*/  @!P6 FMUL R72, R72, 16777216 ;  /* 0x4b8000004848e820 */ /* 0x000fe20000400000 */
[----:B------:R-:W-:Y:S01]  /*12060*/  @!P6 FMUL R81, R81, 16777216 ;  /* 0x4b8000005151e820 */ /* 0x000fe20000400000 */
[----:B------:R-:W-:-:S02]  /*12070*/  @!P6 FMUL R112, R112, 16777216 ;  /* 0x4b8000007070e820 */ /* 0x000fc40000400000 */
[----:B------:R-:W-:Y:S01]  /*12080*/  FMUL R72, R2, R72 ;  /* 0x0000004802487220 */ /* 0x000fe20000400000 */
[----:B------:R-:W1:Y:S01]  /*12090*/  LDS.128 R116, [R18] ;  /* 0x0000000012747984 */ /* 0x000e620000000c00 */
[----:B------:R-:W-:Y:S01]  /*120a0*/  @!P6 FMUL R166, R166, 16777216 ;  /* 0x4b800000a6a6e820 */ /* 0x000fe20000400000 */
[C---:B------:R-:W-:Y:S01]  /*120b0*/  FMUL R86, R2.reuse, R81 ;  /* 0x0000005102567220 */ /* 0x040fe20000400000 */
[----:B------:R-:W-:Y:S01]  /*120c0*/  F2FP.BF16.F32.PACK_AB R56, R19, R20 ;  /* 0x000000141338723e */ /* 0x000fe200000010ff */
[----:B------:R-:W-:Y:S01]  /*120d0*/  @!P6 FMUL R103, R103, 16777216 ;  /* 0x4b8000006767e820 */ /* 0x000fe20000400000 */
[----:B------:R-:W-:Y:S01]  /*120e0*/  F2FP.BF16.F32.PACK_AB R57, R21, R22 ;  /* 0x000000161539723e */ /* 0x000fe200000010ff */
[----:B------:R-:W-:Y:S01]  /*120f0*/  FMUL R81, R2, R112 ;  /* 0x0000007002517220 */ /* 0x000fe20000400000 */
[----:B------:R-:W-:Y:S02]  /*12100*/  F2FP.BF16.F32.PACK_AB R58, R58, R72 ;  /* 0x000000483a3a723e */ /* 0x000fe400000010ff */
[----:B------:R-:W-:Y:S01]  /*12110*/  F2FP.BF16.F32.PACK_AB R59, R59, R187 ;  /* 0x000000bb3b3b723e */ /* 0x000fe200000010ff */
[----:B------:R-:W-:Y:S01]  /*12120*/  BAR.SYNC.DEFER_BLOCKING 0x0 ;  /* 0x0000000000007b1d */ /* 0x000fe20000010000 */
[----:B------:R-:W-:Y:S01]  /*12130*/  @!P6 FMUL R48, R48, 16777216 ;  /* 0x4b8000003030e820 */ /* 0x000fe20000400000 */
[----:B------:R-:W-:-:S02]  /*12140*/  IMAD.MOV.U32 R112, RZ, RZ, R3 ;  /* 0x000000ffff707224 */ /* 0x000fc400078e0003 */
[----:B------:R-:W-:Y:S01]  /*12150*/  @!P6 FMUL R171, R171, 16777216 ;  /* 0x4b800000ababe820 */ /* 0x000fe20000400000 */
[----:B------:R-:W-:Y:S01]  /*12160*/  FMUL R3, R2, R166 ;  /* 0x000000a602037220 */ /* 0x000fe20000400000 */
[----:B------:R-:W-:Y:S01]  /*12170*/  @!P6 FMUL R105, R105, 16777216 ;  /* 0x4b8000006969e820 */ /* 0x000fe20000400000 */
[----:B------:R-:W-:Y:S02]  /*12180*/  IMAD.MOV.U32 R166, RZ, RZ, R28 ;  /* 0x000000ffffa67224 */ /* 0x000fe400078e001c */
[----:B------:R-:W-:Y:S01]  /*12190*/  @!P6 FMUL R80, R80, 16777216 ;  /* 0x4b8000005050e820 */ /* 0x000fe20000400000 */
[----:B------:R-:W-:Y:S01]  /*121a0*/  @!P6 FMUL R26, R26, 16777216 ;  /* 0x4b8000001a1ae820 */ /* 0x000fe20000400000 */
[----:B------:R-:W-:Y:S01]  /*121b0*/  FMUL R28, R2, R103 ;  /* 0x00000067021c7220 */ /* 0x000fe20000400000 */
[----:B------:R-:W-:Y:S01]  /*121c0*/  @!P6 FMUL R108, R108, 16777216 ;  /* 0x4b8000006c6ce820 */ /* 0x000fe20000400000 */
[----:B------:R-:W-:Y:S01]  /*121d0*/  @!P6 FMUL R109, R109, 16777216 ;  /* 0x4b8000006d6de820 */ /* 0x000fe20000400000 */
[----:B------:R-:W-:Y:S01]  /*121e0*/  @!P6 FMUL R102, R102, 16777216 ;  /* 0x4b8000006666e820 */ /* 0x000fe20000400000 */
[----:B------:R-:W-:Y:S01]  /*121f0*/  FMUL R63, R2, R48 ;  /* 0x00000030023f7220 */ /* 0x000fe20000400000 */
[----:B------:R-:W-:-:S02]  /*12200*/  IMAD.MOV.U32 R103, RZ, RZ, R29 ;  /* 0x000000ffff677224 */ /* 0x000fc400078e001d */
[----:B------:R-:W-:Y:S01]  /*12210*/  @!P6 FMUL R113, R113, 16777216 ;  /* 0x4b8000007171e820 */ /* 0x000fe20000400000 */
[----:B------:R-:W-:Y:S02]  /*12220*/  IMAD.MOV.U32 R48, RZ, RZ, R78 ;  /* 0x000000ffff307224 */ /* 0x000fe400078e004e */
[----:B------:R-:W-:Y:S01]  /*12230*/  FMUL R29, R2, R171 ;  /* 0x000000ab021d7220 */ /* 0x000fe20000400000 */
[----:B------:R-:W-:Y:S01]  /*12240*/  @!P6 FMUL R180, R180, 16777216 ;  /* 0x4b800000b4b4e820 */ /* 0x000fe20000400000 */
[----:B------:R-:W-:Y:S01]  /*12250*/  FMUL R82, R2, R105 ;  /* 0x0000006902527220 */ /* 0x000fe20000400000 */
[----:B------:R-:W-:Y:S01]  /*12260*/  IMAD.MOV.U32 R171, RZ, RZ, R32 ;  /* 0x000000ffffab7224 */ /* 0x000fe200078e0020 */
[----:B------:R2:W-:Y:S01]  /*12270*/  STSM.16.M88.4 [R0], R56 ;  /* 0x0000003800007844 */ /* 0x0005e20000000200 */
[----:B------:R-:W-:Y:S01]  /*12280*/  @!P6 FMUL R46, R46, 16777216 ;  /* 0x4b8000002e2ee820 */ /* 0x000fe20000400000 */
[----:B------:R-:W-:Y:S01]  /*12290*/  FMUL R91, R2, R80 ;  /* 0x00000050025b7220 */ /* 0x000fe20000400000 */
[----:B------:R-:W-:-:S02]  /*122a0*/  IMAD.MOV.U32 R105, RZ, RZ, R83 ;  /* 0x000000ffff697224 */ /* 0x000fc400078e0053 */
[C---:B------:R-:W-:Y:S01]  /*122b0*/  FMUL R152, R2.reuse, R26 ;  /* 0x0000001a02987220 */ /* 0x040fe20000400000 */
[C---:B------:R-:W-:Y:S01]  /*122c0*/  FMUL R83, R2.reuse, R108 ;  /* 0x0000006c02537220 */ /* 0x040fe20000400000 */
[C---:B------:R-:W-:Y:S01]  /*122d0*/  FMUL R80, R2.reuse, R109 ;  /* 0x0000006d02507220 */ /* 0x040fe20000400000 */
[----:B------:R-:W-:Y:S01]  /*122e0*/  FMUL R26, R2, R102 ;  /* 0x00000066021a7220 */ /* 0x000fe20000400000 */
[----:B------:R-:W-:Y:S01]  /*122f0*/  @!P6 FMUL R50, R50, 16777216 ;  /* 0x4b8000003232e820 */ /* 0x000fe20000400000 */
[----:B------:R-:W-:Y:S01]  /*12300*/  MOV R108, R24 ;  /* 0x00000018006c7202 */ /* 0x000fe20000000f00 */
[----:B------:R-:W-:Y:S02]  /*12310*/  IMAD.MOV.U32 R109, RZ, RZ, R23 ;  /* 0x000000ffff6d7224 */ /* 0x000fe400078e0017 */
[C---:B------:R-:W-:Y:S01]  /*12320*/  FMUL R78, R2.reuse, R113 ;  /* 0x00000071024e7220 */ /* 0x040fe20000400000 */
[----:B------:R-:W-:Y:S02]  /*12330*/  IMAD.MOV.U32 R102, RZ, RZ, R48 ;  /* 0x000000ffff667224 */ /* 0x000fe400078e0030 */
[----:B------:R-:W-:Y:S01]  /*12340*/  FMUL R48, R2, R180 ;  /* 0x000000b402307220 */ /* 0x000fe20000400000 */
[----:B------:R-:W-:-:S02]  /*12350*/  IMAD.MOV.U32 R113, RZ, RZ, R141 ;  /* 0x000000ffff717224 */ /* 0x000fc400078e008d */
[----:B------:R-:W-:Y:S01]  /*12360*/  @!P6 FMUL R33, R33, 16777216 ;  /* 0x4b8000002121e820 */ /* 0x000fe20000400000 */
[C---:B------:R-:W-:Y:S01]  /*12370*/  FMUL R141, R2.reuse, R46 ;  /* 0x0000002e028d7220 */ /* 0x040fe20000400000 */
[----:B------:R-:W-:Y:S01]  /*12380*/  MOV R180, R171 ;  /* 0x000000ab00b47202 */ /* 0x000fe20000000f00 */
[----:B------:R-:W-:Y:S02]  /*12390*/  IMAD.MOV.U32 R46, RZ, RZ, R140 ;  /* 0x000000ffff2e7224 */ /* 0x000fe400078e008c */
[----:B------:R-:W-:Y:S01]  /*123a0*/  @!P6 FMUL R51, R51, 16777216 ;  /* 0x4b8000003333e820 */ /* 0x000fe20000400000 */
[----:B------:R-:W-:Y:S02]  /*123b0*/  IMAD.MOV.U32 R171, RZ, RZ, R112 ;  /* 0x000000ffffab7224 */ /* 0x000fe400078e0070 */
[----:B------:R-:W-:Y:S01]  /*123c0*/  FMUL R140, R2, R50 ;  /* 0x00000032028c7220 */ /* 0x000fe20000400000 */
[----:B------:R-:W-:Y:S02]  /*123d0*/  IMAD.MOV.U32 R112, RZ, RZ, R109 ;  /* 0x000000ffff707224 */ /* 0x000fe400078e006d */
[----:B------:R-:W-:Y:S01]  /*123e0*/  @!P6 FMUL R181, R181, 16777216 ;  /* 0x4b800000b5b5e820 */ /* 0x000fe20000400000 */
[----:B------:R-:W-:-:S02]  /*123f0*/  IMAD.MOV.U32 R50, RZ, RZ, R45 ;  /* 0x000000ffff327224 */ /* 0x000fc400078e002d */
[----:B------:R-:W-:Y:S01]  /*12400*/  FMUL R74, R2, R33 ;  /* 0x00000021024a7220 */ /* 0x000fe20000400000 */
[----:B------:R-:W-:Y:S02]  /*12410*/  IMAD.MOV.U32 R109, RZ, RZ, R108 ;  /* 0x000000ffff6d7224 */ /* 0x000fe400078e006c */
[----:B------:R-:W-:Y:S01]  /*12420*/  @!P6 FMUL R182, R182, 16777216 ;  /* 0x4b800000b6b6e820 */ /* 0x000fe20000400000 */
[----:B------:R-:W-:Y:S02]  /*12430*/  IMAD.MOV.U32 R108, RZ, RZ, R105 ;  /* 0x000000ffff6c7224 */ /* 0x000fe400078e0069 */
[----:B------:R-:W-:Y:S01]  /*12440*/  FMUL R139, R2, R51 ;  /* 0x00000033028b7220 */ /* 0x000fe20000400000 */
[----:B------:R-:W-:Y:S02]  /*12450*/  IMAD.MOV.U32 R33, RZ, RZ, R150 ;  /* 0x000000ffff217224 */ /* 0x000fe400078e0096 */
[----:B------:R-:W-:Y:S02]  /*12460*/  IMAD.MOV.U32 R105, RZ, RZ, R104 ;  /* 0x000000ffff697224 */ /* 0x000fe400078e0068 */
[----:B------:R-:W-:Y:S01]  /*12470*/  @!P6 FMUL R27, R27, 16777216 ;  /* 0x4b8000001b1be820 */ /* 0x000fe20000400000 */
[----:B------:R-:W-:-:S02]  /*12480*/  IMAD.MOV.U32 R104, RZ, RZ, R49 ;  /* 0x000000ffff687224 */ /* 0x000fc400078e0031 */
[----:B------:R-:W-:Y:S01]  /*12490*/  FMUL R49, R2, R181 ;  /* 0x000000b502317220 */ /* 0x000fe20000400000 */
[----:B------:R-:W-:Y:S02]  /*124a0*/  IMAD.MOV.U32 R51, RZ, RZ, R37 ;  /* 0x000000ffff337224 */ /* 0x000fe400078e0025 */
[----:B------:R-:W-:Y:S01]  /*124b0*/  @!P6 FMUL R160, R160, 16777216 ;  /* 0x4b800000a0a0e820 */ /* 0x000fe20000400000 */
[----:B------:R-:W-:Y:S01]  /*124c0*/  @!P6 FMUL R167, R167, 16777216 ;  /* 0x4b800000a7a7e820 */ /* 0x000fe20000400000 */
[----:B------:R-:W-:Y:S01]  /*124d0*/  @!P6 FMUL R168, R168, 16777216 ;  /* 0x4b800000a8a8e820 */ /* 0x000fe20000400000 */
[----:B------:R-:W-:Y:S01]  /*124e0*/  @!P6 FMUL R170, R170, 16777216 ;  /* 0x4b800000aaaae820 */ /* 0x000fe20000400000 */
[----:B------:R-:W-:Y:S01]  /*124f0*/  @!P6 FMUL R183, R183, 16777216 ;  /* 0x4b800000b7b7e820 */ /* 0x000fe20000400000 */
[----:B------:R-:W-:Y:S01]  /*12500*/  MOV R181, R50 ;  /* 0x0000003200b57202 */ /* 0x000fe20000000f00 */
[----:B------:R-:W-:Y:S02]  /*12510*/  IMAD.MOV.U32 R52, RZ, RZ, R33 ;  /* 0x000000ffff347224 */ /* 0x000fe400078e0021 */
        /* <DEDUP_REMOVED lines=32> */
[----:B------:R-:W-:-:S02]  /*12720*/  IMAD.MOV.U32 R182, RZ, RZ, R158 ;  /* 0x000000ffffb67224 */ /* 0x000fc400078e009e */
[----:B------:R-:W-:Y:S01]  /*12730*/  @!P6 FMUL R185, R185, 16777216 ;  /* 0x4b800000b9b9e820 */ /* 0x000fe20000400000 */
[C---:B------:R-:W-:Y:S01]  /*12740*/  FMUL R150, R2.reuse, R27 ;  /* 0x0000001b02967220 */ /* 0x040fe20000400000 */
[----:B------:R-:W-:Y:S02]  /*12750*/  IMAD.MOV.U32 R158, RZ, RZ, R51 ;  /* 0x000000ffff9e7224 */ /* 0x000fe400078e0033 */
[C---:B------:R-:W-:Y:S01]  /*12760*/  FMUL R127, R2.reuse, R160 ;  /* 0x000000a0027f7220 */ /* 0x040fe20000400000 */
[C---:B------:R-:W-:Y:S01]  /*12770*/  FMUL R23, R2.reuse, R167 ;  /* 0x000000a702177220 */ /* 0x040fe20000400000 */
[C---:B------:R-:W-:Y:S01]  /*12780*/  FMUL R24, R2.reuse, R168 ;  /* 0x000000a802187220 */ /* 0x040fe20000400000 */
[C---:B------:R-:W-:Y:S01]  /*12790*/  FMUL R27, R2.reuse, R170 ;  /* 0x000000aa021b7220 */ /* 0x040fe20000400000 */
[----:B------:R-:W-:Y:S01]  /*127a0*/  FMUL R51, R2, R183 ;  /* 0x000000b702337220 */ /* 0x000fe20000400000 */
[----:B------:R-:W-:Y:S01]  /*127b0*/  MOV R170, R47 ;  /* 0x0000002f00aa7202 */ /* 0x000fe20000000f00 */
[----:B------:R-:W-:-:S02]  /*127c0*/  IMAD.MOV.U32 R168, RZ, RZ, R46 ;  /* 0x000000ffffa87224 */ /* 0x000fc400078e002e */
[C---:B------:R-:W-:Y:S01]  /*127d0*/  FMUL R69, R2.reuse, R69 ;  /* 0x0000004502457220 */ /* 0x040fe20000400000 */
[----:B------:R-:W-:Y:S02]  /*127e0*/  IMAD.MOV.U32 R167, RZ, RZ, R35 ;  /* 0x000000ffffa77224 */ /* 0x000fe400078e0023 */
[C---:B------:R-:W-:Y:S01]  /*127f0*/  FMUL R68, R2.reuse, R68 ;  /* 0x0000004402447220 */ /* 0x040fe20000400000 */
[----:B------:R-:W-:Y:S02]  /*12800*/  IMAD.MOV.U32 R160, RZ, RZ, R44 ;  /* 0x000000ffffa07224 */ /* 0x000fe400078e002c */
        /* <DEDUP_REMOVED lines=32> */
[----:B------:R-:W-:Y:S01]  /*12a10*/  IMAD.MOV.U32 R186, RZ, RZ, R112 ;  /* 0x000000ffffba7224 */ /* 0x000fe200078e0070 */
[----:B------:R-:W-:Y:S01]  /*12a20*/  BAR.SYNC.DEFER_BLOCKING 0x0 ;  /* 0x0000000000007b1d */ /* 0x000fe20000010000 */
[----:B------:R-:W-:Y:S02]  /*12a30*/  F2FP.BF16.F32.PACK_AB R72, R201, R197 ;  /* 0x000000c5c948723e */ /* 0x000fe400000010ff */
[----:B------:R-:W-:-:S03]  /*12a40*/  F2FP.BF16.F32.PACK_AB R73, R198, R195 ;  /* 0x000000c3c649723e */ /* 0x000fc600000010ff */
[----:B------:R-:W3:Y:S01]  /*12a50*/  LDS.128 R112, [R18] ;  /* 0x0000000012707984 */ /* 0x000ee20000000c00 */
[----:B------:R-:W-:Y:S02]  /*12a60*/  F2FP.BF16.F32.PACK_AB R74, R74, R69 ;  /* 0x000000454a4a723e */ /* 0x000fe400000010ff */
[----:B------:R-:W-:Y:S01]  /*12a70*/  F2FP.BF16.F32.PACK_AB R75, R75, R68 ;  /* 0x000000444b4b723e */ /* 0x000fe200000010ff */
[----:B------:R-:W-:Y:S06]  /*12a80*/  BAR.SYNC.DEFER_BLOCKING 0x0 ;  /* 0x0000000000007b1d */ /* 0x000fec0000010000 */
[----:B------:R-:W-:Y:S02]  /*12a90*/  STSM.16.M88.4 [R0], R72 ;  /* 0x0000004800007844 */ /* 0x000fe40000000200 */
[----:B------:R-:W-:Y:S01]  /*12aa0*/  BAR.SYNC.DEFER_BLOCKING 0x0 ;  /* 0x0000000000007b1d */ /* 0x000fe20000010000 */
[----:B------:R-:W-:-:S02]  /*12ab0*/  IMAD.MOV.U32 R179, RZ, RZ, R109 ;  /* 0x000000ffffb37224 */ /* 0x000fc400078e006d */
[----:B------:R-:W-:Y:S01]  /*12ac0*/  IMAD.MOV.U32 R178, RZ, RZ, R108 ;  /* 0x000000ffffb27224 */ /* 0x000fe200078e006c */
[----:B------:R-:W-:Y:S02]  /*12ad0*/  F2FP.BF16.F32.PACK_AB R68, R202, R199 ;  /* 0x000000c7ca44723e */ /* 0x000fe400000010ff */
[----:B------:R-:W4:Y:S01]  /*12ae0*/  LDS.128 R108, [R18] ;  /* 0x00000000126c7984 */ /* 0x000f220000000c00 */
[----:B------:R-:W-:Y:S02]  /*12af0*/  F2FP.BF16.F32.PACK_AB R69, R200, R196 ;  /* 0x000000c4c845723e */ /* 0x000fe400000010ff */
        /* <DEDUP_REMOVED lines=8> */
[----:B------:R-:W5:Y:S01]  /*12b80*/  LDS.128 R104, [R18] ;  /* 0x0000000012687984 */ /* 0x000f620000000c00 */
[----:B------:R-:W-:Y:S02]  /*12b90*/  F2FP.BF16.F32.PACK_AB R65, R206, R203 ;  /* 0x000000cbce41723e */ /* 0x000fe400000010ff */
[----:B------:R-:W-:Y:S02]  /*12ba0*/  F2FP.BF16.F32.PACK_AB R66, R66, R61 ;  /* 0x0000003d4242723e */ /* 0x000fe400000010ff */
[----:B------:R-:W-:Y:S01]  /*12bb0*/  F2FP.BF16.F32.PACK_AB R67, R67, R60 ;  /* 0x0000003c4343723e */ /* 0x000fe200000010ff */
[----:B------:R-:W-:Y:S06]  /*12bc0*/  BAR.SYNC.DEFER_BLOCKING 0x0 ;  /* 0x0000000000007b1d */ /* 0x000fec0000010000 */
[----:B------:R0:W-:Y:S01]  /*12bd0*/  STSM.16.M88.4 [R0], R64 ;  /* 0x0000004000007844 */ /* 0x0001e20000000200 */
[----:B------:R-:W-:Y:S01]  /*12be0*/  IMAD.MOV.U32 R184, RZ, RZ, R103 ;  /* 0x000000ffffb87224 */ /* 0x000fe200078e0067 */
[----:B------:R-:W-:Y:S01]  /*12bf0*/  F2FP.BF16.F32.PACK_AB R62, R62, R101 ;  /* 0x000000653e3e723e */ /* 0x000fe200000010ff */
[----:B------:R-:W-:Y:S01]  /*12c00*/  IMAD.MOV.U32 R176, RZ, RZ, R102 ;  /* 0x000000ffffb07224 */ /* 0x000fe200078e0066 */
[----:B------:R-:W-:Y:S01]  /*12c10*/  F2FP.BF16.F32.PACK_AB R63, R63, R100 ;  /* 0x000000643f3f723e */ /* 0x000fe200000010ff */
[----:B------:R-:W-:Y:S01]  /*12c20*/  BAR.SYNC.DEFER_BLOCKING 0x0 ;  /* 0x0000000000007b1d */ /* 0x000fe20000010000 */
[----:B------:R-:W-:-:S02]  /*12c30*/  F2FP.BF16.F32.PACK_AB R60, R210, R207 ;  /* 0x000000cfd23c723e */ /* 0x000fc400000010ff */
[----:B------:R-:W-:-:S03]  /*12c40*/  F2FP.BF16.F32.PACK_AB R61, R208, R204 ;  /* 0x000000ccd03d723e */ /* 0x000fc600000010ff */
[----:B------:R-:W5:Y:S02]  /*12c50*/  LDS.128 R100, [R18] ;  /* 0x0000000012647984 */ /* 0x000f640000000c00 */
[----:B------:R-:W-:Y:S06]  /*12c60*/  BAR.SYNC.DEFER_BLOCKING 0x0 ;  /* 0x0000000000007b1d */ /* 0x000fec0000010000 */
[----:B------:R1:W-:Y:S01]  /*12c70*/  STSM.16.M88.4 [R0], R60 ;  /* 0x0000003c00007844 */ /* 0x0003e20000000200 */
[----:B--2---:R-:W-:Y:S02]  /*12c80*/  F2FP.BF16.F32.PACK_AB R58, R98, R99 ;  /* 0x00000063623a723e */ /* 0x004fe400000010ff */
[----:B------:R-:W-:Y:S01]  /*12c90*/  F2FP.BF16.F32.PACK_AB R59, R96, R97 ;  /* 0x00000061603b723e */ /* 0x000fe200000010ff */
[----:B------:R-:W-:Y:S01]  /*12ca0*/  BAR.SYNC.DEFER_BLOCKING 0x0 ;  /* 0x0000000000007b1d */ /* 0x000fe20000010000 */
[----:B------:R-:W-:-:S02]  /*12cb0*/  F2FP.BF16.F32.PACK_AB R56, R217, R213 ;  /* 0x000000d5d938723e */ /* 0x000fc400000010ff */
[----:B------:R-:W-:-:S03]  /*12cc0*/  F2FP.BF16.F32.PACK_AB R57, R214, R211 ;  /* 0x000000d3d639723e */ /* 0x000fc600000010ff */
[----:B------:R-:W2:Y:S02]  /*12cd0*/  LDS.128 R96, [R18] ;  /* 0x0000000012607984 */ /* 0x000ea40000000c00 */
[----:B------:R-:W-:Y:S06]  /*12ce0*/  BAR.SYNC.DEFER_BLOCKING 0x0 ;  /* 0x0000000000007b1d */ /* 0x000fec0000010000 */
[----:B------:R3:W-:Y:S01]  /*12cf0*/  STSM.16.M88.4 [R0], R56 ;  /* 0x0000003800007844 */ /* 0x0007e20000000200 */
[----:B------:R-:W-:Y:S02]  /*12d00*/  F2FP.BF16.F32.PACK_AB R10, R94, R95 ;  /* 0x0000005f5e0a723e */ /* 0x000fe400000010ff */
[----:B------:R-:W-:Y:S01]  /*12d10*/  F2FP.BF16.F32.PACK_AB R11, R92, R93 ;  /* 0x0000005d5c0b723e */ /* 0x000fe200000010ff */
[----:B------:R-:W-:Y:S01]  /*12d20*/  BAR.SYNC.DEFER_BLOCKING 0x0 ;  /* 0x0000000000007b1d */ /* 0x000fe20000010000 */
[----:B------:R-:W-:-:S02]  /*12d30*/  F2FP.BF16.F32.PACK_AB R8, R218, R215 ;  /* 0x000000d7da08723e */ /* 0x000fc400000010ff */
[----:B------:R-:W-:-:S03]  /*12d40*/  F2FP.BF16.F32.PACK_AB R9, R216, R212 ;  /* 0x000000d4d809723e */ /* 0x000fc600000010ff */
[----:B------:R-:W2:Y:S02]  /*12d50*/  LDS.128 R92, [R18] ;  /* 0x00000000125c7984 */ /* 0x000ea40000000c00 */
[----:B------:R-:W-:Y:S06]  /*12d60*/  BAR.SYNC.DEFER_BLOCKING 0x0 ;  /* 0x0000000000007b1d */ /* 0x000fec0000010000 */
[----:B------:R4:W-:Y:S01]  /*12d70*/  STSM.16.M88.4 [R0], R8 ;  /* 0x0000000800007844 */ /* 0x0009e20000000200 */
[----:B0-----:R-:W-:Y:S02]  /*12d80*/  F2FP.BF16.F32.PACK_AB R66, R90, R91 ;  /* 0x0000005b5a42723e */ /* 0x001fe400000010ff */
[----:B------:R-:W-:Y:S01]  /*12d90*/  F2FP.BF16.F32.PACK_AB R67, R88, R89 ;  /* 0x000000595843723e */ /* 0x000fe200000010ff */
[----:B------:R-:W-:Y:S01]  /*12da0*/  BAR.SYNC.DEFER_BLOCKING 0x0 ;  /* 0x0000000000007b1d */ /* 0x000fe20000010000 */
[----:B------:R-:W-:-:S02]  /*12db0*/  F2FP.BF16.F32.PACK_AB R64, R225, R221 ;  /* 0x000000dde140723e */ /* 0x000fc400000010ff */
[----:B------:R-:W-:-:S03]  /*12dc0*/  F2FP.BF16.F32.PACK_AB R65, R222, R219 ;  /* 0x000000dbde41723e */ /* 0x000fc600000010ff */
[----:B------:R-:W0:Y:S02]  /*12dd0*/  LDS.128 R88, [R18] ;  /* 0x0000000012587984 */ /* 0x000e240000000c00 */
[----:B------:R-:W-:Y:S06]  /*12de0*/  BAR.SYNC.DEFER_BLOCKING 0x0 ;  /* 0x0000000000007b1d */ /* 0x000fec0000010000 */
[----:B------:R-:W-:Y:S01]  /*12df0*/  STSM.16.M88.4 [R0], R64 ;  /* 0x0000004000007844 */ /* 0x000fe20000000200 */
[----:B-1----:R-:W-:Y:S02]  /*12e00*/  F2FP.BF16.F32.PACK_AB R62, R86, R87 ;  /* 0x00000057563e723e */ /* 0x002fe400000010ff */
[----:B------:R-:W-:Y:S01]  /*12e10*/  F2FP.BF16.F32.PACK_AB R63, R84, R85 ;  /* 0x00000055543f723e */ /* 0x000fe200000010ff */
[----:B------:R-:W-:Y:S01]  /*12e20*/  BAR.SYNC.DEFER_BLOCKING 0x0 ;  /* 0x0000000000007b1d */ /* 0x000fe20000010000 */
[----:B------:R-:W-:-:S02]  /*12e30*/  F2FP.BF16.F32.PACK_AB R60, R226, R223 ;  /* 0x000000dfe23c723e */ /* 0x000fc400000010ff */
[----:B------:R-:W-:-:S03]  /*12e40*/  F2FP.BF16.F32.PACK_AB R61, R224, R220 ;  /* 0x000000dce03d723e */ /* 0x000fc600000010ff */
[----:B------:R-:W1:Y:S02]  /*12e50*/  LDS.128 R84, [R18] ;  /* 0x0000000012547984 */ /* 0x000e640000000c00 */
[----:B------:R-:W-:Y:S06]  /*12e60*/  BAR.SYNC.DEFER_BLOCKING 0x0 ;  /* 0x0000000000007b1d */ /* 0x000fec0000010000 */
[----:B------:R-:W-:Y:S01]  /*12e70*/  STSM.16.M88.4 [R0], R60 ;  /* 0x0000003c00007844 */ /* 0x000fe20000000200 */
[----:B---3--:R-:W-:Y:S02]  /*12e80*/  F2FP.BF16.F32.PACK_AB R58, R82, R83 ;  /* 0x00000053523a723e */ /* 0x008fe400000010ff */
[----:B------:R-:W-:Y:S01]  /*12e90*/  F2FP.BF16.F32.PACK_AB R59, R80, R81 ;  /* 0x00000051503b723e */ /* 0x000fe200000010ff */
[----:B------:R-:W-:Y:S01]  /*12ea0*/  BAR.SYNC.DEFER_BLOCKING 0x0 ;  /* 0x0000000000007b1d */ /* 0x000fe20000010000 */
[----:B------:R-:W-:-:S02]  /*12eb0*/  F2FP.BF16.F32.PACK_AB R56, R230, R228 ;  /* 0x000000e4e638723e */ /* 0x000fc400000010ff */
[----:B------:R-:W-:-:S03]  /*12ec0*/  F2FP.BF16.F32.PACK_AB R57, R229, R227 ;  /* 0x000000e3e539723e */ /* 0x000fc600000010ff */
[----:B------:R-:W3:Y:S02]  /*12ed0*/  LDS.128 R80, [R18] ;  /* 0x0000000012507984 */ /* 0x000ee40000000c00 */
[----:B------:R-:W-:Y:S06]  /*12ee0*/  BAR.SYNC.DEFER_BLOCKING 0x0 ;  /* 0x0000000000007b1d */ /* 0x000fec0000010000 */
[----:B------:R-:W-:Y:S01]  /*12ef0*/  STSM.16.M88.4 [R0], R56 ;  /* 0x0000003800007844 */ /* 0x000fe20000000200 */
[----:B----4-:R-:W-:Y:S02]  /*12f00*/  F2FP.BF16.F32.PACK_AB R10, R78, R79 ;  /* 0x0000004f4e0a723e */ /* 0x010fe400000010ff */
[----:B------:R-:W-:Y:S01]  /*12f10*/  F2FP.BF16.F32.PACK_AB R11, R76, R77 ;  /* 0x0000004d4c0b723e */ /* 0x000fe200000010ff */
[----:B------:R-:W-:Y:S01]  /*12f20*/  BAR.SYNC.DEFER_BLOCKING 0x0 ;  /* 0x0000000000007b1d */ /* 0x000fe20000010000 */
[----:B------:R-:W-:-:S02]  /*12f30*/  F2FP.BF16.F32.PACK_AB R8, R231, R188 ;  /* 0x000000bce708723e */ /* 0x000fc400000010ff */
[----:B------:R-:W-:-:S03]  /*12f40*/  F2FP.BF16.F32.PACK_AB R9, R189, R190 ;  /* 0x000000bebd09723e */ /* 0x000fc600000010ff */
[----:B------:R-:W4:Y:S02]  /*12f50*/  LDS.128 R76, [R18] ;  /* 0x00000000124c7984 */ /* 0x000f240000000c00 */
[----:B------:R-:W-:Y:S01]  /*12f60*/  BAR.SYNC.DEFER_BLOCKING 0x0 ;  /* 0x0000000000007b1d */ /* 0x000fe20000010000 */
[----:B------:R-:W-:Y:S02]  /*12f70*/  IMAD.MOV.U32 R20, RZ, RZ, R185 ;  /* 0x000000ffff147224 */ /* 0x000fe400078e00b9 */
[----:B------:R-:W-:Y:S02]  /*12f80*/  IMAD.MOV.U32 R185, RZ, RZ, R183 ;  /* 0x000000ffffb97224 */ /* 0x000fe400078e00b7 */
[----:B------:R-:W-:Y:S01]  /*12f90*/  IMAD.MOV.U32 R183, RZ, RZ, R181 ;  /* 0x000000ffffb77224 */ /* 0x000fe200078e00b5 */
[----:B------:R-:W-:Y:S02]  /*12fa0*/  MOV R181, R250 ;  /* 0x000000fa00b57202 */ /* 0x000fe40000000f00 */
[----:B------:R-:W5:Y:S04]  /*12fb0*/  LDL.LU R250, [R1+0x410] ;  /* 0x0004100001fa7983 */ /* 0x000f680000300800 */
[----:B------:R2:W-:Y:S01]  /*12fc0*/  STSM.16.M88.4 [R0], R8 ;  /* 0x0000000800007844 */ /* 0x0005e20000000200 */
[----:B------:R-:W-:Y:S01]  /*12fd0*/  BAR.SYNC.DEFER_BLOCKING 0x0 ;  /* 0x0000000000007b1d */ /* 0x000fe20000010000 */
[----:B--2---:R-:W-:-:S02]  /*12fe0*/  F2FP.BF16.F32.PACK_AB R11, R128, R129 ;  /* 0x00000081800b723e */ /* 0x004fc400000010ff */
[----:B------:R-:W-:Y:S02]  /*12ff0*/  F2FP.BF16.F32.PACK_AB R128, R19, R251 ;  /* 0x000000fb1380723e */ /* 0x000fe400000010ff */
[----:B------:R-:W-:Y:S01]  /*13000*/  MOV R19, R186 ;  /* 0x000000ba00137202 */ /* 0x000fe20000000f00 */
[----:B------:R-:W-:Y:S02]  /*13010*/  IMAD.MOV.U32 R186, RZ, RZ, R184 ;  /* 0x000000ffffba7224 */ /* 0x000fe400078e00b8 */
[----:B------:R-:W-:Y:S02]  /*13020*/  IMAD.MOV.U32 R184, RZ, RZ, R182 ;  /* 0x000000ffffb87224 */ /* 0x000fe400078e00b6 */
[----:B------:R-:W-:Y:S02]  /*13030*/  IMAD.MOV.U32 R182, RZ, RZ, R180 ;  /* 0x000000ffffb67224 */ /* 0x000fe400078e00b4 */
[----:B------:R-:W-:Y:S01]  /*13040*/  IMAD.MOV.U32 R180, RZ, RZ, R12 ;  /* 0x000000ffffb47224 */ /* 0x000fe200078e000c */
[----:B------:R-:W2:Y:S04]  /*13050*/  LDS.128 R72, [R18] ;  /* 0x0000000012487984 */ /* 0x000ea80000000c00 */
[----:B------:R-:W5:Y:S01]  /*13060*/  LDL.LU R12, [R1+0x40c] ;  /* 0x00040c00010c7983 */ /* 0x000f620000300800 */
[----:B------:R-:W-:-:S02]  /*13070*/  F2FP.BF16.F32.PACK_AB R64, R234, R192 ;  /* 0x000000c0ea40723e */ /* 0x000fc400000010ff */
[----:B------:R-:W-:Y:S02]  /*13080*/  F2FP.BF16.F32.PACK_AB R65, R193, R194 ;  /* 0x000000c2c141723e */ /* 0x000fe400000010ff */
[----:B------:R-:W-:Y:S02]  /*13090*/  F2FP.BF16.F32.PACK_AB R66, R155, R156 ;  /* 0x0000009c9b42723e */ /* 0x000fe400000010ff */
[----:B------:R-:W-:Y:S01]  /*130a0*/  F2FP.BF16.F32.PACK_AB R67, R153, R154 ;  /* 0x0000009a9943723e */ /* 0x000fe200000010ff */
[----:B------:R-:W-:Y:S06]  /*130b0*/  BAR.SYNC.DEFER_BLOCKING 0x0 ;  /* 0x0000000000007b1d */ /* 0x000fec0000010000 */
[----:B------:R-:W-:Y:S02]  /*130c0*/  STSM.16.M88.4 [R0], R64 ;  /* 0x0000004000007844 */ /* 0x000fe40000000200 */
[----:B------:R-:W-:Y:S01]  /*130d0*/  BAR.SYNC.DEFER_BLOCKING 0x0 ;  /* 0x0000000000007b1d */ /* 0x000fe20000010000 */
[----:B------:R-:W-:-:S02]  /*130e0*/  F2FP.BF16.F32.PACK_AB R60, R235, R232 ;  /* 0x000000e8eb3c723e */ /* 0x000fc400000010ff */
[----:B------:R-:W-:-:S03]  /*130f0*/  F2FP.BF16.F32.PACK_AB R61, R233, R191 ;  /* 0x000000bfe93d723e */ /* 0x000fc600000010ff */
[----:B------:R-:W2:Y:S01]  /*13100*/  LDS.128 R68, [R18] ;  /* 0x0000000012447984 */ /* 0x000ea20000000c00 */
        /* <DEDUP_REMOVED lines=10> */
[----:B------:R-:W-:Y:S01]  /*131b0*/  BAR.SYNC.DEFER_BLOCKING 0x0 ;  /* 0x0000000000007b1d */ /* 0x000fe20000010000 */
[----:B------:R-:W-:Y:S02]  /*131c0*/  F2FP.BF16.F32.PACK_AB R8, R246, R242 ;  /* 0x000000f2f608723e */ /* 0x000fe400000010ff */
[----:B------:R-:W-:Y:S02]  /*131d0*/  F2FP.BF16.F32.PACK_AB R9, R243, R239 ;  /* 0x000000eff309723e */ /* 0x000fe400000010ff */
[----:B------:R-:W-:-:S03]  /*131e0*/  F2FP.BF16.F32.PACK_AB R10, R141, R144 ;  /* 0x000000908d0a723e */ /* 0x000fc600000010ff */
[----:B------:R-:W0:Y:S01]  /*131f0*/  LDC R147, c[0x0][0x278] ;  /* 0x00009e00ff937b82 */ /* 0x000e220000000800 */
[----:B------:R-:W-:Y:S02]  /*13200*/  F2FP.BF16.F32.PACK_AB R129, R252, R249 ;  /* 0x000000f9fc81723e */ /* 0x000fe400000010ff */
[----:B------:R-:W-:Y:S01]  /*13210*/  F2FP.BF16.F32.PACK_AB R130, R130, R140 ;  /* 0x0000008c8282723e */ /* 0x000fe200000010ff */
[----:B------:R-:W-:Y:S01]  /*13220*/  STSM.16.M88.4 [R0], R56 ;  /* 0x0000003800007844 */ /* 0x000fe20000000200 */
[----:B------:R-:W-:-:S03]  /*13230*/  F2FP.BF16.F32.PACK_AB R131, R131, R139 ;  /* 0x0000008b8383723e */ /* 0x000fc600000010ff */
[----:B------:R-:W1:Y:S08]  /*13240*/  LDC.64 R144, c[0x0][0x228] ;  /* 0x00008a00ff907b82 */ /* 0x000e700000000a00 */
[----:B------:R-:W-:Y:S06]  /*13250*/  BAR.SYNC.DEFER_BLOCKING 0x0 ;  /* 0x0000000000007b1d */ /* 0x000fec0000010000 */
[----:B------:R-:W2:Y:S02]  /*13260*/  LDS.128 R60, [R18] ;  /* 0x00000000123c7984 */ /* 0x000ea40000000c00 */
[----:B------:R-:W-:Y:S06]  /*13270*/  BAR.SYNC.DEFER_BLOCKING 0x0 ;  /* 0x0000000000007b1d */ /* 0x000fec0000010000 */
[----:B------:R-:W-:Y:S02]  /*13280*/  STSM.16.M88.4 [R0], R8 ;  /* 0x0000000800007844 */ /* 0x000fe40000000200 */
[----:B------:R-:W-:Y:S06]  /*13290*/  BAR.SYNC.DEFER_BLOCKING 0x0 ;  /* 0x0000000000007b1d */ /* 0x000fec0000010000 */
[----:B------:R-:W2:Y:S02]  /*132a0*/  LDS.128 R56, [R18] ;  /* 0x0000000012387984 */ /* 0x000ea40000000c00 */
[----:B------:R-:W-:Y:S06]  /*132b0*/  BAR.SYNC.DEFER_BLOCKING 0x0 ;  /* 0x0000000000007b1d */ /* 0x000fec0000010000 */
[----:B------:R-:W-:Y:S02]  /*132c0*/  STSM.16.M88.4 [R0], R128 ;  /* 0x0000008000007844 */ /* 0x000fe40000000200 */
[----:B------:R-:W-:Y:S01]  /*132d0*/  BAR.SYNC.DEFER_BLOCKING 0x0 ;  /* 0x0000000000007b1d */ /* 0x000fe20000010000 */
[----:B------:R-:W-:-:S02]  /*132e0*/  F2FP.BF16.F32.PACK_AB R140, R20, R19 ;  /* 0x00000013148c723e */ /* 0x000fc400000010ff */
[----:B------:R-:W-:-:S03]  /*132f0*/  F2FP.BF16.F32.PACK_AB R142, R142, R133 ;  /* 0x000000858e8e723e */ /* 0x000fc600000010ff */
[----:B------:R-:W2:Y:S01]  /*13300*/  LDS.128 R8, [R18] ;  /* 0x0000000012087984 */ /* 0x000ea20000000c00 */
[----:B------:R-:W-:Y:S02]  /*13310*/  F2FP.BF16.F32.PACK_AB R143, R143, R132 ;  /* 0x000000848f8f723e */ /* 0x000fe400000010ff */
[----:B-----5:R-:W-:Y:S01]  /*13320*/  F2FP.BF16.F32.PACK_AB R141, R12, R250 ;  /* 0x000000fa0c8d723e */ /* 0x020fe200000010ff */
[----:B------:R-:W-:Y:S01]  /*13330*/  BAR.SYNC.DEFER_BLOCKING 0x0 ;  /* 0x0000000000007b1d */ /* 0x000fe20000010000 */
[----:B------:R-:W-:Y:S02]  /*13340*/  IMAD.MOV.U32 R19, RZ, RZ, R186 ;  /* 0x000000ffff137224 */ /* 0x000fe400078e00ba */
[----:B------:R-:W-:Y:S01]  /*13350*/  IMAD.MOV.U32 R20, RZ, RZ, R185 ;  /* 0x000000ffff147224 */ /* 0x000fe200078e00b9 */
[----:B------:R-:W-:Y:S02]  /*13360*/  F2FP.BF16.F32.PACK_AB R133, R15, R4 ;  /* 0x000000040f85723e */ /* 0x000fe400000010ff */
[----:B------:R-:W-:-:S02]  /*13370*/  F2FP.BF16.F32.PACK_AB R134, R134, R125 ;  /* 0x0000007d8686723e */ /* 0x000fc400000010ff */
[----:B------:R-:W-:Y:S01]  /*13380*/  F2FP.BF16.F32.PACK_AB R135, R135, R124 ;  /* 0x0000007c8787723e */ /* 0x000fe200000010ff */
[----:B------:R-:W5:Y:S04]  /*13390*/  LDL.LU R12, [R1+0x408] ;  /* 0x00040800010c7983 */ /* 0x000f680000300800 */
[----:B------:R-:W-:Y:S01]  /*133a0*/  STSM.16.M88.4 [R0], R140 ;  /* 0x0000008c00007844 */ /* 0x000fe20000000200 */
[----:B------:R-:W-:Y:S01]  /*133b0*/  BAR.SYNC.DEFER_BLOCKING 0x0 ;  /* 0x0000000000007b1d */ /* 0x000fe20000010000 */
[----:B------:R-:W-:-:S05]  /*133c0*/  F2FP.BF16.F32.PACK_AB R132, R20, R19 ;  /* 0x000000131484723e */ /* 0x000fca00000010ff */
[----:B------:R-:W2:Y:S02]  /*133d0*/  LDS.128 R128, [R18] ;  /* 0x0000000012807984 */ /* 0x000ea40000000c00 */
[----:B------:R-:W-:Y:S06]  /*133e0*/  BAR.SYNC.DEFER_BLOCKING 0x0 ;  /* 0x0000000000007b1d */ /* 0x000fec0000010000 */
[----:B------:R-:W-:Y:S02]  /*133f0*/  STSM.16.M88.4 [R0], R132 ;  /* 0x0000008400007844 */ /* 0x000fe40000000200 */
[----:B------:R-:W-:Y:S01]  /*13400*/  BAR.SYNC.DEFER_BLOCKING 0x0 ;  /* 0x0000000000007b1d */ /* 0x000fe20000010000 */
[----:B------:R-:W-:-:S02]  /*13410*/  IMAD.MOV.U32 R186, RZ, RZ, R184 ;  /* 0x000000ffffba7224 */ /* 0x000fc400078e00b8 */
[----:B------:R-:W-:-:S03]  /*13420*/  IMAD.MOV.U32 R185, RZ, RZ, R183 ;  /* 0x000000ffffb97224 */ /* 0x000fc600078e00b7 */
[----:B------:R-:W-:Y:S01]  /*13430*/  MOV R19, R186 ;  /* 0x000000ba00137202 */ /* 0x000fe20000000f00 */
[----:B------:R-:W-:Y:S01]  /*13440*/  IMAD.MOV.U32 R20, RZ, RZ, R185 ;  /* 0x000000ffff147224 */ /* 0x000fe200078e00b9 */
[----:B------:R-:W2:Y:S04]  /*13450*/  LDS.128 R132, [R18] ;  /* 0x0000000012847984 */ /* 0x000ea80000000c00 */
[----:B------:R-:W-:Y:S02]  /*13460*/  F2FP.BF16.F32.PACK_AB R124, R20, R19 ;  /* 0x00000013147c723e */ /* 0x000fe400000010ff */
[----:B------:R-:W-:Y:S02]  /*13470*/  F2FP.BF16.F32.PACK_AB R125, R7, R17 ;  /* 0x00000011077d723e */ /* 0x000fe400000010ff */
[----:B------:R-:W-:-:S02]  /*13480*/  F2FP.BF16.F32.PACK_AB R126, R126, R137 ;  /* 0x000000897e7e723e */ /* 0x000fc400000010ff */
[----:B------:R-:W-:Y:S01]  /*13490*/  F2FP.BF16.F32.PACK_AB R127, R127, R136 ;  /* 0x000000887f7f723e */ /* 0x000fe200000010ff */
[----:B------:R-:W-:Y:S06]  /*134a0*/  BAR.SYNC.DEFER_BLOCKING 0x0 ;  /* 0x0000000000007b1d */ /* 0x000fec0000010000 */
[----:B------:R-:W-:Y:S02]  /*134b0*/  STSM.16.M88.4 [R0], R124 ;  /* 0x0000007c00007844 */ /* 0x000fe40000000200 */
[----:B------:R-:W-:Y:S01]  /*134c0*/  BAR.SYNC.DEFER_BLOCKING 0x0 ;  /* 0x0000000000007b1d */ /* 0x000fe20000010000 */
[----:B------:R-:W-:Y:S01]  /*134d0*/  IMAD.MOV.U32 R184, RZ, RZ, R182 ;  /* 0x000000ffffb87224 */ /* 0x000fe200078e00b6 */
[----:B------:R-:W-:Y:S01]  /*134e0*/  MOV R183, R181 ;  /* 0x000000b500b77202 */ /* 0x000fe20000000f00 */
[----:B------:R-:W-:-:S02]  /*134f0*/  IMAD.MOV.U32 R182, RZ, RZ, R180 ;  /* 0x000000ffffb67224 */ /* 0x000fc400078e00b4 */
[----:B------:R-:W-:Y:S02]  /*13500*/  IMAD.MOV.U32 R181, RZ, RZ, R179 ;  /* 0x000000ffffb57224 */ /* 0x000fe400078e00b3 */
[----:B------:R-:W-:Y:S02]  /*13510*/  IMAD.MOV.U32 R186, RZ, RZ, R183 ;  /* 0x000000ffffba7224 */ /* 0x000fe400078e00b7 */
[----:B------:R-:W-:Y:S02]  /*13520*/  IMAD.MOV.U32 R185, RZ, RZ, R182 ;  /* 0x000000ffffb97224 */ /* 0x000fe400078e00b6 */
[----:B------:R-:W-:Y:S01]  /*13530*/  IMAD.MOV.U32 R183, RZ, RZ, R181 ;  /* 0x000000ffffb77224 */ /* 0x000fe200078e00b5 */
[----:B------:R-:W2:Y:S01]  /*13540*/  LDS.128 R124, [R18] ;  /* 0x00000000127c7984 */ /* 0x000ea20000000c00 */
[----:B------:R-:W-:Y:S02]  /*13550*/  IMAD.MOV.U32 R19, RZ, RZ, R185 ;  /* 0x000000ffff137224 */ /* 0x000fe400078e00b9 */
[----:B------:R-:W-:Y:S01]  /*13560*/  IMAD.MOV.U32 R185, RZ, RZ, R183 ;  /* 0x000000ffffb97224 */ /* 0x000fe200078e00b7 */
[----:B------:R-:W-:-:S02]  /*13570*/  F2FP.BF16.F32.PACK_AB R138, R55, R138 ;  /* 0x0000008a378a723e */ /* 0x000fc400000010ff */
[----:B------:R-:W-:Y:S02]  /*13580*/  F2FP.BF16.F32.PACK_AB R136, R19, R186 ;  /* 0x000000ba1388723e */ /* 0x000fe400000010ff */
[----:B------:R-:W-:Y:S02]  /*13590*/  F2FP.BF16.F32.PACK_AB R137, R185, R184 ;  /* 0x000000b8b989723e */ /* 0x000fe400000010ff */
[----:B------:R-:W-:Y:S01]  /*135a0*/  F2FP.BF16.F32.PACK_AB R139, R53, R54 ;  /* 0x00000036358b723e */ /* 0x000fe200000010ff */
[----:B------:R-:W-:Y:S01]  /*135b0*/  BAR.SYNC.DEFER_BLOCKING 0x0 ;  /* 0x0000000000007b1d */ /* 0x000fe20000010000 */
[----:B------:R-:W-:Y:S02]  /*135c0*/  IMAD.MOV.U32 R179, RZ, RZ, R177 ;  /* 0x000000ffffb37224 */ /* 0x000fe400078e00b1 */
[----:B------:R-:W-:Y:S01]  /*135d0*/  IMAD.MOV.U32 R180, RZ, RZ, R178 ;  /* 0x000000ffffb47224 */ /* 0x000fe200078e00b2 */
[----:B------:R-:W-:Y:S02]  /*135e0*/  F2FP.BF16.F32.PACK_AB R22, R3, R23 ;  /* 0x000000170316723e */ /* 0x000fe400000010ff */
[----:B------:R-:W-:-:S02]  /*135f0*/  F2FP.BF16.F32.PACK_AB R26, R26, R27 ;  /* 0x0000001b1a1a723e */ /* 0x000fc400000010ff */
[----:B------:R-:W3:Y:S01]  /*13600*/  LDC.64 R54, c[0x0][0x270] ;  /* 0x00009c00ff367b82 */ /* 0x000ee20000000a00 */
[----:B------:R-:W-:Y:S07]  /*13610*/  STSM.16.M88.4 [R0], R136 ;  /* 0x0000008800007844 */ /* 0x000fee0000000200 */
[----:B------:R-:W-:Y:S01]  /*13620*/  BAR.SYNC.DEFER_BLOCKING 0x0 ;  /* 0x0000000000007b1d */ /* 0x000fe20000010000 */
[----:B------:R-:W-:Y:S02]  /*13630*/  IMAD.MOV.U32 R177, RZ, RZ, R14 ;  /* 0x000000ffffb17224 */ /* 0x000fe400078e000e */
[----:B------:R-:W-:-:S02]  /*13640*/  IMAD.MOV.U32 R178, RZ, RZ, R13 ;  /* 0x000000ffffb27224 */ /* 0x000fc400078e000d */
[----:B------:R-:W-:Y:S01]  /*13650*/  IMAD.MOV.U32 R182, RZ, RZ, R179 ;  /* 0x000000ffffb67224 */ /* 0x000fe200078e00b3 */
[----:B------:R-:W-:Y:S01]  /*13660*/  MOV R179, R177 ;  /* 0x000000b100b37202 */ /* 0x000fe20000000f00 */
[----:B------:R-:W-:Y:S01]  /*13670*/  IMAD.MOV.U32 R181, RZ, RZ, R178 ;  /* 0x000000ffffb57224 */ /* 0x000fe200078e00b2 */
[----:B------:R-:W-:Y:S01]  /*13680*/  F2FP.BF16.F32.PACK_AB R23, R24, R25 ;  /* 0x000000191817723e */ /* 0x000fe200000010ff */
[----:B------:R-:W4:Y:S04]  /*13690*/  LDL.LU R13, [R1+0x404] ;  /* 0x00040400010d7983 */ /* 0x000f280000300800 */
[----:B------:R-:W2:Y:S01]  /*136a0*/  LDS.128 R136, [R18] ;  /* 0x0000000012887984 */ /* 0x000ea20000000c00 */
[----:B------:R-:W-:Y:S02]  /*136b0*/  IMAD.MOV.U32 R183, RZ, RZ, R181 ;  /* 0x000000ffffb77224 */ /* 0x000fe400078e00b5 */
[----:B------:R-:W-:Y:S01]  /*136c0*/  IMAD.MOV.U32 R181, RZ, RZ, R179 ;  /* 0x000000ffffb57224 */ /* 0x000fe200078e00b3 */
[----:B------:R-:W-:Y:S01]  /*136d0*/  F2FP.BF16.F32.PACK_AB R27, R28, R29 ;  /* 0x0000001d1c1b723e */ /* 0x000fe200000010ff */
[----:B------:R-:W-:Y:S01]  /*136e0*/  IMAD.MOV.U32 R178, RZ, RZ, R175 ;  /* 0x000000ffffb27224 */ /* 0x000fe200078e00af */
[----:B------:R-:W-:Y:S01]  /*136f0*/  F2FP.BF16.F32.PACK_AB R20, R183, R182 ;  /* 0x000000b6b714723e */ /* 0x000fe200000010ff */
[----:B------:R-:W-:Y:S01]  /*13700*/  IMAD.MOV.U32 R177, RZ, RZ, R174 ;  /* 0x000000ffffb17224 */ /* 0x000fe200078e00ae */
[----:B------:R-:W-:Y:S01]  /*13710*/  F2FP.BF16.F32.PACK_AB R21, R181, R180 ;  /* 0x000000b4b515723e */ /* 0x000fe200000010ff */
[----:B------:R-:W-:Y:S06]  /*13720*/  BAR.SYNC.DEFER_BLOCKING 0x0 ;  /* 0x0000000000007b1d */ /* 0x000fec0000010000 */
[----:B------:R-:W2:Y:S01]  /*13730*/  LDL.LU R14, [R1+0x400] ;  /* 0x00040000010e7983 */ /* 0x000ea20000300800 */
[----:B------:R-:W-:-:S02]  /*13740*/  IMAD.MOV.U32 R175, RZ, RZ, R173 ;  /* 0x000000ffffaf7224 */ /* 0x000fc400078e00ad */
[----:B------:R-:W-:Y:S01]  /*13750*/  IMAD.MOV.U32 R179, RZ, RZ, R177 ;  /* 0x000000ffffb37224 */ /* 0x000fe200078e00b1 */
[----:B------:R-:W2:Y:S04]  /*13760*/  LDL.LU R15, [R1+0x3fc] ;  /* 0x0003fc00010f7983 */ /* 0x000ea80000300800 */
[----:B------:R-:W-:Y:S01]  /*13770*/  STSM.16.M88.4 [R0], R20 ;  /* 0x0000001400007844 */ /* 0x000fe20000000200 */
[----:B------:R-:W-:Y:S01]  /*13780*/  BAR.SYNC.DEFER_BLOCKING 0x0 ;  /* 0x0000000000007b1d */ /* 0x000fe20000010000 */
[----:B------:R-:W-:Y:S02]  /*13790*/  MOV R177, R175 ;  /* 0x000000af00b17202 */ /* 0x000fe40000000f00 */
[----:B------:R-:W-:Y:S01]  /*137a0*/  F2FP.BF16.F32.PACK_AB R24, R179, R178 ;  /* 0x000000b2b318723e */ /* 0x000fe200000010ff */
[----:B------:R-:W-:-:S02]  /*137b0*/  IMAD.MOV.U32 R174, RZ, RZ, R165 ;  /* 0x000000ffffae7224 */ /* 0x000fc400078e00a5 */
[----:B------:R-:W5:Y:S04]  /*137c0*/  LDL.LU R4, [R1+0x3f8] ;  /* 0x0003f80001047983 */ /* 0x000f680000300800 */
[----:B------:R-:W2:Y:S01]  /*137d0*/  LDS.128 R20, [R18] ;  /* 0x0000000012147984 */ /* 0x000ea20000000c00 */
[----:B------:R-:W-:Y:S01]  /*137e0*/  F2FP.BF16.F32.PACK_AB R25, R177, R176 ;  /* 0x000000b0b119723e */ /* 0x000fe200000010ff */
[----:B------:R-:W-:Y:S06]  /*137f0*/  BAR.SYNC.DEFER_BLOCKING 0x0 ;  /* 0x0000000000007b1d */ /* 0x000fec0000010000 */
[----:B------:R-:W-:Y:S02]  /*13800*/  STSM.16.M88.4 [R0], R24 ;  /* 0x0000001800007844 */ /* 0x000fe40000000200 */
[----:B------:R-:W-:Y:S01]  /*13810*/  BAR.SYNC.DEFER_BLOCKING 0x0 ;  /* 0x0000000000007b1d */ /* 0x000fe20000010000 */
[----:B------:R-:W-:Y:S01]  /*13820*/  IMAD.MOV.U32 R165, RZ, RZ, R163 ;  /* 0x000000ffffa57224 */ /* 0x000fe200078e00a3 */
[----:B------:R-:W-:Y:S01]  /*13830*/  MOV R163, R5 ;  /* 0x0000000500a37202 */ /* 0x000fe20000000f00 */
[----:B------:R-:W-:-:S02]  /*13840*/  IMAD.MOV.U32 R173, RZ, RZ, R164 ;  /* 0x000000ffffad7224 */ /* 0x000fc400078e00a4 */
[----:B------:R-:W-:Y:S01]  /*13850*/  IMAD.MOV.U32 R164, RZ, RZ, R6 ;  /* 0x000000ffffa47224 */ /* 0x000fe200078e0006 */
[----:B------:R-:W4:Y:S04]  /*13860*/  LDL.LU R5, [R1+0x3f4] ;  /* 0x0003f40001057983 */ /* 0x000f280000300800 */
[----:B------:R-:W2:Y:S04]  /*13870*/  LDL.LU R6, [R1+0x3f0] ;  /* 0x0003f00001067983 */ /* 0x000ea80000300800 */
[----:B------:R-:W4:Y:S04]  /*13880*/  LDL.LU R7, [R1+0x3ec] ;  /* 0x0003ec0001077983 */ /* 0x000f280000300800 */
[----:B------:R-:W4:Y:S01]  /*13890*/  LDS.128 R24, [R18] ;  /* 0x0000000012187984 */ /* 0x000f220000000c00 */
[----:B------:R-:W-:-:S02]  /*138a0*/  IMAD.MOV.U32 R175, RZ, RZ, R173 ;  /* 0x000000ffffaf7224 */ /* 0x000fc400078e00ad */
[----:B------:R-:W-:Y:S01]  /*138b0*/  IMAD.MOV.U32 R173, RZ, RZ, R165 ;  /* 0x000000ffffad7224 */ /* 0x000fe200078e00a5 */
[----:B------:R-:W-:Y:S02]  /*138c0*/  F2FP.BF16.F32.PACK_AB R30, R30, R31 ;  /* 0x0000001f1e1e723e */ /* 0x000fe400000010ff */
[----:B------:R-:W-:Y:S02]  /*138d0*/  F2FP.BF16.F32.PACK_AB R34, R34, R35 ;  /* 0x000000232222723e */ /* 0x000fe400000010ff */
[----:B------:R-:W-:Y:S02]  /*138e0*/  F2FP.BF16.F32.PACK_AB R38, R38, R39 ;  /* 0x000000272626723e */ /* 0x000fe400000010ff */
[----:B------:R-:W-:Y:S01]  /*138f0*/  F2FP.BF16.F32.PACK_AB R42, R42, R43 ;  /* 0x0000002b2a2a723e */ /* 0x000fe200000010ff */
[----:B------:R-:W3:Y:S01]  /*13900*/  S2R R149, SR_CTAID.Y ;  /* 0x0000000000957919 */ /* 0x000ee20000002600 */
[----:B------:R-:W-:Y:S02]  /*13910*/  F2FP.BF16.F32.PACK_AB R28, R175, R174 ;  /* 0x000000aeaf1c723e */ /* 0x000fe400000010ff */
[----:B------:R-:W-:Y:S01]  /*13920*/  F2FP.BF16.F32.PACK_AB R29, R173, R172 ;  /* 0x000000acad1d723e */ /* 0x000fe200000010ff */
[----:B------:R-:W4:Y:S01]  /*13930*/  LDL.LU R17, [R1+0x3e8] ;  /* 0x0003e80001117983 */ /* 0x000f220000300800 */
[----:B------:R-:W-:Y:S01]  /*13940*/  F2FP.BF16.F32.PACK_AB R31, R32, R33 ;  /* 0x00000021201f723e */ /* 0x000fe200000010ff */
[----:B------:R-:W-:Y:S06]  /*13950*/  BAR.SYNC.DEFER_BLOCKING 0x0 ;  /* 0x0000000000007b1d */ /* 0x000fec0000010000 */
[----:B------:R-:W-:Y:S02]  /*13960*/  STSM.16.M88.4 [R0], R28 ;  /* 0x0000001c00007844 */ /* 0x000fe40000000200 */
[----:B------:R-:W-:Y:S01]  /*13970*/  BAR.SYNC.DEFER_BLOCKING 0x0 ;  /* 0x0000000000007b1d */ /* 0x000fe20000010000 */
[----:B------:R-:W-:-:S02]  /*13980*/  F2FP.BF16.F32.PACK_AB R32, R171, R170 ;  /* 0x000000aaab20723e */ /* 0x000fc400000010ff */
[----:B------:R-:W-:-:S03]  /*13990*/  F2FP.BF16.F32.PACK_AB R33, R169, R168 ;  /* 0x000000a8a921723e */ /* 0x000fc600000010ff */
[----:B------:R-:W4:Y:S01]  /*139a0*/  LDS.128 R28, [R18] ;  /* 0x00000000121c7984 */ /* 0x000f220000000c00 */
[----:B------:R-:W-:Y:S01]  /*139b0*/  F2FP.BF16.F32.PACK_AB R35, R36, R37 ;  /* 0x000000252423723e */ /* 0x000fe200000010ff */
[----:B------:R-:W-:Y:S06]  /*139c0*/  BAR.SYNC.DEFER_BLOCKING 0x0 ;  /* 0x0000000000007b1d */ /* 0x000fec0000010000 */
[----:B------:R-:W-:Y:S02]  /*139d0*/  STSM.16.M88.4 [R0], R32 ;  /* 0x0000002000007844 */ /* 0x000fe40000000200 */
[----:B------:R-:W-:Y:S01]  /*139e0*/  BAR.SYNC.DEFER_BLOCKING 0x0 ;  /* 0x0000000000007b1d */ /* 0x000fe20000010000 */
[----:B------:R-:W-:Y:S01]  /*139f0*/  IMAD.MOV.U32 R165, RZ, RZ, R158 ;  /* 0x000000ffffa57224 */ /* 0x000fe200078e009e */
[----:B------:R-:W-:-:S02]  /*13a00*/  F2FP.BF16.F32.PACK_AB R36, R167, R166 ;  /* 0x000000a6a724723e */ /* 0x000fc400000010ff */
[----:B------:R-:W-:Y:S02]  /*13a10*/  F2FP.BF16.F32.PACK_AB R39, R40, R41 ;  /* 0x000000292827723e */ /* 0x000fe400000010ff */
[----:B------:R-:W4:Y:S01]  /*13a20*/  LDS.128 R32, [R18] ;  /* 0x0000000012207984 */ /* 0x000f220000000c00 */
        /* <DEDUP_REMOVED lines=9> */
[----:B------:R-:W0:Y:S01]  /*13ac0*/  S2R R165, SR_CTAID.X ;  /* 0x0000000000a57919 */ /* 0x000e220000002500 */
[----:B------:R-:W1:Y:S01]  /*13ad0*/  S2R R157, SR_TID.X ;  /* 0x00000000009d7919 */ /* 0x000e620000002100 */
[----:B------:R-:W-:Y:S01]  /*13ae0*/  STSM.16.M88.4 [R0], R40 ;  /* 0x0000002800007844 */ /* 0x000fe20000000200 */
[----:B------:R-:W-:Y:S01]  /*13af0*/  BAR.SYNC.DEFER_BLOCKING 0x0 ;  /* 0x0000000000007b1d */ /* 0x000fe20000010000 */
[----:B---3--:R-:W-:-:S02]  /*13b00*/  IMAD R19, R149, R54, RZ ;  /* 0x0000003695137224 */ /* 0x008fc400078e02ff */
[----:B0-----:R-:W-:-:S05]  /*13b10*/  IMAD.SHL.U32 R165, R165, 0x80, RZ ;  /* 0x00000080a5a57824 */ /* 0x001fca00078e00ff */
[----:B-1----:R-:W-:Y:S01]  /*13b20*/  LOP3.LUT R148, R165, 0x7f, R157, 0xf8, !PT ;  /* 0x0000007fa5947812 */ /* 0x002fe200078ef89d */
[----:B------:R-:W0:Y:S04]  /*13b30*/  LDS.128 R36, [R18] ;  /* 0x0000000012247984 */ /* 0x000e280000000c00 */
[----:B------:R-:W-:Y:S02]  /*13b40*/  IMAD R53, R148, R55, RZ ;  /* 0x0000003794357224 */ /* 0x000fe400078e02ff */
[----:B------:R-:W-:Y:S02]  /*13b50*/  IMAD.SHL.U32 R3, R19, 0x2, RZ ;  /* 0x0000000213037824 */ /* 0x000fe400078e00ff */
[----:B------:R-:W-:Y:S01]  /*13b60*/  IMAD.MOV.U32 R158, RZ, RZ, R16 ;  /* 0x000000ffff9e7224 */ /* 0x000fe200078e0010 */
[----:B------:R-:W-:Y:S01]  /*13b70*/  SHF.L.U32 R44, R53, 0x1, RZ ;  /* 0x00000001352c7819 */ /* 0x000fe200000006ff */
[----:B------:R-:W3:Y:S01]  /*13b80*/  LDL.LU R16, [R1+0x3e4] ;  /* 0x0003e40001107983 */ /* 0x000ee20000300800 */
[----:B------:R-:W-:-:S02]  /*13b90*/  F2FP.BF16.F32.PACK_AB R46, R46, R47 ;  /* 0x0000002f2e2e723e */ /* 0x000fc400000010ff */
[----:B------:R-:W-:Y:S02]  /*13ba0*/  IADD3 R3, P0, P2, R44, R144, R3 ;  /* 0x000000902c037210 */ /* 0x000fe40007a1e003 */
[----:B------:R-:W-:Y:S02]  /*13bb0*/  F2FP.BF16.F32.PACK_AB R44, R160, R159 ;  /* 0x0000009fa02c723e */ /* 0x000fe400000010ff */
[----:B------:R-:W-:Y:S01]  /*13bc0*/  F2FP.BF16.F32.PACK_AB R45, R158, R248 ;  /* 0x000000f89e2d723e */ /* 0x000fe200000010ff */
[----:B------:R-:W3:Y:S01]  /*13bd0*/  LDL.LU R159, [R1+0x204] ;  /* 0x00020400019f7983 */ /* 0x000ee20000300800 */
[----:B------:R-:W-:Y:S01]  /*13be0*/  F2FP.BF16.F32.PACK_AB R47, R48, R49 ;  /* 0x00000031302f723e */ /* 0x000fe200000010ff */
[----:B------:R-:W-:Y:S01]  /*13bf0*/  BAR.SYNC.DEFER_BLOCKING 0x0 ;  /* 0x0000000000007b1d */ /* 0x000fe20000010000 */
[----:B------:R-:W-:Y:S02]  /*13c00*/  SHF.R.U32.HI R146, RZ, 0x7, R157 ;  /* 0x00000007ff927819 */ /* 0x000fe4000001169d */
[----:B------:R-:W-:-:S02]  /*13c10*/  F2FP.BF16.F32.PACK_AB R244, R247, R244 ;  /* 0x000000f4f7f4723e */ /* 0x000fc400000010ff */
[----:B------:R-:W-:Y:S02]  /*13c20*/  F2FP.BF16.F32.PACK_AB R245, R237, R236 ;  /* 0x000000ecedf5723e */ /* 0x000fe400000010ff */
[----:B------:R-:W-:Y:S01]  /*13c30*/  F2FP.BF16.F32.PACK_AB R246, R50, R51 ;  /* 0x0000003332f6723e */ /* 0x000fe200000010ff */
[----:B------:R-:W3:Y:S04]  /*13c40*/  LDL.LU R158, [R1+0x200] ;  /* 0x00020000019e7983 */ /* 0x000ee80000300800 */
[----:B------:R1:W-:Y:S01]  /*13c50*/  STSM.16.M88.4 [R0], R44 ;  /* 0x0000002c00007844 */ /* 0x0003e20000000200 */
[----:B------:R-:W-:Y:S01]  /*13c60*/  BAR.SYNC.DEFER_BLOCKING 0x0 ;  /* 0x0000000000007b1d */ /* 0x000fe20000010000 */
[----:B------:R-:W-:Y:S02]  /*13c70*/  SGXT.U32 R146, R146, 0x1 ;  /* 0x000000019292781a */ /* 0x000fe40000000000 */
[----:B------:R-:W-:Y:S01]  /*13c80*/  F2FP.BF16.F32.PACK_AB R247, R52, R2 ;  /* 0x0000000234f7723e */ /* 0x000fe200000010ff */
[----:B------:R-:W-:Y:S01]  /*13c90*/  IMAD.HI R48, R19, 0x2, RZ ;  /* 0x0000000213307827 */ /* 0x000fe200078e02ff */
[----:B--2---:R-:W-:Y:S01]  /*13ca0*/  PRMT R55, R6, 0x7632, R55 ;  /* 0x0000763206377816 */ /* 0x004fe20000000037 */
[----:B------:R-:W2:Y:S04]  /*13cb0*/  LDL.LU R157, [R1+0x20c] ;  /* 0x00020c00019d7983 */ /* 0x000ea80000300800 */
[----:B------:R-:W3:Y:S01]  /*13cc0*/  LDS.128 R40, [R18] ;  /* 0x0000000012287984 */ /* 0x000ee20000000c00 */
[----:B------:R-:W-:Y:S01]  /*13cd0*/  BAR.SYNC.DEFER_BLOCKING 0x0 ;  /* 0x0000000000007b1d */ /* 0x000fe20000010000 */
[----:B------:R-:W-:-:S02]  /*13ce0*/  IMAD R54, R146, R147, RZ ;  /* 0x0000009392367224 */ /* 0x000fc400078e02ff */
[----:B------:R-:W-:-:S04]  /*13cf0*/  IMAD.HI R19, R53, 0x2, RZ ;  /* 0x0000000235137827 */ /* 0x000fc800078e02ff */
[----:B------:R-:W-:Y:S01]  /*13d00*/  IMAD R144, R147, 0x2, R54 ;  /* 0x0000000293907824 */ /* 0x000fe200078e0236 */
[----:B------:R-:W-:-:S03]  /*13d10*/  IADD3.X R19, R19, R145, R48, P0, P2 ;  /* 0x0000009113137210 */ /* 0x000fc600007e4430 */
[C---:B------:R-:W-:Y:S01]  /*13d20*/  IMAD R146, R147.reuse, 0x2, R144 ;  /* 0x0000000293927824 */ /* 0x040fe200078e0290 */
[C---:B------:R-:W-:Y:S01]  /*13d30*/  LEA R48, P0, R54.reuse, R3, 0x1 ;  /* 0x0000000336307211 */ /* 0x040fe200078008ff */
[----:B------:R-:W0:Y:S01]  /*13d40*/  LDC R145, c[0x0][0x278] ;  /* 0x00009e00ff917b82 */ /* 0x000e220000000800 */
[----:B------:R5:W-:Y:S01]  /*13d50*/  STSM.16.M88.4 [R0], R244 ;  /* 0x000000f400007844 */ /* 0x000be20000000200 */
[----:B------:R-:W-:Y:S01]  /*13d60*/  IMAD R2, R147, 0x2, R146 ;  /* 0x0000000293027824 */ /* 0x000fe200078e0292 */
[----:B------:R-:W-:-:S05]  /*13d70*/  LEA.HI.X.SX32 R49, R54, R19, 0x1, P0 ;  /* 0x0000001336317211 */ /* 0x000fca00000f0eff */
[----:B------:R-:W-:Y:S01]  /*13d80*/  BAR.SYNC.DEFER_BLOCKING 0x0 ;  /* 0x0000000000007b1d */ /* 0x000fe20000010000 */
[C---:B------:R-:W-:Y:S01]  /*13d90*/  IMAD R54, R147.reuse, 0x2, R2 ;  /* 0x0000000293367824 */ /* 0x040fe200078e0202 */
[-C--:B-1----:R-:W-:Y:S02]  /*13da0*/  LEA R44, P0, R2, R3.reuse, 0x1 ;  /* 0x00000003022c7211 */ /* 0x082fe400078008ff */
[----:B------:R-:W-:Y:S02]  /*13db0*/  LEA R50, P2, R144, R3, 0x1 ;  /* 0x0000000390327211 */ /* 0x000fe400078408ff */
[----:B------:R-:W-:Y:S02]  /*13dc0*/  LEA.HI.X.SX32 R45, R2, R19, 0x1, P0 ;  /* 0x00000013022d7211 */ /* 0x000fe400000f0eff */
[-C--:B------:R-:W-:Y:S02]  /*13dd0*/  LEA R46, P0, R54, R3.reuse, 0x1 ;  /* 0x00000003362e7211 */ /* 0x080fe400078008ff */
[----:B------:R-:W-:Y:S01]  /*13de0*/  LEA R52, P3, R146, R3, 0x1 ;  /* 0x0000000392347211 */ /* 0x000fe200078608ff */
[----:B-----5:R-:W-:Y:S01]  /*13df0*/  IMAD R0, R147, 0x2, R54 ;  /* 0x0000000293007824 */ /* 0x020fe200078e0236 */
[----:B------:R-:W-:-:S02]  /*13e00*/  LEA.HI.X.SX32 R51, R144, R19, 0x1, P2 ;  /* 0x0000001390337211 */ /* 0x000fc400010f0eff */
[-C--:B------:R-:W-:Y:S01]  /*13e10*/  LEA.HI.X.SX32 R47, R54, R19.reuse, 0x1, P0 ;  /* 0x00000013362f7211 */ /* 0x080fe200000f0eff */
[----:B------:R-:W-:Y:S01]  /*13e20*/  IMAD R2, R147, 0x2, R0 ;  /* 0x0000000293027824 */ /* 0x000fe200078e0200 */
[----:B------:R-:W-:Y:S01]  /*13e30*/  LEA.HI.X.SX32 R53, R146, R19, 0x1, P3 ;  /* 0x0000001392357211 */ /* 0x000fe200018f0eff */
[----:B------:R1:W-:Y:S04]  /*13e40*/  STG.E.U16 desc[UR60][R48.64], R4 ;  /* 0x0000000430007986 */ /* 0x0003e8000c10153c */
[----:B----4-:R4:W-:Y:S01]  /*13e50*/  STG.E.U16 desc[UR60][R50.64], R5 ;  /* 0x0000000532007986 */ /* 0x0109e2000c10153c */
[----:B-1----:R-:W-:Y:S02]  /*13e60*/  PRMT R49, R4, 0x7632, R49 ;  /* 0x0000763204317816 */ /* 0x002fe40000000031 */
[----:B------:R-:W-:-:S02]  /*13e70*/  LEA R4, P0, R0, R3, 0x1 ;  /* 0x0000000300047211 */ /* 0x000fc400078008ff */
[----:B----4-:R-:W-:Y:S02]  /*13e80*/  PRMT R51, R5, 0x7632, R51 ;  /* 0x0000763205337816 */ /* 0x010fe40000000033 */
[----:B------:R-:W-:Y:S01]  /*13e90*/  LEA.HI.X.SX32 R5, R0, R19, 0x1, P0 ;  /* 0x0000001300057211 */ /* 0x000fe200000f0eff */
[----:B------:R1:W-:Y:S01]  /*13ea0*/  STG.E.U16 desc[UR60][R52.64], R6 ;  /* 0x0000000634007986 */ /* 0x0003e2000c10153c */
[C---:B------:R-:W-:Y:S02]  /*13eb0*/  LEA R48, P0, R2.reuse, R3, 0x1 ;  /* 0x0000000302307211 */ /* 0x040fe400078008ff */
[C---:B------:R-:W-:Y:S01]  /*13ec0*/  LEA R0, R147.reuse, R2, 0x1 ;  /* 0x0000000293007211 */ /* 0x040fe200078e08ff */
[----:B------:R-:W-:Y:S04]  /*13ed0*/  STG.E.U16 desc[UR60][R44.64], R7 ;  /* 0x000000072c007986 */ /* 0x000fe8000c10153c */
[----:B------:R4:W-:Y:S04]  /*13ee0*/  STG.E.U16 desc[UR60][R46.64], R49 ;  /* 0x000000312e007986 */ /* 0x0009e8000c10153c */
[----:B------:R5:W-:Y:S01]  /*13ef0*/  STG.E.U16 desc[UR60][R4.64], R51 ;  /* 0x0000003304007986 */ /* 0x000be2000c10153c */
[----:B-1----:R-:W1:Y:S01]  /*13f00*/  LDC R53, c[0x0][0x278] ;  /* 0x00009e00ff357b82 */ /* 0x002e620000000800 */
[----:B----4-:R-:W-:Y:S01]  /*13f10*/  LEA.HI.X.SX32 R49, R2, R19, 0x1, P0 ;  /* 0x0000001302317211 */ /* 0x010fe200000f0eff */
[----:B------:R-:W-:Y:S01]  /*13f20*/  IMAD R2, R147, 0x2, R0 ;  /* 0x0000000293027824 */ /* 0x000fe200078e0200 */
[----:B------:R-:W-:-:S04]  /*13f30*/  LEA R50, P0, R0, R3, 0x1 ;  /* 0x0000000300327211 */ /* 0x000fc800078008ff */
[----:B-----5:R-:W-:Y:S01]  /*13f40*/  LEA.HI.X.SX32 R51, R0, R19, 0x1, P0 ;  /* 0x0000001300337211 */ /* 0x020fe200000f0eff */
[----:B------:R-:W-:Y:S01]  /*13f50*/  IMAD R0, R147, 0x2, R2 ;  /* 0x0000000293007824 */ /* 0x000fe200078e0202 */
[----:B------:R-:W-:-:S03]  /*13f60*/  LEA R6, P0, R2, R3, 0x1 ;  /* 0x0000000302067211 */ /* 0x000fc600078008ff */
[----:B------:R-:W-:Y:S01]  /*13f70*/  IMAD R52, R147, 0x2, R0 ;  /* 0x0000000293347824 */ /* 0x000fe200078e0200 */
[----:B------:R-:W-:Y:S02]  /*13f80*/  PRMT R54, R7, 0x7632, R54 ;  /* 0x0000763207367816 */ /* 0x000fe40000000036 */
[----:B------:R-:W-:Y:S01]  /*13f90*/  LEA.HI.X.SX32 R7, R2, R19, 0x1, P0 ;  /* 0x0000001302077211 */ /* 0x000fe200000f0eff */
[----:B------:R4:W-:Y:S01]  /*13fa0*/  STG.E.U16 desc[UR60][R48.64], R55 ;  /* 0x0000003730007986 */ /* 0x0009e2000c10153c */
[-C--:B------:R-:W-:Y:S02]  /*13fb0*/  LEA R46, P0, R52, R3.reuse, 0x1 ;  /* 0x00000003342e7211 */ /* 0x080fe400078008ff */
[----:B------:R-:W-:Y:S02]  /*13fc0*/  LEA R44, P2, R0, R3, 0x1 ;  /* 0x00000003002c7211 */ /* 0x000fe400078408ff */
[-C--:B------:R-:W-:Y:S01]  /*13fd0*/  LEA.HI.X.SX32 R47, R52, R19.reuse, 0x1, P0 ;  /* 0x00000013342f7211 */ /* 0x080fe200000f0eff */
[C---:B------:R-:W-:Y:S01]  /*13fe0*/  IMAD R52, R147.reuse, 0x2, R52 ;  /* 0x0000000293347824 */ /* 0x040fe200078e0234 */
[----:B------:R5:W-:Y:S01]  /*13ff0*/  STG.E.U16 desc[UR60][R50.64], R54 ;  /* 0x0000003632007986 */ /* 0x000be2000c10153c */
[----:B----4-:R-:W4:Y:S01]  /*14000*/  LDC R49, c[0x0][0x278] ;  /* 0x00009e00ff317b82 */ /* 0x010f220000000800 */
[----:B------:R-:W-:Y:S01]  /*14010*/  LEA.HI.X.SX32 R45, R0, R19, 0x1, P2 ;  /* 0x00000013002d7211 */ /* 0x000fe200010f0eff */
[----:B------:R-:W-:Y:S01]  /*14020*/  IMAD R0, R147, 0x2, R52 ;  /* 0x0000000293007824 */ /* 0x000fe200078e0234 */
[----:B------:R-:W-:-:S05]  /*14030*/  LEA R4, P0, R52, R3, 0x1 ;  /* 0x0000000334047211 */ /* 0x000fca00078008ff */
[----:B-----5:R-:W5:Y:S01]  /*14040*/  LDC R51, c[0x0][0x278] ;  /* 0x00009e00ff337b82 */ /* 0x020f620000000800 */
[----:B------:R0:W-:Y:S01]  /*14050*/  STG.E.U16 desc[UR60][R6.64], R12 ;  /* 0x0000000c06007986 */ /* 0x0001e2000c10153c */
[----:B------:R-:W-:Y:S01]  /*14060*/  LEA.HI.X.SX32 R5, R52, R19, 0x1, P0 ;  /* 0x0000001334057211 */ /* 0x000fe200000f0eff */
[----:B------:R-:W-:-:S05]  /*14070*/  IMAD R2, R147, 0x2, R0 ;  /* 0x0000000293027824 */ /* 0x000fca00078e0200 */
[----:B------:R-:W3:Y:S01]  /*14080*/  LDC R55, c[0x0][0x278] ;  /* 0x00009e00ff377b82 */ /* 0x000ee20000000800 */
[----:B------:R1:W-:Y:S01]  /*14090*/  STG.E.U16 desc[UR60][R44.64], R13 ;  /* 0x0000000d2c007986 */ /* 0x0003e2000c10153c */
[----:B0-----:R-:W-:-:S04]  /*140a0*/  LEA R6, P0, R0, R3, 0x1 ;  /* 0x0000000300067211 */ /* 0x001fc800078008ff */
[----:B------:R-:W-:Y:S02]  /*140b0*/  LEA.HI.X.SX32 R7, R0, R19, 0x1, P0 ;  /* 0x0000001300077211 */ /* 0x000fe400000f0eff */
[----:B-1----:R-:W-:Y:S02]  /*140c0*/  LEA R0, R53, R2, 0x1 ;  /* 0x0000000235007211 */ /* 0x002fe400078e08ff */
[----:B------:R-:W-:Y:S01]  /*140d0*/  PRMT R45, R12, 0x7632, R45 ;  /* 0x000076320c2d7816 */ /* 0x000fe2000000002d */
[----:B------:R-:W0:Y:S01]  /*140e0*/  LDC R53, c[0x0][0x278] ;  /* 0x00009e00ff357b82 */ /* 0x000e220000000800 */
[----:B------:R-:W-:Y:S01]  /*140f0*/  LEA R12, P0, R2, R3, 0x1 ;  /* 0x00000003020c7211 */ /* 0x000fe200078008ff */
[----:B------:R1:W-:Y:S01]  /*14100*/  STG.E.U16 desc[UR60][R46.64], R14 ;  /* 0x0000000e2e007986 */ /* 0x0003e2000c10153c */
[----:B------:R-:W-:-:S03]  /*14110*/  PRMT R50, R15, 0x7632, R50 ;  /* 0x000076320f327816 */ /* 0x000fc60000000032 */
[----:B------:R4:W-:Y:S01]  /*14120*/  STG.E.U16 desc[UR60][R4.64], R15 ;  /* 0x0000000f04007986 */ /* 0x0009e2000c10153c */
[----:B------:R-:W-:Y:S02]  /*14130*/  PRMT R48, R14, 0x7632, R48 ;  /* 0x000076320e307816 */ /* 0x000fe40000000030 */
[----:B-1----:R-:W-:Y:S02]  /*14140*/  PRMT R47, R13, 0x7632, R47 ;  /* 0x000076320d2f7816 */ /* 0x002fe4000000002f */
[----:B------:R-:W-:Y:S01]  /*14150*/  LEA.HI.X.SX32 R13, R2, R19, 0x1, P0 ;  /* 0x00000013020d7211 */ /* 0x000fe200000f0eff */
[----:B----4-:R-:W-:Y:S01]  /*14160*/  IMAD R2, R49, 0x2, R0 ;  /* 0x0000000231027824 */ /* 0x010fe200078e0200 */
[C---:B------:R-:W-:Y:S01]  /*14170*/  LEA R44, P0, R0.reuse, R3, 0x1 ;  /* 0x00000003002c7211 */ /* 0x040fe200078008ff */
[----:B------:R-:W1:Y:S01]  /*14180*/  LDC R15, c[0x0][0x278] ;  /* 0x00009e00ff0f7b82 */ /* 0x000e620000000800 */
[----:B------:R4:W-:Y:S04]  /*14190*/  STG.E.U16 desc[UR60][R6.64], R45 ;  /* 0x0000002d06007986 */ /* 0x0009e8000c10153c */
[----:B------:R3:W-:Y:S03]  /*141a0*/  STG.E.U16 desc[UR60][R12.64], R47 ;  /* 0x0000002f0c007986 */ /* 0x0007e6000c10153c */
[----:B------:R-:W1:Y:S01]  /*141b0*/  LDC R49, c[0x0][0x278] ;  /* 0x00009e00ff317b82 */ /* 0x000e620000000800 */
[----:B----4-:R-:W-:Y:S01]  /*141c0*/  LEA.HI.X.SX32 R45, R0, R19, 0x1, P0 ;  /* 0x00000013002d7211 */ /* 0x010fe200000f0eff */
[----:B-----5:R-:W-:Y:S01]  /*141d0*/  IMAD R0, R51, 0x2, R2 ;  /* 0x0000000233007824 */ /* 0x020fe200078e0202 */
[----:B------:R-:W-:-:S05]  /*141e0*/  LEA R46, P0, R2, R3, 0x1 ;  /* 0x00000003022e7211 */ /* 0x000fca00078008ff */
[----:B------:R-:W4:Y:S01]  /*141f0*/  LDC R51, c[0x0][0x278] ;  /* 0x00009e00ff337b82 */ /* 0x000f220000000800 */
[----:B------:R5:W-:Y:S01]  /*14200*/  STG.E.U16 desc[UR60][R44.64], R48 ;  /* 0x000000302c007986 */ /* 0x000be2000c10153c */
[----:B---3--:R-:W-:Y:S01]  /*14210*/  LEA.HI.X.SX32 R47, R2, R19, 0x1, P0 ;  /* 0x00000013022f7211 */ /* 0x008fe200000f0eff */
[----:B------:R-:W-:Y:S01]  /*14220*/  IMAD R2, R55, 0x2, R0 ;  /* 0x0000000237027824 */ /* 0x000fe200078e0200 */
[----:B------:R-:W-:-:S03]  /*14230*/  LEA R4, P0, R0, R3, 0x1 ;  /* 0x0000000300047211 */ /* 0x000fc600078008ff */
[----:B------:R-:W-:Y:S01]  /*14240*/  IMAD R14, R145, 0x2, R2 ;  /* 0x00000002910e7824 */ /* 0x000fe200078e0202 */
[----:B-----5:R-:W3:Y:S01]  /*14250*/  LDC R45, c[0x0][0x278] ;  /* 0x00009e00ff2d7b82 */ /* 0x020ee20000000800 */
[----:B------:R-:W-:Y:S01]  /*14260*/  LEA.HI.X.SX32 R5, R0, R19, 0x1, P0 ;  /* 0x0000001300057211 */ /* 0x000fe200000f0eff */
[----:B------:R5:W-:Y:S01]  /*14270*/  STG.E.U16 desc[UR60][R46.64], R50 ;  /* 0x000000322e007986 */ /* 0x000be2000c10153c */
[-C--:B------:R-:W-:Y:S01]  /*14280*/  LEA R6, P2, R2, R3.reuse, 0x1 ;  /* 0x0000000302067211 */ /* 0x080fe200078408ff */
[----:B0-----:R-:W-:Y:S01]  /*14290*/  IMAD R0, R53, 0x2, R14 ;  /* 0x0000000235007824 */ /* 0x001fe200078e020e */
[----:B------:R-:W-:Y:S02]  /*142a0*/  LEA R12, P0, R14, R3, 0x1 ;  /* 0x000000030e0c7211 */ /* 0x000fe400078008ff */
[-C--:B------:R-:W-:Y:S01]  /*142b0*/  LEA.HI.X.SX32 R7, R2, R19.reuse, 0x1, P2 ;  /* 0x0000001302077211 */ /* 0x080fe200010f0eff */
[----:B-1----:R-:W-:Y:S01]  /*142c0*/  IMAD R2, R15, 0x2, R0 ;  /* 0x000000020f027824 */ /* 0x002fe200078e0200 */
[----:B------:R-:W-:Y:S01]  /*142d0*/  LEA.HI.X.SX32 R13, R14, R19, 0x1, P0 ;  /* 0x000000130e0d7211 */ /* 0x000fe200000f0eff */
[----:B------:R-:W0:Y:S01]  /*142e0*/  LDC R53, c[0x0][0x278] ;  /* 0x00009e00ff357b82 */ /* 0x000e220000000800 */
[----:B------:R-:W-:-:S07]  /*142f0*/  LEA R14, P0, R0, R3, 0x1 ;  /* 0x00000003000e7211 */ /* 0x000fce00078008ff */
[----:B-----5:R-:W1:Y:S01]  /*14300*/  LDC R47, c[0x0][0x278] ;  /* 0x00009e00ff2f7b82 */ /* 0x020e620000000800 */
[----:B------:R5:W-:Y:S01]  /*14310*/  STG.E.U16 desc[UR60][R4.64], R120 ;  /* 0x0000007804007986 */ /* 0x000be2000c10153c */
[----:B------:R-:W-:Y:S02]  /*14320*/  LEA.HI.X.SX32 R15, R0, R19, 0x1, P0 ;  /* 0x00000013000f7211 */ /* 0x000fe400000f0eff */
[----:B------:R-:W-:Y:S01]  /*14330*/  LEA R0, R49, R2, 0x1 ;  /* 0x0000000231007211 */ /* 0x000fe200078e08ff */
[----:B------:R4:W-:Y:S03]  /*14340*/  STG.E.U16 desc[UR60][R6.64], R121 ;  /* 0x0000007906007986 */ /* 0x0009e6000c10153c */
[----:B------:R-:W0:Y:S01]  /*14350*/  LDC R49, c[0x0][0x278] ;  /* 0x00009e00ff317b82 */ /* 0x000e220000000800 */
[C---:B-----5:R-:W-:Y:S01]  /*14360*/  LEA R4, P0, R2.reuse, R3, 0x1 ;  /* 0x0000000302047211 */ /* 0x060fe200078008ff */
[----:B------:R5:W-:Y:S06]  /*14370*/  STG.E.U16 desc[UR60][R12.64], R122 ;  /* 0x0000007a0c007986 */ /* 0x000bec000c10153c */
[----:B------:R-:W2:Y:S01]  /*14380*/  LDC R55, c[0x0][0x278] ;  /* 0x00009e00ff377b82 */ /* 0x000ea20000000800 */
[----:B------:R-:W-:Y:S01]  /*14390*/  LEA.HI.X.SX32 R5, R2, R19, 0x1, P0 ;  /* 0x0000001302057211 */ /* 0x000fe200000f0eff */
[----:B---3--:R-:W-:Y:S01]  /*143a0*/  IMAD R2, R45, 0x2, R0 ;  /* 0x000000022d027824 */ /* 0x008fe200078e0200 */
[C---:B----4-:R-:W-:Y:S01]  /*143b0*/  LEA R6, P0, R0.reuse, R3, 0x1 ;  /* 0x0000000300067211 */ /* 0x050fe200078008ff */
[----:B------:R-:W-:Y:S03]  /*143c0*/  STG.E.U16 desc[UR60][R14.64], R123 ;  /* 0x0000007b0e007986 */ /* 0x000fe6000c10153c */
[----:B------:R-:W-:-:S02]  /*143d0*/  LEA.HI.X.SX32 R7, R0, R19, 0x1, P0 ;  /* 0x0000001300077211 */ /* 0x000fc400000f0eff */
[----:B-----5:R-:W-:Y:S01]  /*143e0*/  PRMT R13, R120, 0x7632, R13 ;  /* 0x00007632780d7816 */ /* 0x020fe2000000000d */
[----:B------:R-:W-:Y:S01]  /*143f0*/  IMAD R0, R51, 0x2, R2 ;  /* 0x0000000233007824 */ /* 0x000fe200078e0202 */
[C---:B------:R-:W-:Y:S01]  /*14400*/  LEA R12, P0, R2.reuse, R3, 0x1 ;  /* 0x00000003020c7211 */ /* 0x040fe200078008ff */
[----:B------:R-:W3:Y:S02]  /*14410*/  LDC R51, c[0x0][0x278] ;  /* 0x00009e00ff337b82 */ /* 0x000ee40000000800 */
[----:B------:R4:W-:Y:S01]  /*14420*/  STG.E.U16 desc[UR60][R4.64], R13 ;  /* 0x0000000d04007986 */ /* 0x0009e2000c10153c */
[----:B------:R-:W-:Y:S02]  /*14430*/  PRMT R48, R121, 0x7632, R48 ;  /* 0x0000763279307816 */ /* 0x000fe40000000030 */
[----:B----4-:R-:W-:Y:S01]  /*14440*/  LEA.HI.X.SX32 R13, R2, R19, 0x1, P0 ;  /* 0x00000013020d7211 */ /* 0x010fe200000f0eff */
[----:B-1----:R-:W-:Y:S01]  /*14450*/  IMAD R2, R47, 0x2, R0 ;  /* 0x000000022f027824 */ /* 0x002fe200078e0200 */
[C---:B------:R-:W-:Y:S01]  /*14460*/  LEA R44, P0, R0.reuse, R3, 0x1 ;  /* 0x00000003002c7211 */ /* 0x040fe200078008ff */
[----:B------:R-:W1:Y:S03]  /*14470*/  LDC R47, c[0x0][0x278] ;  /* 0x00009e00ff2f7b82 */ /* 0x000e660000000800 */
[----:B------:R-:W-:Y:S01]  /*14480*/  LEA.HI.X.SX32 R45, R0, R19, 0x1, P0 ;  /* 0x00000013002d7211 */ /* 0x000fe200000f0eff */
[----:B0-----:R-:W-:Y:S01]  /*14490*/  IMAD R0, R53, 0x2, R2 ;  /* 0x0000000235007824 */ /* 0x001fe200078e0202 */
[----:B------:R-:W-:-:S03]  /*144a0*/  LEA R4, P0, R2, R3, 0x1 ;  /* 0x0000000302047211 */ /* 0x000fc600078008ff */
[----:B------:R-:W-:Y:S01]  /*144b0*/  IMAD R46, R49, 0x2, R0 ;  /* 0x00000002312e7824 */ /* 0x000fe200078e0200 */
[----:B------:R0:W-:Y:S01]  /*144c0*/  STG.E.U16 desc[UR60][R6.64], R48 ;  /* 0x0000003006007986 */ /* 0x0001e2000c10153c */
[----:B------:R-:W4:Y:S01]  /*144d0*/  LDC R49, c[0x0][0x278] ;  /* 0x00009e00ff317b82 */ /* 0x000f220000000800 */
[----:B------:R-:W-:Y:S02]  /*144e0*/  LEA.HI.X.SX32 R5, R2, R19, 0x1, P0 ;  /* 0x0000001302057211 */ /* 0x000fe400000f0eff */
[----:B------:R-:W-:Y:S02]  /*144f0*/  PRMT R50, R122, 0x7632, R50 ;  /* 0x000076327a327816 */ /* 0x000fe40000000032 */
[----:B------:R-:W-:-:S03]  /*14500*/  PRMT R52, R123, 0x7632, R52 ;  /* 0x000076327b347816 */ /* 0x000fc60000000034 */
[----:B------:R-:W5:Y:S01]  /*14510*/  LDC R53, c[0x0][0x278] ;  /* 0x00009e00ff357b82 */ /* 0x000f620000000800 */
[-C--:B0-----:R-:W-:Y:S01]  /*14520*/  LEA R6, P0, R46, R3.reuse, 0x1 ;  /* 0x000000032e067211 */ /* 0x081fe200078008ff */
[----:B------:R0:W-:Y:S01]  /*14530*/  STG.E.U16 desc[UR60][R12.64], R50 ;  /* 0x000000320c007986 */ /* 0x0001e2000c10153c */
[----:B------:R-:W-:Y:S02]  /*14540*/  LEA R14, P2, R0, R3, 0x1 ;  /* 0x00000003000e7211 */ /* 0x000fe400078408ff */
[-C--:B------:R-:W-:Y:S01]  /*14550*/  LEA.HI.X.SX32 R7, R46, R19.reuse, 0x1, P0 ;  /* 0x000000132e077211 */ /* 0x080fe200000f0eff */
[----:B--2---:R-:W-:Y:S01]  /*14560*/  IMAD R46, R55, 0x2, R46 ;  /* 0x00000002372e7824 */ /* 0x004fe200078e022e */
[----:B------:R2:W-:Y:S01]  /*14570*/  STG.E.U16 desc[UR60][R44.64], R52 ;  /* 0x000000342c007986 */ /* 0x0005e2000c10153c */
[----:B------:R-:W-:-:S03]  /*14580*/  LEA.HI.X.SX32 R15, R0, R19, 0x1, P2 ;  /* 0x00000013000f7211 */ /* 0x000fc600010f0eff */
[----:B-1----:R-:W-:Y:S02]  /*14590*/  LEA R0, R47, R46, 0x1 ;  /* 0x0000002e2f007211 */ /* 0x002fe400078e08ff */
[----:B------:R-:W1:Y:S01]  /*145a0*/  LDC R47, c[0x0][0x278] ;  /* 0x00009e00ff2f7b82 */ /* 0x000e620000000800 */
[----:B0-----:R-:W-:-:S07]  /*145b0*/  LEA R12, P0, R46, R3, 0x1 ;  /* 0x000000032e0c7211 */ /* 0x001fce00078008ff */
[----:B--2---:R-:W0:Y:S01]  /*145c0*/  LDC R45, c[0x0][0x278] ;  /* 0x00009e00ff2d7b82 */ /* 0x004e220000000800 */
[----:B------:R2:W-:Y:S01]  /*145d0*/  STG.E.U16 desc[UR60][R4.64], R116 ;  /* 0x0000007404007986 */ /* 0x0005e2000c10153c */
[----:B------:R-:W-:Y:S01]  /*145e0*/  LEA.HI.X.SX32 R13, R46, R19, 0x1, P0 ;  /* 0x000000132e0d7211 */ /* 0x000fe200000f0eff */
[----:B---3--:R-:W-:Y:S02]  /*145f0*/  IMAD R2, R51, 0x2, R0 ;  /* 0x0000000233027824 */ /* 0x008fe400078e0200 */
[----:B------:R3:W-:Y:S03]  /*14600*/  STG.E.U16 desc[UR60][R14.64], R117 ;  /* 0x000000750e007986 */ /* 0x0007e6000c10153c */
[----:B------:R-:W1:Y:S01]  /*14610*/  LDC R51, c[0x0][0x278] ;  /* 0x00009e00ff337b82 */ /* 0x000e620000000800 */
[----:B------:R5:W-:Y:S01]  /*14620*/  STG.E.U16 desc[UR60][R6.64], R118 ;  /* 0x0000007606007986 */ /* 0x000be2000c10153c */
[----:B--2---:R-:W-:-:S04]  /*14630*/  LEA R4, P0, R0, R3, 0x1 ;  /* 0x0000000300047211 */ /* 0x004fc800078008ff */
[----:B------:R-:W-:Y:S01]  /*14640*/  LEA.HI.X.SX32 R5, R0, R19, 0x1, P0 ;  /* 0x0000001300057211 */ /* 0x000fe200000f0eff */
[----:B----4-:R-:W-:Y:S01]  /*14650*/  IMAD R0, R49, 0x2, R2 ;  /* 0x0000000231007824 */ /* 0x010fe200078e0202 */
[----:B---3--:R-:W-:Y:S01]  /*14660*/  PRMT R15, R116, 0x7632, R15 ;  /* 0x00007632740f7816 */ /* 0x008fe2000000000f */
[----:B------:R-:W2:Y:S01]  /*14670*/  LDC R49, c[0x0][0x278] ;  /* 0x00009e00ff317b82 */ /* 0x000ea20000000800 */
[C---:B-----5:R-:W-:Y:S01]  /*14680*/  LEA R6, P0, R2.reuse, R3, 0x1 ;  /* 0x0000000302067211 */ /* 0x060fe200078008ff */
[----:B------:R-:W-:Y:S03]  /*14690*/  STG.E.U16 desc[UR60][R12.64], R119 ;  /* 0x000000770c007986 */ /* 0x000fe6000c10153c */
[----:B------:R-:W-:Y:S01]  /*146a0*/  LEA.HI.X.SX32 R7, R2, R19, 0x1, P0 ;  /* 0x0000001302077211 */ /* 0x000fe200000f0eff */
[----:B------:R-:W-:Y:S01]  /*146b0*/  IMAD R2, R53, 0x2, R0 ;  /* 0x0000000235027824 */ /* 0x000fe200078e0200 */
[----:B------:R-:W-:Y:S01]  /*146c0*/  LEA R14, P0, R0, R3, 0x1 ;  /* 0x00000003000e7211 */ /* 0x000fe200078008ff */
[----:B------:R3:W-:Y:S01]  /*146d0*/  STG.E.U16 desc[UR60][R4.64], R15 ;  /* 0x0000000f04007986 */ /* 0x0007e2000c10153c */
[----:B------:R-:W4:Y:S01]  /*146e0*/  LDC R53, c[0x0][0x278] ;  /* 0x00009e00ff357b82 */ /* 0x000f220000000800 */
[----:B------:R-:W-:-:S02]  /*146f0*/  PRMT R48, R117, 0x7632, R48 ;  /* 0x0000763275307816 */ /* 0x000fc40000000030 */
[----:B---3--:R-:W-:Y:S01]  /*14700*/  LEA.HI.X.SX32 R15, R0, R19, 0x1, P0 ;  /* 0x00000013000f7211 */ /* 0x008fe200000f0eff */
[----:B0-----:R-:W-:Y:S01]  /*14710*/  IMAD R0, R45, 0x2, R2 ;  /* 0x000000022d007824 */ /* 0x001fe200078e0202 */
[----:B------:R-:W-:-:S04]  /*14720*/  LEA R44, P0, R2, R3, 0x1 ;  /* 0x00000003022c7211 */ /* 0x000fc800078008ff */
[----:B------:R-:W-:Y:S01]  /*14730*/  LEA.HI.X.SX32 R45, R2, R19, 0x1, P0 ;  /* 0x00000013022d7211 */ /* 0x000fe200000f0eff */
[----:B-1----:R-:W-:Y:S01]  /*14740*/  IMAD R2, R47, 0x2, R0 ;  /* 0x000000022f027824 */ /* 0x002fe200078e0200 */
[C---:B------:R-:W-:Y:S01]  /*14750*/  LEA R4, P0, R0.reuse, R3, 0x1 ;  /* 0x0000000300047211 */ /* 0x040fe200078008ff */
[----:B------:R-:W0:Y:S02]  /*14760*/  LDC R47, c[0x0][0x278] ;  /* 0x00009e00ff2f7b82 */ /* 0x000e240000000800 */
[----:B------:R-:W-:Y:S01]  /*14770*/  IMAD R46, R51, 0x2, R2 ;  /* 0x00000002332e7824 */ /* 0x000fe200078e0202 */
[----:B------:R1:W-:Y:S01]  /*14780*/  STG.E.U16 desc[UR60][R6.64], R48 ;  /* 0x0000003006007986 */ /* 0x0003e2000c10153c */
[----:B------:R-:W-:-:S04]  /*14790*/  LEA.HI.X.SX32 R5, R0, R19, 0x1, P0 ;  /* 0x0000001300057211 */ /* 0x000fc800000f0eff */
[----:B------:R-:W3:Y:S01]  /*147a0*/  LDC R51, c[0x0][0x278] ;  /* 0x00009e00ff337b82 */ /* 0x000ee20000000800 */
[----:B------:R-:W-:Y:S02]  /*147b0*/  PRMT R50, R118, 0x7632, R50 ;  /* 0x0000763276327816 */ /* 0x000fe40000000032 */
[C---:B-1----:R-:W-:Y:S02]  /*147c0*/  LEA R6, P0, R46.reuse, R3, 0x1 ;  /* 0x000000032e067211 */ /* 0x042fe400078008ff */
[----:B------:R-:W-:Y:S02]  /*147d0*/  PRMT R52, R119, 0x7632, R52 ;  /* 0x0000763277347816 */ /* 0x000fe40000000034 */
[----:B------:R-:W-:Y:S02]  /*147e0*/  LEA.HI.X.SX32 R7, R46, R19, 0x1, P0 ;  /* 0x000000132e077211 */ /* 0x000fe400000f0eff */
[----:B--2---:R-:W-:Y:S02]  /*147f0*/  LEA R46, R49, R46, 0x1 ;  /* 0x0000002e312e7211 */ /* 0x004fe400078e08ff */
[----:B------:R-:W1:Y:S01]  /*14800*/  LDC R49, c[0x0][0x278] ;  /* 0x00009e00ff317b82 */ /* 0x000e620000000800 */
[----:B------:R2:W-:Y:S01]  /*14810*/  STG.E.U16 desc[UR60][R14.64], R50 ;  /* 0x000000320e007986 */ /* 0x0005e2000c10153c */
[----:B------:R-:W-:-:S03]  /*14820*/  LEA R12, P2, R2, R3, 0x1 ;  /* 0x00000003020c7211 */ /* 0x000fc600078408ff */
[----:B------:R5:W-:Y:S01]  /*14830*/  STG.E.U16 desc[UR60][R44.64], R52 ;  /* 0x000000342c007986 */ /* 0x000be2000c10153c */
[----:B----4-:R-:W-:Y:S02]  /*14840*/  IMAD R0, R53, 0x2, R46 ;  /* 0x0000000235007824 */ /* 0x010fe400078e022e */
[----:B------:R-:W4:Y:S01]  /*14850*/  LDC R53, c[0x0][0x278] ;  /* 0x00009e00ff357b82 */ /* 0x000f220000000800 */
[----:B------:R-:W-:Y:S02]  /*14860*/  LEA.HI.X.SX32 R13, R2, R19, 0x1, P2 ;  /* 0x00000013020d7211 */ /* 0x000fe400010f0eff */
[----:B--2---:R-:W-:-:S05]  /*14870*/  LEA R14, P0, R46, R3, 0x1 ;  /* 0x000000032e0e7211 */ /* 0x004fca00078008ff */
[----:B-----5:R-:W2:Y:S01]  /*14880*/  LDC R45, c[0x0][0x278] ;  /* 0x00009e00ff2d7b82 */ /* 0x020ea20000000800 */
[----:B------:R5:W-:Y:S01]  /*14890*/  STG.E.U16 desc[UR60][R4.64], R112 ;  /* 0x0000007004007986 */ /* 0x000be2000c10153c */
[----:B------:R-:W-:Y:S01]  /*148a0*/  LEA.HI.X.SX32 R15, R46, R19, 0x1, P0 ;  /* 0x000000132e0f7211 */ /* 0x000fe200000f0eff */
[----:B0-----:R-:W-:Y:S02]  /*148b0*/  IMAD R2, R47, 0x2, R0 ;  /* 0x000000022f027824 */ /* 0x001fe400078e0200 */
[----:B------:R0:W-:Y:S03]  /*148c0*/  STG.E.U16 desc[UR60][R12.64], R113 ;  /* 0x000000710c007986 */ /* 0x0001e6000c10153c */
[----:B------:R-:W4:Y:S01]  /*148d0*/  LDC R47, c[0x0][0x278] ;  /* 0x00009e00ff2f7b82 */ /* 0x000f220000000800 */
[----:B------:R0:W-:Y:S01]  /*148e0*/  STG.E.U16 desc[UR60][R6.64], R114 ;  /* 0x0000007206007986 */ /* 0x0001e2000c10153c */
[----:B-----5:R-:W-:-:S04]  /*148f0*/  LEA R4, P0, R0, R3, 0x1 ;  /* 0x0000000300047211 */ /* 0x020fc800078008ff */
[----:B------:R-:W-:Y:S01]  /*14900*/  LEA.HI.X.SX32 R5, R0, R19, 0x1, P0 ;  /* 0x0000001300057211 */ /* 0x000fe200000f0eff */
[----:B---3--:R-:W-:Y:S01]  /*14910*/  IMAD R0, R51, 0x2, R2 ;  /* 0x0000000233007824 */ /* 0x008fe200078e0202 */
[----:B0-----:R-:W-:Y:S01]  /*14920*/  PRMT R13, R112, 0x7632, R13 ;  /* 0x00007632700d7816 */ /* 0x001fe2000000000d */
[----:B------:R-:W0:Y:S01]  /*14930*/  LDC R51, c[0x0][0x278] ;  /* 0x00009e00ff337b82 */ /* 0x000e220000000800 */
[C---:B------:R-:W-:Y:S01]  /*14940*/  LEA R6, P0, R2.reuse, R3, 0x1 ;  /* 0x0000000302067211 */ /* 0x040fe200078008ff */
[----:B------:R-:W-:Y:S03]  /*14950*/  STG.E.U16 desc[UR60][R14.64], R115 ;  /* 0x000000730e007986 */ /* 0x000fe6000c10153c */
[----:B------:R-:W-:Y:S01]  /*14960*/  LEA.HI.X.SX32 R7, R2, R19, 0x1, P0 ;  /* 0x0000001302077211 */ /* 0x000fe200000f0eff */
[----:B-1----:R-:W-:Y:S01]  /*14970*/  IMAD R2, R49, 0x2, R0 ;  /* 0x0000000231027824 */ /* 0x002fe200078e0200 */
[----:B------:R-:W-:Y:S01]  /*14980*/  LEA R12, P0, R0, R3, 0x1 ;  /* 0x00000003000c7211 */ /* 0x000fe200078008ff */
[----:B------:R1:W-:Y:S01]  /*14990*/  STG.E.U16 desc[UR60][R4.64], R13 ;  /* 0x0000000d04007986 */ /* 0x0003e2000c10153c */
[----:B------:R-:W3:Y:S01]  /*149a0*/  LDC R49, c[0x0][0x278] ;  /* 0x00009e00ff317b82 */ /* 0x000ee20000000800 */
[----:B------:R-:W-:-:S02]  /*149b0*/  PRMT R48, R113, 0x7632, R48 ;  /* 0x0000763271307816 */ /* 0x000fc40000000030 */
[----:B-1----:R-:W-:Y:S01]  /*149c0*/  LEA.HI.X.SX32 R13, R0, R19, 0x1, P0 ;  /* 0x00000013000d7211 */ /* 0x002fe200000f0eff */
[----:B--2---:R-:W-:Y:S01]  /*149d0*/  IMAD R0, R45, 0x2, R2 ;  /* 0x000000022d007824 */ /* 0x004fe200078e0202 */
[----:B------:R-:W-:-:S04]  /*149e0*/  LEA R44, P0, R2, R3, 0x1 ;  /* 0x00000003022c7211 */ /* 0x000fc800078008ff */
[----:B------:R-:W-:Y:S01]  /*149f0*/  LEA.HI.X.SX32 R45, R2, R19, 0x1, P0 ;  /* 0x00000013022d7211 */ /* 0x000fe200000f0eff */
[----:B----4-:R-:W-:Y:S01]  /*14a00*/  IMAD R2, R53, 0x2, R0 ;  /* 0x0000000235027824 */ /* 0x010fe200078e0200 */
[C---:B------:R-:W-:Y:S01]  /*14a10*/  LEA R4, P0, R0.reuse, R3, 0x1 ;  /* 0x0000000300047211 */ /* 0x040fe200078008ff */
[----:B------:R-:W1:Y:S03]  /*14a20*/  LDC R53, c[0x0][0x278] ;  /* 0x00009e00ff357b82 */ /* 0x000e660000000800 */
[----:B------:R-:W-:Y:S01]  /*14a30*/  LEA R46, R47, R2, 0x1 ;  /* 0x000000022f2e7211 */ /* 0x000fe200078e08ff */
[----:B------:R2:W-:Y:S01]  /*14a40*/  STG.E.U16 desc[UR60][R6.64], R48 ;  /* 0x0000003006007986 */ /* 0x0005e2000c10153c */
[----:B------:R-:W-:-:S03]  /*14a50*/  LEA.HI.X.SX32 R5, R0, R19, 0x1, P0 ;  /* 0x0000001300057211 */ /* 0x000fc600000f0eff */
[----:B------:R-:W4:Y:S01]  /*14a60*/  LDC R47, c[0x0][0x278] ;  /* 0x00009e00ff2f7b82 */ /* 0x000f220000000800 */
[----:B------:R-:W-:Y:S02]  /*14a70*/  PRMT R50, R114, 0x7632, R50 ;  /* 0x0000763272327816 */ /* 0x000fe40000000032 */
[----:B------:R-:W-:Y:S02]  /*14a80*/  PRMT R52, R115, 0x7632, R52 ;  /* 0x0000763273347816 */ /* 0x000fe40000000034 */
[----:B--2---:R-:W-:-:S04]  /*14a90*/  LEA R6, P0, R46, R3, 0x1 ;  /* 0x000000032e067211 */ /* 0x004fc800078008ff */
[----:B------:R-:W-:Y:S01]  /*14aa0*/  LEA.HI.X.SX32 R7, R46, R19, 0x1, P0 ;  /* 0x000000132e077211 */ /* 0x000fe200000f0eff */
[----:B0-----:R-:W-:Y:S02]  /*14ab0*/  IMAD R46, R51, 0x2, R46 ;  /* 0x00000002332e7824 */ /* 0x001fe400078e022e */
[----:B------:R-:W0:Y:S01]  /*14ac0*/  LDC R51, c[0x0][0x278] ;  /* 0x00009e00ff337b82 */ /* 0x000e220000000800 */
[----:B------:R2:W-:Y:S04]  /*14ad0*/  STG.E.U16 desc[UR60][R12.64], R50 ;  /* 0x000000320c007986 */ /* 0x0005e8000c10153c */
[----:B------:R5:W-:Y:S01]  /*14ae0*/  STG.E.U16 desc[UR60][R44.64], R52 ;  /* 0x000000342c007986 */ /* 0x000be2000c10153c */
[----:B------:R-:W-:Y:S01]  /*14af0*/  LEA R14, P2, R2, R3, 0x1 ;  /* 0x00000003020e7211 */ /* 0x000fe200078408ff */
[----:B---3--:R-:W-:-:S02]  /*14b00*/  IMAD R0, R49, 0x2, R46 ;  /* 0x0000000231007824 */ /* 0x008fc400078e022e */
[----:B------:R-:W3:Y:S01]  /*14b10*/  LDC R49, c[0x0][0x278] ;  /* 0x00009e00ff317b82 */ /* 0x000ee20000000800 */
[----:B------:R-:W-:Y:S02]  /*14b20*/  LEA.HI.X.SX32 R15, R2, R19, 0x1, P2 ;  /* 0x00000013020f7211 */ /* 0x000fe400010f0eff */
[----:B--2---:R-:W-:-:S05]  /*14b30*/  LEA R12, P0, R46, R3, 0x1 ;  /* 0x000000032e0c7211 */ /* 0x004fca00078008ff */
[----:B-----5:R-:W2:Y:S01]  /*14b40*/  LDC R45, c[0x0][0x278] ;  /* 0x00009e00ff2d7b82 */ /* 0x020ea20000000800 */
[----:B------:R5:W-:Y:S01]  /*14b50*/  STG.E.U16 desc[UR60][R4.64], R108 ;  /* 0x0000006c04007986 */ /* 0x000be2000c10153c */
[----:B------:R-:W-:Y:S01]  /*14b60*/  LEA.HI.X.SX32 R13, R46, R19, 0x1, P0 ;  /* 0x000000132e0d7211 */ /* 0x000fe200000f0eff */
[----:B-1----:R-:W-:Y:S02]  /*14b70*/  IMAD R2, R53, 0x2, R0 ;  /* 0x0000000235027824 */ /* 0x002fe400078e0200 */
[----:B------:R1:W-:Y:S03]  /*14b80*/  STG.E.U16 desc[UR60][R14.64], R109 ;  /* 0x0000006d0e007986 */ /* 0x0003e6000c10153c */
[----:B------:R-:W3:Y:S01]  /*14b90*/  LDC R53, c[0x0][0x278] ;  /* 0x00009e00ff357b82 */ /* 0x000ee20000000800 */
[----:B------:R1:W-:Y:S01]  /*14ba0*/  STG.E.U16 desc[UR60][R6.64], R110 ;  /* 0x0000006e06007986 */ /* 0x0003e2000c10153c */
[----:B-----5:R-:W-:-:S04]  /*14bb0*/  LEA R4, P0, R0, R3, 0x1 ;  /* 0x0000000300047211 */ /* 0x020fc800078008ff */
[----:B------:R-:W-:Y:S01]  /*14bc0*/  LEA.HI.X.SX32 R5, R0, R19, 0x1, P0 ;  /* 0x0000001300057211 */ /* 0x000fe200000f0eff */
[----:B----4-:R-:W-:Y:S01]  /*14bd0*/  IMAD R0, R47, 0x2, R2 ;  /* 0x000000022f007824 */ /* 0x010fe200078e0202 */
[----:B-1----:R-:W-:Y:S01]  /*14be0*/  PRMT R15, R108, 0x7632, R15 ;  /* 0x000076326c0f7816 */ /* 0x002fe2000000000f */
[----:B------:R-:W1:Y:S01]  /*14bf0*/  LDC R47, c[0x0][0x278] ;  /* 0x00009e00ff2f7b82 */ /* 0x000e620000000800 */
[C---:B------:R-:W-:Y:S01]  /*14c00*/  LEA R6, P0, R2.reuse, R3, 0x1 ;  /* 0x0000000302067211 */ /* 0x040fe200078008ff */
[----:B------:R-:W-:Y:S03]  /*14c10*/  STG.E.U16 desc[UR60][R12.64], R111 ;  /* 0x0000006f0c007986 */ /* 0x000fe6000c10153c */
[----:B------:R-:W-:Y:S01]  /*14c20*/  LEA.HI.X.SX32 R7, R2, R19, 0x1, P0 ;  /* 0x0000001302077211 */ /* 0x000fe200000f0eff */
[----:B0-----:R-:W-:Y:S01]  /*14c30*/  IMAD R2, R51, 0x2, R0 ;  /* 0x0000000233027824 */ /* 0x001fe200078e0200 */
[----:B------:R-:W-:Y:S01]  /*14c40*/  LEA R14, P0, R0, R3, 0x1 ;  /* 0x00000003000e7211 */ /* 0x000fe200078008ff */
[----:B------:R0:W-:Y:S01]  /*14c50*/  STG.E.U16 desc[UR60][R4.64], R15 ;  /* 0x0000000f04007986 */ /* 0x0001e2000c10153c */
[----:B------:R-:W4:Y:S01]  /*14c60*/  LDC R51, c[0x0][0x278] ;  /* 0x00009e00ff337b82 */ /* 0x000f220000000800 */
[----:B------:R-:W-:-:S02]  /*14c70*/  PRMT R48, R109, 0x7632, R48 ;  /* 0x000076326d307816 */ /* 0x000fc40000000030 */
[----:B0-----:R-:W-:Y:S01]  /*14c80*/  LEA.HI.X.SX32 R15, R0, R19, 0x1, P0 ;  /* 0x00000013000f7211 */ /* 0x001fe200000f0eff */
[----:B--2---:R-:W-:Y:S01]  /*14c90*/  IMAD R0, R45, 0x2, R2 ;  /* 0x000000022d007824 */ /* 0x004fe200078e0202 */
[----:B------:R-:W-:-:S04]  /*14ca0*/  LEA R44, P0, R2, R3, 0x1 ;  /* 0x00000003022c7211 */ /* 0x000fc800078008ff */
[----:B------:R-:W-:Y:S02]  /*14cb0*/  LEA.HI.X.SX32 R45, R2, R19, 0x1, P0 ;  /* 0x00000013022d7211 */ /* 0x000fe400000f0eff */
[----:B---3--:R-:W-:Y:S02]  /*14cc0*/  LEA R2, R49, R0, 0x1 ;  /* 0x0000000031027211 */ /* 0x008fe400078e08ff */
[----:B------:R-:W0:Y:S01]  /*14cd0*/  LDC R49, c[0x0][0x278] ;  /* 0x00009e00ff317b82 */ /* 0x000e220000000800 */
[C---:B------:R-:W-:Y:S02]  /*14ce0*/  LEA R4, P0, R0.reuse, R3, 0x1 ;  /* 0x0000000300047211 */ /* 0x040fe400078008ff */
[----:B------:R-:W-:Y:S01]  /*14cf0*/  IMAD R46, R53, 0x2, R2 ;  /* 0x00000002352e7824 */ /* 0x000fe200078e0202 */
[----:B------:R2:W-:Y:S01]  /*14d00*/  STG.E.U16 desc[UR60][R6.64], R48 ;  /* 0x0000003006007986 */ /* 0x0005e2000c10153c */
[----:B------:R-:W-:-:S03]  /*14d10*/  LEA.HI.X.SX32 R5, R0, R19, 0x1, P0 ;  /* 0x0000001300057211 */ /* 0x000fc600000f0eff */
[----:B------:R-:W3:Y:S01]  /*14d20*/  LDC R53, c[0x0][0x278] ;  /* 0x00009e00ff357b82 */ /* 0x000ee20000000800 */
[----:B------:R-:W-:Y:S02]  /*14d30*/  PRMT R50, R110, 0x7632, R50 ;  /* 0x000076326e327816 */ /* 0x000fe40000000032 */
[----:B------:R-:W-:Y:S02]  /*14d40*/  PRMT R52, R111, 0x7632, R52 ;  /* 0x000076326f347816 */ /* 0x000fe40000000034 */
[----:B--2---:R-:W-:-:S04]  /*14d50*/  LEA R6, P0, R46, R3, 0x1 ;  /* 0x000000032e067211 */ /* 0x004fc800078008ff */
[----:B------:R-:W-:Y:S01]  /*14d60*/  LEA.HI.X.SX32 R7, R46, R19, 0x1, P0 ;  /* 0x000000132e077211 */ /* 0x000fe200000f0eff */
[----:B-1----:R-:W-:Y:S02]  /*14d70*/  IMAD R46, R47, 0x2, R46 ;  /* 0x000000022f2e7824 */ /* 0x002fe400078e022e */
[----:B------:R-:W1:Y:S01]  /*14d80*/  LDC R47, c[0x0][0x278] ;  /* 0x00009e00ff2f7b82 */ /* 0x000e620000000800 */
[----:B------:R2:W-:Y:S04]  /*14d90*/  STG.E.U16 desc[UR60][R14.64], R50 ;  /* 0x000000320e007986 */ /* 0x0005e8000c10153c */
[----:B------:R5:W-:Y:S01]  /*14da0*/  STG.E.U16 desc[UR60][R44.64], R52 ;  /* 0x000000342c007986 */ /* 0x000be2000c10153c */
[----:B------:R-:W-:Y:S01]  /*14db0*/  LEA R12, P2, R2, R3, 0x1 ;  /* 0x00000003020c7211 */ /* 0x000fe200078408ff */
[----:B----4-:R-:W-:-:S02]  /*14dc0*/  IMAD R0, R51, 0x2, R46 ;  /* 0x0000000233007824 */ /* 0x010fc400078e022e */
        /* <DEDUP_REMOVED lines=23> */
[----:B-1----:R-:W-:Y:S02]  /*14f40*/  LEA.HI.X.SX32 R13, R0, R19, 0x1, P0 ;  /* 0x00000013000d7211 */ /* 0x002fe400000f0eff */
[C---:B------:R-:W-:Y:S02]  /*14f50*/  LEA R44, P0, R2.reuse, R3, 0x1 ;  /* 0x00000003022c7211 */ /* 0x040fe400078008ff */
[----:B--2---:R-:W-:Y:S02]  /*14f60*/  LEA R0, R45, R2, 0x1 ;  /* 0x000000022d007211 */ /* 0x004fe400078e08ff */
[----:B------:R-:W-:-:S03]  /*14f70*/  LEA.HI.X.SX32 R45, R2, R19, 0x1, P0 ;  /* 0x00000013022d7211 */ /* 0x000fc600000f0eff */
[----:B----4-:R-:W-:Y:S01]  /*14f80*/  IMAD R2, R51, 0x2, R0 ;  /* 0x0000000233027824 */ /* 0x010fe200078e0200 */
[C---:B------:R-:W-:Y:S01]  /*14f90*/  LEA R4, P0, R0.reuse, R3, 0x1 ;  /* 0x0000000300047211 */ /* 0x040fe200078008ff */
[----:B------:R-:W1:Y:S02]  /*14fa0*/  LDC R51, c[0x0][0x278] ;  /* 0x00009e00ff337b82 */ /* 0x000e640000000800 */
[----:B------:R-:W-:Y:S01]  /*14fb0*/  IMAD R46, R49, 0x2, R2 ;  /* 0x00000002312e7824 */ /* 0x000fe200078e0202 */
[----:B------:R2:W-:Y:S01]  /*14fc0*/  STG.E.U16 desc[UR60][R6.64], R48 ;  /* 0x0000003006007986 */ /* 0x0005e2000c10153c */
[----:B------:R-:W-:-:S04]  /*14fd0*/  LEA.HI.X.SX32 R5, R0, R19, 0x1, P0 ;  /* 0x0000001300057211 */ /* 0x000fc800000f0eff */
[----:B------:R-:W4:Y:S01]  /*14fe0*/  LDC R49, c[0x0][0x278] ;  /* 0x00009e00ff317b82 */ /* 0x000f220000000800 */
[----:B------:R-:W-:Y:S02]  /*14ff0*/  PRMT R50, R106, 0x7632, R50 ;  /* 0x000076326a327816 */ /* 0x000fe40000000032 */
[C---:B--2---:R-:W-:Y:S02]  /*15000*/  LEA R6, P0, R46.reuse, R3, 0x1 ;  /* 0x000000032e067211 */ /* 0x044fe400078008ff */
[----:B------:R-:W-:Y:S02]  /*15010*/  PRMT R52, R107, 0x7632, R52 ;  /* 0x000076326b347816 */ /* 0x000fe40000000034 */
[----:B------:R-:W-:Y:S01]  /*15020*/  LEA.HI.X.SX32 R7, R46, R19, 0x1, P0 ;  /* 0x000000132e077211 */ /* 0x000fe200000f0eff */
[----:B0-----:R-:W-:Y:S02]  /*15030*/  IMAD R46, R53, 0x2, R46 ;  /* 0x00000002352e7824 */ /* 0x001fe400078e022e */
[----:B------:R-:W0:Y:S01]  /*15040*/  LDC R53, c[0x0][0x278] ;  /* 0x00009e00ff357b82 */ /* 0x000e220000000800 */
[----:B------:R2:W-:Y:S01]  /*15050*/  STG.E.U16 desc[UR60][R12.64], R50 ;  /* 0x000000320c007986 */ /* 0x0005e2000c10153c */
[----:B------:R-:W-:-:S03]  /*15060*/  LEA R14, P2, R2, R3, 0x1 ;  /* 0x00000003020e7211 */ /* 0x000fc600078408ff */
[----:B------:R5:W-:Y:S01]  /*15070*/  STG.E.U16 desc[UR60][R44.64], R52 ;  /* 0x000000342c007986 */ /* 0x000be2000c10153c */
[----:B---3--:R-:W-:Y:S02]  /*15080*/  IMAD R0, R47, 0x2, R46 ;  /* 0x000000022f007824 */ /* 0x008fe400078e022e */
        /* <DEDUP_REMOVED lines=17> */
[----:B------:R-:W-:Y:S02]  /*151a0*/  LEA.HI.X.SX32 R7, R2, R19, 0x1, P0 ;  /* 0x0000001302077211 */ /* 0x000fe400000f0eff */
[----:B------:R-:W-:-:S02]  /*151b0*/  LEA R14, P0, R0, R3, 0x1 ;  /* 0x00000003000e7211 */ /* 0x000fc400078008ff */
[----:B0-----:R-:W-:Y:S01]  /*151c0*/  LEA R2, R53, R0, 0x1 ;  /* 0x0000000035027211 */ /* 0x001fe200078e08ff */
[----:B------:R0:W-:Y:S01]  /*151d0*/  STG.E.U16 desc[UR60][R4.64], R15 ;  /* 0x0000000f04007986 */ /* 0x0001e2000c10153c */
[----:B------:R-:W4:Y:S01]  /*151e0*/  LDC R53, c[0x0][0x278] ;  /* 0x00009e00ff357b82 */ /* 0x000f220000000800 */
[----:B------:R-:W-:Y:S02]  /*151f0*/  PRMT R48, R101, 0x7632, R48 ;  /* 0x0000763265307816 */ /* 0x000fe40000000030 */
[----:B0-----:R-:W-:Y:S01]  /*15200*/  LEA.HI.X.SX32 R15, R0, R19, 0x1, P0 ;  /* 0x00000013000f7211 */ /* 0x001fe200000f0eff */
[----:B--2---:R-:W-:Y:S01]  /*15210*/  IMAD R0, R45, 0x2, R2 ;  /* 0x000000022d007824 */ /* 0x004fe200078e0202 */
[----:B------:R-:W-:-:S04]  /*15220*/  LEA R44, P0, R2, R3, 0x1 ;  /* 0x00000003022c7211 */ /* 0x000fc800078008ff */
[----:B------:R-:W-:Y:S01]  /*15230*/  LEA.HI.X.SX32 R45, R2, R19, 0x1, P0 ;  /* 0x00000013022d7211 */ /* 0x000fe200000f0eff */
[----:B---3--:R-:W-:Y:S01]  /*15240*/  IMAD R2, R47, 0x2, R0 ;  /* 0x000000022f027824 */ /* 0x008fe200078e0200 */
[C---:B------:R-:W-:Y:S01]  /*15250*/  LEA R4, P0, R0.reuse, R3, 0x1 ;  /* 0x0000000300047211 */ /* 0x040fe200078008ff */
[----:B------:R-:W0:Y:S02]  /*15260*/  LDC R47, c[0x0][0x278] ;  /* 0x00009e00ff2f7b82 */ /* 0x000e240000000800 */
[----:B------:R-:W-:Y:S01]  /*15270*/  IMAD R46, R51, 0x2, R2 ;  /* 0x00000002332e7824 */ /* 0x000fe200078e0202 */
[----:B------:R2:W-:Y:S01]  /*15280*/  STG.E.U16 desc[UR60][R6.64], R48 ;  /* 0x0000003006007986 */ /* 0x0005e2000c10153c */
[----:B------:R-:W-:-:S04]  /*15290*/  LEA.HI.X.SX32 R5, R0, R19, 0x1, P0 ;  /* 0x0000001300057211 */ /* 0x000fc800000f0eff */
[----:B------:R-:W3:Y:S01]  /*152a0*/  LDC R51, c[0x0][0x278] ;  /* 0x00009e00ff337b82 */ /* 0x000ee20000000800 */
[----:B------:R-:W-:Y:S02]  /*152b0*/  PRMT R50, R102, 0x7632, R50 ;  /* 0x0000763266327816 */ /* 0x000fe40000000032 */
[C---:B--2---:R-:W-:Y:S02]  /*152c0*/  LEA R6, P0, R46.reuse, R3, 0x1 ;  /* 0x000000032e067211 */ /* 0x044fe400078008ff */
[----:B------:R-:W-:Y:S02]  /*152d0*/  PRMT R52, R103, 0x7632, R52 ;  /* 0x0000763267347816 */ /* 0x000fe40000000034 */
[----:B------:R-:W-:Y:S01]  /*152e0*/  LEA.HI.X.SX32 R7, R46, R19, 0x1, P0 ;  /* 0x000000132e077211 */ /* 0x000fe200000f0eff */
[----:B-1----:R-:W-:Y:S02]  /*152f0*/  IMAD R46, R49, 0x2, R46 ;  /* 0x00000002312e7824 */ /* 0x002fe400078e022e */
        /* <DEDUP_REMOVED lines=12> */
[----:B------:R-:W-:Y:S03]  /*153c0*/  STG.E.U16 desc[UR60][R12.64], R97 ;  /* 0x000000610c007986 */ /* 0x000fe6000c10153c */
[----:B------:R-:W0:Y:S01]  /*153d0*/  LDC R47, c[0x0][0x278] ;  /* 0x00009e00ff2f7b82 */ /* 0x000e220000000800 */
[----:B------:R1:W-:Y:S01]  /*153e0*/  STG.E.U16 desc[UR60][R6.64], R98 ;  /* 0x0000006206007986 */ /* 0x0003e2000c10153c */
[----:B-----5:R-:W-:-:S04]  /*153f0*/  LEA R4, P0, R0, R3, 0x1 ;  /* 0x0000000300047211 */ /* 0x020fc800078008ff */
[----:B------:R-:W-:Y:S02]  /*15400*/  LEA.HI.X.SX32 R5, R0, R19, 0x1, P0 ;  /* 0x0000001300057211 */ /* 0x000fe400000f0eff */
[----:B---3--:R-:W-:Y:S02]  /*15410*/  LEA R0, R51, R2, 0x1 ;  /* 0x0000000233007211 */ /* 0x008fe400078e08ff */
[----:B-1----:R-:W-:Y:S01]  /*15420*/  LEA R6, P0, R2, R3, 0x1 ;  /* 0x0000000302067211 */ /* 0x002fe200078008ff */
[----:B------:R-:W1:Y:S01]  /*15430*/  LDC R51, c[0x0][0x278] ;  /* 0x00009e00ff337b82 */ /* 0x000e620000000800 */
[----:B------:R-:W-:Y:S02]  /*15440*/  PRMT R13, R96, 0x7632, R13 ;  /* 0x00007632600d7816 */ /* 0x000fe4000000000d */
[----:B------:R-:W-:Y:S01]  /*15450*/  LEA.HI.X.SX32 R7, R2, R19, 0x1, P0 ;  /* 0x0000001302077211 */ /* 0x000fe200000f0eff */
[----:B------:R-:W-:Y:S01]  /*15460*/  IMAD R2, R49, 0x2, R0 ;  /* 0x0000000231027824 */ /* 0x000fe200078e0200 */
[----:B------:R-:W-:Y:S01]  /*15470*/  LEA R12, P0, R0, R3, 0x1 ;  /* 0x00000003000c7211 */ /* 0x000fe200078008ff */
[----:B------:R-:W-:Y:S02]  /*15480*/  STG.E.U16 desc[UR60][R14.64], R99 ;  /* 0x000000630e007986 */ /* 0x000fe4000c10153c */
[----:B------:R-:W3:Y:S02]  /*15490*/  LDC R49, c[0x0][0x278] ;  /* 0x00009e00ff317b82 */ /* 0x000ee40000000800 */
[----:B------:R5:W-:Y:S01]  /*154a0*/  STG.E.U16 desc[UR60][R4.64], R13 ;  /* 0x0000000d04007986 */ /* 0x000be2000c10153c */
[----:B------:R-:W-:-:S02]  /*154b0*/  PRMT R48, R97, 0x7632, R48 ;  /* 0x0000763261307816 */ /* 0x000fc40000000030 */
[----:B-----5:R-:W-:Y:S01]  /*154c0*/  LEA.HI.X.SX32 R13, R0, R19, 0x1, P0 ;  /* 0x00000013000d7211 */ /* 0x020fe200000f0eff */
[----:B--2---:R-:W-:Y:S01]  /*154d0*/  IMAD R0, R45, 0x2, R2 ;  /* 0x000000022d007824 */ /* 0x004fe200078e0202 */
[----:B------:R-:W-:-:S04]  /*154e0*/  LEA R44, P0, R2, R3, 0x1 ;  /* 0x00000003022c7211 */ /* 0x000fc800078008ff */
[----:B------:R-:W-:Y:S01]  /*154f0*/  LEA.HI.X.SX32 R45, R2, R19, 0x1, P0 ;  /* 0x00000013022d7211 */ /* 0x000fe200000f0eff */
[----:B----4-:R-:W-:Y:S01]  /*15500*/  IMAD R2, R53, 0x2, R0 ;  /* 0x0000000235027824 */ /* 0x010fe200078e0200 */
[C---:B------:R-:W-:Y:S01]  /*15510*/  LEA R4, P0, R0.reuse, R3, 0x1 ;  /* 0x0000000300047211 */ /* 0x040fe200078008ff */
[----:B------:R-:W2:Y:S02]  /*15520*/  LDC R53, c[0x0][0x278] ;  /* 0x00009e00ff357b82 */ /* 0x000ea40000000800 */
[----:B0-----:R-:W-:Y:S01]  /*15530*/  IMAD R46, R47, 0x2, R2 ;  /* 0x000000022f2e7824 */ /* 0x001fe200078e0202 */
[----:B------:R0:W-:Y:S01]  /*15540*/  STG.E.U16 desc[UR60][R6.64], R48 ;  /* 0x0000003006007986 */ /* 0x0001e2000c10153c */
[----:B------:R-:W-:-:S04]  /*15550*/  LEA.HI.X.SX32 R5, R0, R19, 0x1, P0 ;  /* 0x0000001300057211 */ /* 0x000fc800000f0eff */
[----:B------:R-:W4:Y:S01]  /*15560*/  LDC R47, c[0x0][0x278] ;  /* 0x00009e00ff2f7b82 */ /* 0x000f220000000800 */
[----:B------:R-:W-:Y:S02]  /*15570*/  PRMT R50, R98, 0x7632, R50 ;  /* 0x0000763262327816 */ /* 0x000fe40000000032 */
[C---:B0-----:R-:W-:Y:S02]  /*15580*/  LEA R6, P0, R46.reuse, R3, 0x1 ;  /* 0x000000032e067211 */ /* 0x041fe400078008ff */
[----:B------:R-:W-:Y:S02]  /*15590*/  PRMT R52, R99, 0x7632, R52 ;  /* 0x0000763263347816 */ /* 0x000fe40000000034 */
[----:B------:R-:W-:Y:S01]  /*155a0*/  LEA.HI.X.SX32 R7, R46, R19, 0x1, P0 ;  /* 0x000000132e077211 */ /* 0x000fe200000f0eff */
[----:B-1----:R-:W-:Y:S02]  /*155b0*/  IMAD R46, R51, 0x2, R46 ;  /* 0x00000002332e7824 */ /* 0x002fe400078e022e */
[----:B------:R-:W0:Y:S01]  /*155c0*/  LDC R51, c[0x0][0x278] ;  /* 0x00009e00ff337b82 */ /* 0x000e220000000800 */
[----:B------:R1:W-:Y:S01]  /*155d0*/  STG.E.U16 desc[UR60][R12.64], R50 ;  /* 0x000000320c007986 */ /* 0x0003e2000c10153c */
[----:B------:R-:W-:-:S03]  /*155e0*/  LEA R14, P2, R2, R3, 0x1 ;  /* 0x00000003020e7211 */ /* 0x000fc600078408ff */
[----:B------:R5:W-:Y:S01]  /*155f0*/  STG.E.U16 desc[UR60][R44.64], R52 ;  /* 0x000000342c007986 */ /* 0x000be2000c10153c */
[----:B---3--:R-:W-:Y:S02]  /*15600*/  IMAD R0, R49, 0x2, R46 ;  /* 0x0000000231007824 */ /* 0x008fe400078e022e */
[----:B------:R-:W3:Y:S01]  /*15610*/  LDC R49, c[0x0][0x278] ;  /* 0x00009e00ff317b82 */ /* 0x000ee20000000800 */
[----:B------:R-:W-:Y:S02]  /*15620*/  LEA.HI.X.SX32 R15, R2, R19, 0x1, P2 ;  /* 0x00000013020f7211 */ /* 0x000fe400010f0eff */
[----:B-1----:R-:W-:-:S05]  /*15630*/  LEA R12, P0, R46, R3, 0x1 ;  /* 0x000000032e0c7211 */ /* 0x002fca00078008ff */
[----:B-----5:R-:W1:Y:S01]  /*15640*/  LDC R45, c[0x0][0x278] ;  /* 0x00009e00ff2d7b82 */ /* 0x020e620000000800 */
[----:B------:R5:W-:Y:S01]  /*15650*/  STG.E.U16 desc[UR60][R4.64], R92 ;  /* 0x0000005c04007986 */ /* 0x000be2000c10153c */
[----:B------:R-:W-:Y:S02]  /*15660*/  LEA.HI.X.SX32 R13, R46, R19, 0x1, P0 ;  /* 0x000000132e0d7211 */ /* 0x000fe400000f0eff */
[----:B--2---:R-:W-:Y:S01]  /*15670*/  LEA R2, R53, R0, 0x1 ;  /* 0x0000000035027211 */ /* 0x004fe200078e08ff */
[----:B------:R2:W-:Y:S03]  /*15680*/  STG.E.U16 desc[UR60][R14.64], R93 ;  /* 0x0000005d0e007986 */ /* 0x0005e6000c10153c */
[----:B------:R-:W3:Y:S01]  /*15690*/  LDC R53, c[0x0][0x278] ;  /* 0x00009e00ff357b82 */ /* 0x000ee20000000800 */
[----:B------:R2:W-:Y:S01]  /*156a0*/  STG.E.U16 desc[UR60][R6.64], R94 ;  /* 0x0000005e06007986 */ /* 0x0005e2000c10153c */
[----:B-----5:R-:W-:-:S04]  /*156b0*/  LEA R4, P0, R0, R3, 0x1 ;  /* 0x0000000300047211 */ /* 0x020fc800078008ff */
[----:B------:R-:W-:Y:S01]  /*156c0*/  LEA.HI.X.SX32 R5, R0, R19, 0x1, P0 ;  /* 0x0000001300057211 */ /* 0x000fe200000f0eff */
[----:B----4-:R-:W-:Y:S01]  /*156d0*/  IMAD R0, R47, 0x2, R2 ;  /* 0x000000022f007824 */ /* 0x010fe200078e0202 */
[----:B--2---:R-:W-:Y:S01]  /*156e0*/  PRMT R15, R92, 0x7632, R15 ;  /* 0x000076325c0f7816 */ /* 0x004fe2000000000f */
[----:B------:R-:W2:Y:S01]  /*156f0*/  LDC R47, c[0x0][0x278] ;  /* 0x00009e00ff2f7b82 */ /* 0x000ea20000000800 */
        /* <DEDUP_REMOVED lines=9> */
[----:B-1----:R-:W-:Y:S01]  /*15790*/  IMAD R0, R45, 0x2, R2 ;  /* 0x000000022d007824 */ /* 0x002fe200078e0202 */
        /* <DEDUP_REMOVED lines=12> */
[----:B------:R-:W-:Y:S01]  /*15860*/  LEA.HI.X.SX32 R7, R46, R19, 0x1, P0 ;  /* 0x000000132e077211 */ /* 0x000fe200000f0eff */
[----:B--2---:R-:W-:Y:S02]  /*15870*/  IMAD R46, R47, 0x2, R46 ;  /* 0x000000022f2e7824 */ /* 0x004fe400078e022e */
[----:B------:R-:W1:Y:S01]  /*15880*/  LDC R47, c[0x0][0x278] ;  /* 0x00009e00ff2f7b82 */ /* 0x000e620000000800 */
[----:B------:R2:W-:Y:S01]  /*15890*/  STG.E.U16 desc[UR60][R14.64], R50 ;  /* 0x000000320e007986 */ /* 0x0005e2000c10153c */
[----:B------:R-:W-:-:S03]  /*158a0*/  LEA R12, P2, R2, R3, 0x1 ;  /* 0x00000003020c7211 */ /* 0x000fc600078408ff */
[----:B------:R5:W-:Y:S01]  /*158b0*/  STG.E.U16 desc[UR60][R44.64], R52 ;  /* 0x000000342c007986 */ /* 0x000be2000c10153c */
[----:B----4-:R-:W-:Y:S02]  /*158c0*/  LEA R0, R51, R46, 0x1 ;  /* 0x0000002e33007211 */ /* 0x010fe400078e08ff */
        /* <DEDUP_REMOVED lines=37> */
[----:B------:R-:W-:Y:S02]  /*15b20*/  LEA.HI.X.SX32 R7, R46, R19, 0x1, P0 ;  /* 0x000000132e077211 */ /* 0x000fe400000f0eff */
[----:B0-----:R-:W-:Y:S02]  /*15b30*/  LEA R46, R53, R46, 0x1 ;  /* 0x0000002e352e7211 */ /* 0x001fe400078e08ff */
        /* <DEDUP_REMOVED lines=31> */
[----:B------:R-:W-:Y:S01]  /*15d30*/  LEA.HI.X.SX32 R45, R2, R19, 0x1, P0 ;  /* 0x00000013022d7211 */ /* 0x000fe200000f0eff */
[----:B---3--:R-:W-:Y:S01]  /*15d40*/  IMAD R2, R47, 0x2, R0 ;  /* 0x000000022f027824 */ /* 0x008fe200078e0200 */
[C---:B------:R-:W-:Y:S01]  /*15d50*/  LEA R4, P0, R0.reuse, R3, 0x1 ;  /* 0x0000000300047211 */ /* 0x040fe200078008ff */
[----:B------:R-:W0:Y:S03]  /*15d60*/  LDC R47, c[0x0][0x278] ;  /* 0x00009e00ff2f7b82 */ /* 0x000e260000000800 */
[----:B------:R-:W-:Y:S01]  /*15d70*/  LEA R46, R51, R2, 0x1 ;  /* 0x00000002332e7211 */ /* 0x000fe200078e08ff */
        /* <DEDUP_REMOVED lines=39> */
[----:B------:R-:W-:Y:S02]  /*15ff0*/  LEA.HI.X.SX32 R45, R2, R19, 0x1, P0 ;  /* 0x00000013022d7211 */ /* 0x000fe400000f0eff */
[----:B----4-:R-:W-:Y:S02]  /*16000*/  LEA R2, R53, R0, 0x1 ;  /* 0x0000000035027211 */ /* 0x010fe400078e08ff */
[----:B------:R-:W1:Y:S01]  /*16010*/  LDC R53, c[0x0][0x278] ;  /* 0x00009e00ff357b82 */ /* 0x000e620000000800 */
[C---:B------:R-:W-:Y:S02]  /*16020*/  LEA R4, P0, R0.reuse, R3, 0x1 ;  /* 0x0000000300047211 */ /* 0x040fe400078008ff */
[----:B------:R-:W-:Y:S01]  /*16030*/  IMAD R46, R47, 0x2, R2 ;  /* 0x000000022f2e7824 */ /* 0x000fe200078e0202 */
        /* <DEDUP_REMOVED lines=36> */
[----:B0-----:R-:W-:Y:S02]  /*16280*/  LEA.HI.X.SX32 R15, R0, R19, 0x1, P0 ;  /* 0x00000013000f7211 */ /* 0x001fe400000f0eff */
[C---:B------:R-:W-:Y:S02]  /*16290*/  LEA R44, P0, R2.reuse, R3, 0x1 ;  /* 0x00000003022c7211 */ /* 0x040fe400078008ff */
[----:B--2---:R-:W-:Y:S02]  /*162a0*/  LEA R0, R45, R2, 0x1 ;  /* 0x000000022d007211 */ /* 0x004fe400078e08ff */
[----:B------:R-:W-:-:S03]  /*162b0*/  LEA.HI.X.SX32 R45, R2, R19, 0x1, P0 ;  /* 0x00000013022d7211 */ /* 0x000fc600000f0eff */
        /* <DEDUP_REMOVED lines=34> */
[----:B------:R-:W-:Y:S02]  /*164e0*/  LEA.HI.X.SX32 R7, R2, R19, 0x1, P0 ;  /* 0x0000001302077211 */ /* 0x000fe400000f0eff */
[----:B------:R-:W-:-:S02]  /*164f0*/  LEA R12, P0, R0, R3, 0x1 ;  /* 0x00000003000c7211 */ /* 0x000fc400078008ff */
[----:B-1----:R-:W-:Y:S01]  /*16500*/  LEA R2, R47, R0, 0x1 ;  /* 0x000000002f027211 */ /* 0x002fe200078e08ff */
[----:B------:R1:W-:Y:S01]  /*16510*/  STG.E.U16 desc[UR60][R4.64], R13 ;  /* 0x0000000d04007986 */ /* 0x0003e2000c10153c */
[----:B------:R-:W3:Y:S01]  /*16520*/  LDC R47, c[0x0][0x278] ;  /* 0x00009e00ff2f7b82 */ /* 0x000ee20000000800 */
[----:B------:R-:W-:Y:S02]  /*16530*/  PRMT R48, R73, 0x7632, R48 ;  /* 0x0000763249307816 */ /* 0x000fe40000000030 */
        /* <DEDUP_REMOVED lines=28> */
[----:B------:R-:W-:Y:S03]  /*16700*/  STG.E.U16 desc[UR60][R14.64], R69 ;  /* 0x000000450e007986 */ /* 0x000fe6000c10153c */
[----:B------:R-:W1:Y:S01]  /*16710*/  LDC R51, c[0x0][0x278] ;  /* 0x00009e00ff337b82 */ /* 0x000e620000000800 */
[----:B------:R0:W-:Y:S01]  /*16720*/  STG.E.U16 desc[UR60][R6.64], R70 ;  /* 0x0000004606007986 */ /* 0x0001e2000c10153c */
[----:B-----5:R-:W-:-:S04]  /*16730*/  LEA R4, P0, R0, R3, 0x1 ;  /* 0x0000000300047211 */ /* 0x020fc800078008ff */
[----:B------:R-:W-:Y:S02]  /*16740*/  LEA.HI.X.SX32 R5, R0, R19, 0x1, P0 ;  /* 0x0000001300057211 */ /* 0x000fe400000f0eff */
[----:B----4-:R-:W-:Y:S02]  /*16750*/  LEA R0, R49, R2, 0x1 ;  /* 0x0000000231007211 */ /* 0x010fe400078e08ff */
[----:B0-----:R-:W-:Y:S01]  /*16760*/  LEA R6, P0, R2, R3, 0x1 ;  /* 0x0000000302067211 */ /* 0x001fe200078008ff */
[----:B------:R-:W0:Y:S01]  /*16770*/  LDC R49, c[0x0][0x278] ;  /* 0x00009e00ff317b82 */ /* 0x000e220000000800 */
[----:B------:R-:W-:Y:S02]  /*16780*/  PRMT R15, R68, 0x7632, R15 ;  /* 0x00007632440f7816 */ /* 0x000fe4000000000f */
[----:B------:R-:W-:Y:S01]  /*16790*/  LEA.HI.X.SX32 R7, R2, R19, 0x1, P0 ;  /* 0x0000001302077211 */ /* 0x000fe200000f0eff */
[----:B------:R-:W-:Y:S01]  /*167a0*/  IMAD R2, R53, 0x2, R0 ;  /* 0x0000000235027824 */ /* 0x000fe200078e0200 */
[----:B------:R-:W-:Y:S01]  /*167b0*/  LEA R14, P0, R0, R3, 0x1 ;  /* 0x00000003000e7211 */ /* 0x000fe200078008ff */
[----:B------:R-:W-:Y:S02]  /*167c0*/  STG.E.U16 desc[UR60][R12.64], R71 ;  /* 0x000000470c007986 */ /* 0x000fe4000c10153c */
[----:B------:R-:W4:Y:S02]  /*167d0*/  LDC R53, c[0x0][0x278] ;  /* 0x00009e00ff357b82 */ /* 0x000f240000000800 */
[----:B------:R5:W-:Y:S01]  /*167e0*/  STG.E.U16 desc[UR60][R4.64], R15 ;  /* 0x0000000f04007986 */ /* 0x000be2000c10153c */
[----:B------:R-:W-:-:S02]  /*167f0*/  PRMT R48, R69, 0x7632, R48 ;  /* 0x0000763245307816 */ /* 0x000fc40000000030 */
[----:B-----5:R-:W-:Y:S01]  /*16800*/  LEA.HI.X.SX32 R15, R0, R19, 0x1, P0 ;  /* 0x00000013000f7211 */ /* 0x020fe200000f0eff */
[----:B--2---:R-:W-:Y:S01]  /*16810*/  IMAD R0, R45, 0x2, R2 ;  /* 0x000000022d007824 */ /* 0x004fe200078e0202 */
[----:B------:R-:W-:-:S04]  /*16820*/  LEA R44, P0, R2, R3, 0x1 ;  /* 0x00000003022c7211 */ /* 0x000fc800078008ff */
[----:B------:R-:W-:Y:S01]  /*16830*/  LEA.HI.X.SX32 R45, R2, R19, 0x1, P0 ;  /* 0x00000013022d7211 */ /* 0x000fe200000f0eff */
[----:B---3--:R-:W-:Y:S01]  /*16840*/  IMAD R2, R47, 0x2, R0 ;  /* 0x000000022f027824 */ /* 0x008fe200078e0200 */
[C---:B------:R-:W-:Y:S01]  /*16850*/  LEA R4, P0, R0.reuse, R3, 0x1 ;  /* 0x0000000300047211 */ /* 0x040fe200078008ff */
[----:B------:R-:W2:Y:S02]  /*16860*/  LDC R47, c[0x0][0x278] ;  /* 0x00009e00ff2f7b82 */ /* 0x000ea40000000800 */
[----:B-1----:R-:W-:Y:S01]  /*16870*/  IMAD R46, R51, 0x2, R2 ;  /* 0x00000002332e7824 */ /* 0x002fe200078e0202 */
[----:B------:R1:W-:Y:S01]  /*16880*/  STG.E.U16 desc[UR60][R6.64], R48 ;  /* 0x0000003006007986 */ /* 0x0003e2000c10153c */
[----:B------:R-:W-:-:S04]  /*16890*/  LEA.HI.X.SX32 R5, R0, R19, 0x1, P0 ;  /* 0x0000001300057211 */ /* 0x000fc800000f0eff */
[----:B------:R-:W3:Y:S01]  /*168a0*/  LDC R51, c[0x0][0x278] ;  /* 0x00009e00ff337b82 */ /* 0x000ee20000000800 */
[----:B------:R-:W-:Y:S02]  /*168b0*/  PRMT R50, R70, 0x7632, R50 ;  /* 0x0000763246327816 */ /* 0x000fe40000000032 */
[C---:B-1----:R-:W-:Y:S02]  /*168c0*/  LEA R6, P0, R46.reuse, R3, 0x1 ;  /* 0x000000032e067211 */ /* 0x042fe400078008ff */
[----:B------:R-:W-:Y:S02]  /*168d0*/  PRMT R52, R71, 0x7632, R52 ;  /* 0x0000763247347816 */ /* 0x000fe40000000034 */
[----:B------:R-:W-:Y:S01]  /*168e0*/  LEA.HI.X.SX32 R7, R46, R19, 0x1, P0 ;  /* 0x000000132e077211 */ /* 0x000fe200000f0eff */
[----:B0-----:R-:W-:Y:S02]  /*168f0*/  IMAD R46, R49, 0x2, R46 ;  /* 0x00000002312e7824 */ /* 0x001fe400078e022e */
[----:B------:R-:W0:Y:S01]  /*16900*/  LDC R49, c[0x0][0x278] ;  /* 0x00009e00ff317b82 */ /* 0x000e220000000800 */
[----:B------:R1:W-:Y:S01]  /*16910*/  STG.E.U16 desc[UR60][R14.64], R50 ;  /* 0x000000320e007986 */ /* 0x0003e2000c10153c */
[----:B------:R-:W-:-:S03]  /*16920*/  LEA R12, P2, R2, R3, 0x1 ;  /* 0x00000003020c7211 */ /* 0x000fc600078408ff */
[----:B------:R5:W-:Y:S01]  /*16930*/  STG.E.U16 desc[UR60][R44.64], R52 ;  /* 0x000000342c007986 */ /* 0x000be2000c10153c */
[----:B----4-:R-:W-:Y:S02]  /*16940*/  IMAD R0, R53, 0x2, R46 ;  /* 0x0000000235007824 */ /* 0x010fe400078e022e */
[----:B------:R-:W4:Y:S01]  /*16950*/  LDC R53, c[0x0][0x278] ;  /* 0x00009e00ff357b82 */ /* 0x000f220000000800 */
[----:B------:R-:W-:Y:S02]  /*16960*/  LEA.HI.X.SX32 R13, R2, R19, 0x1, P2 ;  /* 0x00000013020d7211 */ /* 0x000fe400010f0eff */
[----:B-1----:R-:W-:-:S05]  /*16970*/  LEA R14, P0, R46, R3, 0x1 ;  /* 0x000000032e0e7211 */ /* 0x002fca00078008ff */
[----:B-----5:R-:W1:Y:S01]  /*16980*/  LDC R45, c[0x0][0x278] ;  /* 0x00009e00ff2d7b82 */ /* 0x020e620000000800 */
[----:B------:R5:W-:Y:S01]  /*16990*/  STG.E.U16 desc[UR60][R4.64], R64 ;  /* 0x0000004004007986 */ /* 0x000be2000c10153c */
[----:B------:R-:W-:Y:S02]  /*169a0*/  LEA.HI.X.SX32 R15, R46, R19, 0x1, P0 ;  /* 0x000000132e0f7211 */ /* 0x000fe400000f0eff */
[----:B--2---:R-:W-:Y:S01]  /*169b0*/  LEA R2, R47, R0, 0x1 ;  /* 0x000000002f027211 */ /* 0x004fe200078e08ff */
[----:B------:R2:W-:Y:S03]  /*169c0*/  STG.E.U16 desc[UR60][R12.64], R65 ;  /* 0x000000410c007986 */ /* 0x0005e6000c10153c */
[----:B------:R-:W4:Y:S01]  /*169d0*/  LDC R47, c[0x0][0x278] ;  /* 0x00009e00ff2f7b82 */ /* 0x000f220000000800 */
[----:B------:R2:W-:Y:S01]  /*169e0*/  STG.E.U16 desc[UR60][R6.64], R66 ;  /* 0x0000004206007986 */ /* 0x0005e2000c10153c */
[----:B-----5:R-:W-:-:S04]  /*169f0*/  LEA R4, P0, R0, R3, 0x1 ;  /* 0x0000000300047211 */ /* 0x020fc800078008ff */
[----:B------:R-:W-:Y:S01]  /*16a00*/  LEA.HI.X.SX32 R5, R0, R19, 0x1, P0 ;  /* 0x0000001300057211 */ /* 0x000fe200000f0eff */
[----:B---3--:R-:W-:Y:S01]  /*16a10*/  IMAD R0, R51, 0x2, R2 ;  /* 0x0000000233007824 */ /* 0x008fe200078e0202 */
        /* <DEDUP_REMOVED lines=8> */
[----:B------:R-:W3:Y:S01]  /*16aa0*/  LDC R49, c[0x0][0x278] ;  /* 0x00009e00ff317b82 */ /* 0x000ee20000000800 */
[----:B------:R-:W-:-:S02]  /*16ab0*/  PRMT R48, R65, 0x7632, R48 ;  /* 0x0000763241307816 */ /* 0x000fc40000000030 */
[----:B0-----:R-:W-:Y:S01]  /*16ac0*/  LEA.HI.X.SX32 R13, R0, R19, 0x1, P0 ;  /* 0x00000013000d7211 */ /* 0x001fe200000f0eff */
[----:B-1----:R-:W-:Y:S01]  /*16ad0*/  IMAD R0, R45, 0x2, R2 ;  /* 0x000000022d007824 */ /* 0x002fe200078e0202 */
[----:B------:R-:W-:-:S04]  /*16ae0*/  LEA R44, P0, R2, R3, 0x1 ;  /* 0x00000003022c7211 */ /* 0x000fc800078008ff */
[----:B------:R-:W-:Y:S01]  /*16af0*/  LEA.HI.X.SX32 R45, R2, R19, 0x1, P0 ;  /* 0x00000013022d7211 */ /* 0x000fe200000f0eff */
[----:B----4-:R-:W-:Y:S01]  /*16b00*/  IMAD R2, R53, 0x2, R0 ;  /* 0x0000000235027824 */ /* 0x010fe200078e0200 */
[C---:B------:R-:W-:Y:S01]  /*16b10*/  LEA R4, P0, R0.reuse, R3, 0x1 ;  /* 0x0000000300047211 */ /* 0x040fe200078008ff */
[----:B------:R-:W0:Y:S02]  /*16b20*/  LDC R53, c[0x0][0x278] ;  /* 0x00009e00ff357b82 */ /* 0x000e240000000800 */
[----:B------:R-:W-:Y:S01]  /*16b30*/  IMAD R46, R47, 0x2, R2 ;  /* 0x000000022f2e7824 */ /* 0x000fe200078e0202 */
[----:B------:R1:W-:Y:S01]  /*16b40*/  STG.E.U16 desc[UR60][R6.64], R48 ;  /* 0x0000003006007986 */ /* 0x0003e2000c10153c */
[----:B------:R-:W-:-:S04]  /*16b50*/  LEA.HI.X.SX32 R5, R0, R19, 0x1, P0 ;  /* 0x0000001300057211 */ /* 0x000fc800000f0eff */
[----:B------:R-:W4:Y:S01]  /*16b60*/  LDC R47, c[0x0][0x278] ;  /* 0x00009e00ff2f7b82 */ /* 0x000f220000000800 */
        /* <DEDUP_REMOVED lines=9> */
[----:B---3--:R-:W-:Y:S02]  /*16c00*/  LEA R0, R49, R46, 0x1 ;  /* 0x0000002e31007211 */ /* 0x008fe400078e08ff */
[----:B------:R-:W3:Y:S01]  /*16c10*/  LDC R49, c[0x0][0x278] ;  /* 0x00009e00ff317b82 */ /* 0x000ee20000000800 */
[----:B------:R-:W-:Y:S02]  /*16c20*/  LEA.HI.X.SX32 R15, R2, R19, 0x1, P2 ;  /* 0x00000013020f7211 */ /* 0x000fe400010f0eff */
[----:B--2---:R-:W-:-:S05]  /*16c30*/  LEA R12, P0, R46, R3, 0x1 ;  /* 0x000000032e0c7211 */ /* 0x004fca00078008ff */
[----:B-----5:R-:W2:Y:S01]  /*16c40*/  LDC R45, c[0x0][0x278] ;  /* 0x00009e00ff2d7b82 */ /* 0x020ea20000000800 */
[----:B------:R5:W-:Y:S01]  /*16c50*/  STG.E.U16 desc[UR60][R4.64], R60 ;  /* 0x0000003c04007986 */ /* 0x000be2000c10153c */
[----:B------:R-:W-:Y:S01]  /*16c60*/  LEA.HI.X.SX32 R13, R46, R19, 0x1, P0 ;  /* 0x000000132e0d7211 */ /* 0x000fe200000f0eff */
[----:B0-----:R-:W-:Y:S02]  /*16c70*/  IMAD R2, R53, 0x2, R0 ;  /* 0x0000000235027824 */ /* 0x001fe400078e0200 */
[----:B------:R0:W-:Y:S03]  /*16c80*/  STG.E.U16 desc[UR60][R14.64], R61 ;  /* 0x0000003d0e007986 */ /* 0x0001e6000c10153c */
[----:B------:R-:W3:Y:S01]  /*16c90*/  LDC R53, c[0x0][0x278] ;  /* 0x00009e00ff357b82 */ /* 0x000ee20000000800 */
[----:B------:R0:W-:Y:S01]  /*16ca0*/  STG.E.U16 desc[UR60][R6.64], R62 ;  /* 0x0000003e06007986 */ /* 0x0001e2000c10153c */
[----:B-----5:R-:W-:-:S04]  /*16cb0*/  LEA R4, P0, R0, R3, 0x1 ;  /* 0x0000000300047211 */ /* 0x020fc800078008ff */
[----:B------:R-:W-:Y:S01]  /*16cc0*/  LEA.HI.X.SX32 R5, R0, R19, 0x1, P0 ;  /* 0x0000001300057211 */ /* 0x000fe200000f0eff */
[----:B----4-:R-:W-:Y:S01]  /*16cd0*/  IMAD R0, R47, 0x2, R2 ;  /* 0x000000022f007824 */ /* 0x010fe200078e0202 */
        /* <DEDUP_REMOVED lines=8> */
[----:B------:R-:W4:Y:S01]  /*16d60*/  LDC R51, c[0x0][0x278] ;  /* 0x00009e00ff337b82 */ /* 0x000f220000000800 */
[----:B------:R-:W-:-:S02]  /*16d70*/  PRMT R48, R61, 0x7632, R48 ;  /* 0x000076323d307816 */ /* 0x000fc40000000030 */
[----:B-1----:R-:W-:Y:S01]  /*16d80*/  LEA.HI.X.SX32 R15, R0, R19, 0x1, P0 ;  /* 0x00000013000f7211 */ /* 0x002fe200000f0eff */
[----:B--2---:R-:W-:Y:S01]  /*16d90*/  IMAD R0, R45, 0x2, R2 ;  /* 0x000000022d007824 */ /* 0x004fe200078e0202 */
[----:B------:R-:W-:-:S04]  /*16da0*/  LEA R44, P0, R2, R3, 0x1 ;  /* 0x00000003022c7211 */ /* 0x000fc800078008ff */
[----:B------:R-:W-:Y:S01]  /*16db0*/  LEA.HI.X.SX32 R45, R2, R19, 0x1, P0 ;  /* 0x00000013022d7211 */ /* 0x000fe200000f0eff */
[----:B---3--:R-:W-:Y:S01]  /*16dc0*/  IMAD R2, R49, 0x2, R0 ;  /* 0x0000000231027824 */ /* 0x008fe200078e0200 */
[C---:B------:R-:W-:Y:S01]  /*16dd0*/  LEA R4, P0, R0.reuse, R3, 0x1 ;  /* 0x0000000300047211 */ /* 0x040fe200078008ff */
[----:B------:R-:W1:Y:S02]  /*16de0*/  LDC R49, c[0x0][0x278] ;  /* 0x00009e00ff317b82 */ /* 0x000e640000000800 */
[----:B------:R-:W-:Y:S01]  /*16df0*/  IMAD R46, R53, 0x2, R2 ;  /* 0x00000002352e7824 */ /* 0x000fe200078e0202 */
[----:B------:R2:W-:Y:S01]  /*16e00*/  STG.E.U16 desc[UR60][R6.64], R48 ;  /* 0x0000003006007986 */ /* 0x0005e2000c10153c */
[----:B------:R-:W-:-:S04]  /*16e10*/  LEA.HI.X.SX32 R5, R0, R19, 0x1, P0 ;  /* 0x0000001300057211 */ /* 0x000fc800000f0eff */
[----:B------:R-:W3:Y:S01]  /*16e20*/  LDC R53, c[0x0][0x278] ;  /* 0x00009e00ff357b82 */ /* 0x000ee20000000800 */
        /* <DEDUP_REMOVED lines=16> */
[----:B-1----:R-:W-:Y:S02]  /*16f30*/  IMAD R2, R49, 0x2, R0 ;  /* 0x0000000231027824 */ /* 0x002fe400078e0200 */
[----:B------:R1:W-:Y:S03]  /*16f40*/  STG.E.U16 desc[UR60][R12.64], R57 ;  /* 0x000000390c007986 */ /* 0x0003e6000c10153c */
[----:B------:R-:W4:Y:S01]  /*16f50*/  LDC R49, c[0x0][0x278] ;  /* 0x00009e00ff317b82 */ /* 0x000f220000000800 */
[----:B------:R1:W-:Y:S01]  /*16f60*/  STG.E.U16 desc[UR60][R6.64], R58 ;  /* 0x0000003a06007986 */ /* 0x0003e2000c10153c */
[----:B-----5:R-:W-:-:S04]  /*16f70*/  LEA R4, P0, R0, R3, 0x1 ;  /* 0x0000000300047211 */ /* 0x020fc800078008ff */
[----:B------:R-:W-:Y:S01]  /*16f80*/  LEA.HI.X.SX32 R5, R0, R19, 0x1, P0 ;  /* 0x0000001300057211 */ /* 0x000fe200000f0eff */
[----:B---3--:R-:W-:Y:S01]  /*16f90*/  IMAD R0, R53, 0x2, R2 ;  /* 0x0000000235007824 */ /* 0x008fe200078e0202 */
        /* <DEDUP_REMOVED lines=11> */
[----:B--2---:R-:W-:Y:S01]  /*17050*/  IMAD R0, R45, 0x2, R2 ;  /* 0x000000022d007824 */ /* 0x004fe200078e0202 */
[----:B------:R-:W-:-:S04]  /*17060*/  LEA R44, P0, R2, R3, 0x1 ;  /* 0x00000003022c7211 */ /* 0x000fc800078008ff */
[----:B------:R-:W-:Y:S01]  /*17070*/  LEA.HI.X.SX32 R45, R2, R19, 0x1, P0 ;  /* 0x00000013022d7211 */ /* 0x000fe200000f0eff */
[----:B----4-:R-:W-:Y:S01]  /*17080*/  IMAD R2, R51, 0x2, R0 ;  /* 0x0000000233027824 */ /* 0x010fe200078e0200 */
[C---:B------:R-:W-:Y:S01]  /*17090*/  LEA R4, P0, R0.reuse, R3, 0x1 ;  /* 0x0000000300047211 */ /* 0x040fe200078008ff */
[----:B------:R-:W0:Y:S03]  /*170a0*/  LDC R51, c[0x0][0x278] ;  /* 0x00009e00ff337b82 */ /* 0x000e260000000800 */
        /* <DEDUP_REMOVED lines=29> */
[----:B------:R-:W-:-:S04]  /*17280*/  LEA R6, P0, R2, R3, 0x1 ;  /* 0x0000000302067211 */ /* 0x000fc800078008ff */
[----:B------:R-:W-:Y:S01]  /*17290*/  LEA.HI.X.SX32 R7, R2, R19, 0x1, P0 ;  /* 0x0000001302077211 */ /* 0x000fe200000f0eff */
[----:B-1----:R-:W-:Y:S01]  /*172a0*/  IMAD R2, R53, 0x2, R0 ;  /* 0x0000000235027824 */ /* 0x002fe200078e0200 */
[C---:B------:R-:W-:Y:S02]  /*172b0*/  LEA R8, P0, R0.reuse, R3, 0x1 ;  /* 0x0000000300087211 */ /* 0x040fe400078008ff */
[----:B------:R-:W-:Y:S02]  /*172c0*/  PRMT R44, R9, 0x7632, R44 ;  /* 0x00007632092c7816 */ /* 0x000fe4000000002c */
[----:B------:R-:W-:Y:S01]  /*172d0*/  LEA.HI.X.SX32 R9, R0, R19, 0x1, P0 ;  /* 0x0000001300097211 */ /* 0x000fe200000f0eff */
[----:B--2---:R-:W-:Y:S01]  /*172e0*/  IMAD R0, R45, 0x2, R2 ;  /* 0x000000022d007824 */ /* 0x004fe200078e0202 */
[C---:B------:R-:W-:Y:S01]  /*172f0*/  LEA R14, P0, R2.reuse, R3, 0x1 ;  /* 0x00000003020e7211 */ /* 0x040fe200078008ff */
[----:B------:R1:W-:Y:S01]  /*17300*/  STG.E.U16 desc[UR60][R12.64], R11 ;  /* 0x0000000b0c007986 */ /* 0x0003e2000c10153c */
[----:B------:R-:W2:Y:S03]  /*17310*/  LDC R45, c[0x0][0x278] ;  /* 0x00009e00ff2d7b82 */ /* 0x000ea60000000800 */
[----:B------:R4:W-:Y:S05]  /*17320*/  STG.E.U16 desc[UR60][R4.64], R15 ;  /* 0x0000000f04007986 */ /* 0x0009ea000c10153c */
[----:B-1----:R-:W1:Y:S01]  /*17330*/  LDC R13, c[0x0][0x278] ;  /* 0x00009e00ff0d7b82 */ /* 0x002e620000000800 */
[----:B----4-:R-:W-:-:S02]  /*17340*/  LEA.HI.X.SX32 R15, R2, R19, 0x1, P0 ;  /* 0x00000013020f7211 */ /* 0x010fc400000f0eff */
[----:B---3--:R-:W-:Y:S02]  /*17350*/  LEA R2, R47, R0, 0x1 ;  /* 0x000000002f027211 */ /* 0x008fe400078e08ff */
[C---:B------:R-:W-:Y:S01]  /*17360*/  LEA R4, P0, R0.reuse, R3, 0x1 ;  /* 0x0000000300047211 */ /* 0x040fe200078008ff */
[----:B------:R3:W-:Y:S02]  /*17370*/  STG.E.U16 desc[UR60][R6.64], R44 ;  /* 0x0000002c06007986 */ /* 0x0007e4000c10153c */
[----:B------:R-:W4:Y:S01]  /*17380*/  LDC R47, c[0x0][0x278] ;  /* 0x00009e00ff2f7b82 */ /* 0x000f220000000800 */
[----:B------:R-:W-:Y:S01]  /*17390*/  IMAD R12, R51, 0x2, R2 ;  /* 0x00000002330c7824 */ /* 0x000fe200078e0202 */
[----:B------:R-:W-:Y:S02]  /*173a0*/  LEA.HI.X.SX32 R5, R0, R19, 0x1, P0 ;  /* 0x0000001300057211 */ /* 0x000fe400000f0eff */
[----:B------:R-:W-:Y:S02]  /*173b0*/  PRMT R48, R10, 0x7632, R48 ;  /* 0x000076320a307816 */ /* 0x000fe40000000030 */
[----:B------:R-:W-:-:S02]  /*173c0*/  PRMT R46, R11, 0x7632, R46 ;  /* 0x000076320b2e7816 */ /* 0x000fc4000000002e */
[----:B------:R-:W5:Y:S01]  /*173d0*/  LDC R51, c[0x0][0x278] ;  /* 0x00009e00ff337b82 */ /* 0x000f620000000800 */
[----:B---3--:R-:W-:-:S04]  /*173e0*/  LEA R6, P0, R12, R3, 0x1 ;  /* 0x000000030c067211 */ /* 0x008fc800078008ff */
[----:B------:R-:W-:Y:S01]  /*173f0*/  LEA.HI.X.SX32 R7, R12, R19, 0x1, P0 ;  /* 0x000000130c077211 */ /* 0x000fe200000f0eff */
[----:B0-----:R-:W-:Y:S02]  /*17400*/  IMAD R12, R49, 0x2, R12 ;  /* 0x00000002310c7824 */ /* 0x001fe400078e020c */
[----:B------:R-:W0:Y:S01]  /*17410*/  LDC R49, c[0x0][0x278] ;  /* 0x00009e00ff317b82 */ /* 0x000e220000000800 */
[----:B------:R3:W-:Y:S01]  /*17420*/  STG.E.U16 desc[UR60][R8.64], R48 ;  /* 0x0000003008007986 */ /* 0x0007e2000c10153c */
[----:B------:R-:W-:-:S03]  /*17430*/  LEA R10, P2, R2, R3, 0x1 ;  /* 0x00000003020a7211 */ /* 0x000fc600078408ff */
[----:B------:R2:W-:Y:S01]  /*17440*/  STG.E.U16 desc[UR60][R14.64], R46 ;  /* 0x0000002e0e007986 */ /* 0x0005e2000c10153c */
[----:B-1----:R-:W-:Y:S01]  /*17450*/  IMAD R0, R13, 0x2, R12 ;  /* 0x000000020d007824 */ /* 0x002fe200078e020c */
[----:B------:R-:W-:Y:S02]  /*17460*/  LEA.HI.X.SX32 R11, R2, R19, 0x1, P2 ;  /* 0x00000013020b7211 */ /* 0x000fe400010f0eff */
[----:B------:R1:W-:Y:S01]  /*17470*/  STG.E.U16 desc[UR60][R4.64], R128 ;  /* 0x0000008004007986 */ /* 0x0003e2000c10153c */
[C---:B---3--:R-:W-:Y:S01]  /*17480*/  LEA R8, P0, R12.reuse, R3, 0x1 ;  /* 0x000000030c087211 */ /* 0x048fe200078008ff */
[----:B--2---:R-:W2:Y:S03]  /*17490*/  LDC R15, c[0x0][0x278] ;  /* 0x00009e00ff0f7b82 */ /* 0x004ea60000000800 */
[----:B------:R-:W-:Y:S01]  /*174a0*/  LEA.HI.X.SX32 R9, R12, R19, 0x1, P0 ;  /* 0x000000130c097211 */ /* 0x000fe200000f0eff */
[----:B------:R-:W-:Y:S01]  /*174b0*/  IMAD R2, R45, 0x2, R0 ;  /* 0x000000022d027824 */ /* 0x000fe200078e0200 */
[C---:B-1----:R-:W-:Y:S01]  /*174c0*/  LEA R4, P0, R0.reuse, R3, 0x1 ;  /* 0x0000000300047211 */ /* 0x042fe200078008ff */
[----:B------:R1:W-:Y:S02]  /*174d0*/  STG.E.U16 desc[UR60][R10.64], R129 ;  /* 0x000000810a007986 */ /* 0x0003e4000c10153c */
[----:B------:R-:W3:Y:S02]  /*174e0*/  LDC R45, c[0x0][0x278] ;  /* 0x00009e00ff2d7b82 */ /* 0x000ee40000000800 */
[----:B------:R5:W-:Y:S01]  /*174f0*/  STG.E.U16 desc[UR60][R6.64], R130 ;  /* 0x0000008206007986 */ /* 0x000be2000c10153c */
[----:B------:R-:W-:Y:S01]  /*17500*/  LEA.HI.X.SX32 R5, R0, R19, 0x1, P0 ;  /* 0x0000001300057211 */ /* 0x000fe200000f0eff */
[----:B----4-:R-:W-:Y:S01]  /*17510*/  IMAD R0, R47, 0x2, R2 ;  /* 0x000000022f007824 */ /* 0x010fe200078e0202 */
[----:B------:R-:W-:Y:S01]  /*17520*/  PRMT R44, R129, 0x7632, R44 ;  /* 0x00007632812c7816 */ /* 0x000fe2000000002c */
[----:B------:R-:W-:Y:S02]  /*17530*/  STG.E.U16 desc[UR60][R8.64], R131 ;  /* 0x0000008308007986 */ /* 0x000fe4000c10153c */
[----:B------:R-:W4:Y:S01]  /*17540*/  LDC R47, c[0x0][0x278] ;  /* 0x00009e00ff2f7b82 */ /* 0x000f220000000800 */
[----:B-1----:R-:W-:-:S02]  /*17550*/  PRMT R11, R128, 0x7632, R11 ;  /* 0x00007632800b7816 */ /* 0x002fc4000000000b */
[----:B-----5:R-:W-:-:S04]  /*17560*/  LEA R6, P0, R2, R3, 0x1 ;  /* 0x0000000302067211 */ /* 0x020fc800078008ff */
[----:B------:R-:W-:Y:S01]  /*17570*/  LEA.HI.X.SX32 R7, R2, R19, 0x1, P0 ;  /* 0x0000001302077211 */ /* 0x000fe200000f0eff */
[----:B0-----:R-:W-:Y:S01]  /*17580*/  IMAD R2, R49, 0x2, R0 ;  /* 0x0000000231027824 */ /* 0x001fe200078e0200 */
[----:B------:R-:W-:Y:S01]  /*17590*/  LEA R10, P0, R0, R3, 0x1 ;  /* 0x00000003000a7211 */ /* 0x000fe200078008ff */
[----:B------:R0:W-:Y:S01]  /*175a0*/  STG.E.U16 desc[UR60][R4.64], R11 ;  /* 0x0000000b04007986 */ /* 0x0001e2000c10153c */
[----:B------:R-:W-:Y:S01]  /*175b0*/  PRMT R13, R130, 0x7632, R13 ;  /* 0x00007632820d7816 */ /* 0x000fe2000000000d */
[----:B------:R-:W1:Y:S02]  /*175c0*/  LDC R49, c[0x0][0x278] ;  /* 0x00009e00ff317b82 */ /* 0x000e640000000800 */
[----:B------:R-:W-:Y:S01]  /*175d0*/  STG.E.U16 desc[UR60][R6.64], R44 ;  /* 0x0000002c06007986 */ /* 0x000fe2000c10153c */
[----:B0-----:R-:W-:Y:S02]  /*175e0*/  LEA.HI.X.SX32 R11, R0, R19, 0x1, P0 ;  /* 0x00000013000b7211 */ /* 0x001fe400000f0eff */
[----:B------:R-:W-:-:S02]  /*175f0*/  LEA R12, P0, R2, R3, 0x1 ;  /* 0x00000003020c7211 */ /* 0x000fc400078008ff */
[----:B--2---:R-:W-:Y:S01]  /*17600*/  LEA R0, R15, R2, 0x1 ;  /* 0x000000020f007211 */ /* 0x004fe200078e08ff */
[----:B------:R0:W-:Y:S01]  /*17610*/  STG.E.U16 desc[UR60][R10.64], R13 ;  /* 0x0000000d0a007986 */ /* 0x0001e2000c10153c */
[----:B------:R-:W2:Y:S01]  /*17620*/  LDC R15, c[0x0][0x278] ;  /* 0x00009e00ff0f7b82 */ /* 0x000ea20000000800 */
[----:B0-----:R-:W-:Y:S02]  /*17630*/  LEA.HI.X.SX32 R13, R2, R19, 0x1, P0 ;  /* 0x00000013020d7211 */ /* 0x001fe400000f0eff */
[----:B------:R-:W-:Y:S01]  /*17640*/  IMAD R2, R51, 0x2, R0 ;  /* 0x0000000233027824 */ /* 0x000fe200078e0200 */
[----:B------:R-:W-:-:S03]  /*17650*/  LEA R4, P0, R0, R3, 0x1 ;  /* 0x0000000300047211 */ /* 0x000fc600078008ff */
[----:B---3--:R-:W-:Y:S01]  /*17660*/  IMAD R14, R45, 0x2, R2 ;  /* 0x000000022d0e7824 */ /* 0x008fe200078e0202 */
[----:B------:R-:W-:Y:S01]  /*17670*/  LEA.HI.X.SX32 R5, R0, R19, 0x1, P0 ;  /* 0x0000001300057211 */ /* 0x000fe200000f0eff */
[----:B------:R-:W0:Y:S03]  /*17680*/  LDC R45, c[0x0][0x278] ;  /* 0x00009e00ff2d7b82 */ /* 0x000e260000000800 */
[C---:B------:R-:W-:Y:S02]  /*17690*/  LEA R6, P0, R14.reuse, R3, 0x1 ;  /* 0x000000030e067211 */ /* 0x040fe400078008ff */
[----:B------:R-:W-:Y:S02]  /*176a0*/  PRMT R46, R131, 0x7632, R46 ;  /* 0x00007632832e7816 */ /* 0x000fe4000000002e */
[----:B------:R-:W-:Y:S01]  /*176b0*/  LEA.HI.X.SX32 R7, R14, R19, 0x1, P0 ;  /* 0x000000130e077211 */ /* 0x000fe200000f0eff */
[----:B----4-:R-:W-:-:S02]  /*176c0*/  IMAD R14, R47, 0x2, R14 ;  /* 0x000000022f0e7824 */ /* 0x010fc400078e020e */
[----:B------:R-:W3:Y:S01]  /*176d0*/  LDC R47, c[0x0][0x278] ;  /* 0x00009e00ff2f7b82 */ /* 0x000ee20000000800 */
[----:B------:R4:W-:Y:S01]  /*176e0*/  STG.E.U16 desc[UR60][R12.64], R46 ;  /* 0x0000002e0c007986 */ /* 0x0009e2000c10153c */
[-C--:B------:R-:W-:Y:S01]  /*176f0*/  LEA R8, P2, R2, R3.reuse, 0x1 ;  /* 0x0000000302087211 */ /* 0x080fe200078408ff */
[----:B--2---:R-:W-:Y:S01]  /*17700*/  IMAD R0, R15, 0x2, R14 ;  /* 0x000000020f007824 */ /* 0x004fe200078e020e */
[----:B------:R-:W-:Y:S01]  /*17710*/  LEA R10, P0, R14, R3, 0x1 ;  /* 0x000000030e0a7211 */ /* 0x000fe200078008ff */
[----:B------:R2:W-:Y:S01]  /*17720*/  STG.E.U16 desc[UR60][R4.64], R132 ;  /* 0x0000008404007986 */ /* 0x0005e2000c10153c */
[-C--:B------:R-:W-:Y:S02]  /*17730*/  LEA.HI.X.SX32 R9, R2, R19.reuse, 0x1, P2 ;  /* 0x0000001302097211 */ /* 0x080fe400010f0eff */
[----:B------:R-:W5:Y:S01]  /*17740*/  LDC R15, c[0x0][0x278] ;  /* 0x00009e00ff0f7b82 */ /* 0x000f620000000800 */
[----:B------:R-:W-:-:S07]  /*17750*/  LEA.HI.X.SX32 R11, R14, R19, 0x1, P0 ;  /* 0x000000130e0b7211 */ /* 0x000fce00000f0eff */
[----:B----4-:R-:W4:Y:S01]  /*17760*/  LDC R13, c[0x0][0x278] ;  /* 0x00009e00ff0d7b82 */ /* 0x010f220000000800 */
[----:B-1----:R-:W-:Y:S01]  /*17770*/  IMAD R2, R49, 0x2, R0 ;  /* 0x0000000231027824 */ /* 0x002fe200078e0200 */
[C---:B--2---:R-:W-:Y:S01]  /*17780*/  LEA R4, P0, R0.reuse, R3, 0x1 ;  /* 0x0000000300047211 */ /* 0x044fe200078008ff */
[----:B------:R1:W-:Y:S05]  /*17790*/  STG.E.U16 desc[UR60][R8.64], R133 ;  /* 0x0000008508007986 */ /* 0x0003ea000c10153c */
[----:B------:R-:W2:Y:S01]  /*177a0*/  LDC R49, c[0x0][0x278] ;  /* 0x00009e00ff317b82 */ /* 0x000ea20000000800 */
[----:B------:R3:W-:Y:S01]  /*177b0*/  STG.E.U16 desc[UR60][R6.64], R134 ;  /* 0x0000008606007986 */ /* 0x0007e2000c10153c */
[----:B------:R-:W-:Y:S01]  /*177c0*/  LEA.HI.X.SX32 R5, R0, R19, 0x1, P0 ;  /* 0x0000001300057211 */ /* 0x000fe200000f0eff */
[----:B0-----:R-:W-:Y:S01]  /*177d0*/  IMAD R0, R45, 0x2, R2 ;  /* 0x000000022d007824 */ /* 0x001fe200078e0202 */
[----:B-1----:R-:W-:-:S04]  /*177e0*/  PRMT R9, R132, 0x7632, R9 ;  /* 0x0000763284097816 */ /* 0x002fc80000000009 */
[----:B------:R-:W0:Y:S01]  /*177f0*/  LDC R45, c[0x0][0x278] ;  /* 0x00009e00ff2d7b82 */ /* 0x000e220000000800 */
[C---:B---3--:R-:W-:Y:S01]  /*17800*/  LEA R6, P0, R2.reuse, R3, 0x1 ;  /* 0x0000000302067211 */ /* 0x048fe200078008ff */
[----:B------:R-:W-:Y:S03]  /*17810*/  STG.E.U16 desc[UR60][R10.64], R135 ;  /* 0x000000870a007986 */ /* 0x000fe6000c10153c */
[----:B------:R-:W-:Y:S02]  /*17820*/  LEA.HI.X.SX32 R7, R2, R19, 0x1, P0 ;  /* 0x0000001302077211 */ /* 0x000fe400000f0eff */
[----:B------:R-:W-:Y:S02]  /*17830*/  LEA R8, P0, R0, R3, 0x1 ;  /* 0x0000000300087211 */ /* 0x000fe400078008ff */
[----:B------:R-:W-:Y:S01]  /*17840*/  LEA R2, R47, R0, 0x1 ;  /* 0x000000002f027211 */ /* 0x000fe200078e08ff */
[----:B------:R1:W-:Y:S01]  /*17850*/  STG.E.U16 desc[UR60][R4.64], R9 ;  /* 0x0000000904007986 */ /* 0x0003e2000c10153c */
[----:B------:R-:W3:Y:S01]  /*17860*/  LDC R47, c[0x0][0x278] ;  /* 0x00009e00ff2f7b82 */ /* 0x000ee20000000800 */
[----:B------:R-:W-:-:S02]  /*17870*/  PRMT R44, R133, 0x7632, R44 ;  /* 0x00007632852c7816 */ /* 0x000fc4000000002c */
[----:B-1----:R-:W-:Y:S01]  /*17880*/  LEA.HI.X.SX32 R9, R0, R19, 0x1, P0 ;  /* 0x0000001300097211 */ /* 0x002fe200000f0eff */
[----:B----4-:R-:W-:Y:S01]  /*17890*/  IMAD R0, R13, 0x2, R2 ;  /* 0x000000020d007824 */ /* 0x010fe200078e0202 */
[----:B------:R-:W-:-:S04]  /*178a0*/  LEA R12, P0, R2, R3, 0x1 ;  /* 0x00000003020c7211 */ /* 0x000fc800078008ff */
[----:B------:R-:W-:Y:S01]  /*178b0*/  LEA.HI.X.SX32 R13, R2, R19, 0x1, P0 ;  /* 0x00000013020d7211 */ /* 0x000fe200000f0eff */
[----:B-----5:R-:W-:Y:S01]  /*178c0*/  IMAD R2, R15, 0x2, R0 ;  /* 0x000000020f027824 */ /* 0x020fe200078e0200 */
[C---:B------:R-:W-:Y:S01]  /*178d0*/  LEA R4, P0, R0.reuse, R3, 0x1 ;  /* 0x0000000300047211 */ /* 0x040fe200078008ff */
[----:B------:R-:W1:Y:S02]  /*178e0*/  LDC R15, c[0x0][0x278] ;  /* 0x00009e00ff0f7b82 */ /* 0x000e640000000800 */
[----:B--2---:R-:W-:Y:S01]  /*178f0*/  IMAD R14, R49, 0x2, R2 ;  /* 0x00000002310e7824 */ /* 0x004fe200078e0202 */
        /* <DEDUP_REMOVED lines=95> */
[----:B--2---:R-:W-:Y:S01]  /*17ef0*/  IMAD R14, R15, 0x2, R14 ;  /* 0x000000020f0e7824 */ /* 0x004fe200078e020e */
[C---:B------:R-:W-:Y:S01]  /*17f00*/  LEA R10, P2, R2.reuse, R3, 0x1 ;  /* 0x00000003020a7211 */ /* 0x040fe200078408ff */
[----:B------:R-:W1:Y:S01]  /*17f10*/  LDC R15, c[0x0][0x278] ;  /* 0x00009e00ff0f7b82 */ /* 0x000e620000000800 */
[----:B------:R2:W-:Y:S02]  /*17f20*/  STG.E.U16 desc[UR60][R8.64], R46 ;  /* 0x0000002e08007986 */ /* 0x0005e4000c10153c */
[----:B------:R-:W-:-:S02]  /*17f30*/  LEA.HI.X.SX32 R11, R2, R19, 0x1, P2 ;  /* 0x00000013020b7211 */ /* 0x000fc400010f0eff */
[----:B------:R5:W-:Y:S01]  /*17f40*/  STG.E.U16 desc[UR60][R12.64], R48 ;  /* 0x000000300c007986 */ /* 0x000be2000c10153c */
[----:B------:R-:W-:Y:S02]  /*17f50*/  PRMT R44, R21, 0x7632, R44 ;  /* 0x00007632152c7816 */ /* 0x000fe4000000002c */
[----:B---3--:R-:W-:Y:S01]  /*17f60*/  LEA R0, R49, R14, 0x1 ;  /* 0x0000000e31007211 */ /* 0x008fe200078e08ff */
[----:B------:R3:W-:Y:S04]  /*17f70*/  STG.E.U16 desc[UR60][R4.64], R20 ;  /* 0x0000001404007986 */ /* 0x0007e8000c10153c */
[----:B------:R3:W-:Y:S01]  /*17f80*/  STG.E.U16 desc[UR60][R10.64], R21 ;  /* 0x000000150a007986 */ /* 0x0007e2000c10153c */
[C---:B--2---:R-:W-:Y:S01]  /*17f90*/  LEA R8, P0, R14.reuse, R3, 0x1 ;  /* 0x000000030e087211 */ /* 0x044fe200078008ff */
[----:B-----5:R-:W2:Y:S03]  /*17fa0*/  LDC R13, c[0x0][0x278] ;  /* 0x00009e00ff0d7b82 */ /* 0x020ea60000000800 */
[----:B------:R-:W-:Y:S01]  /*17fb0*/  LEA.HI.X.SX32 R9, R14, R19, 0x1, P0 ;  /* 0x000000130e097211 */ /* 0x000fe200000f0eff */
[----:B0-----:R-:W-:Y:S01]  /*17fc0*/  IMAD R2, R45, 0x2, R0 ;  /* 0x000000022d027824 */ /* 0x001fe200078e0200 */
[----:B---3--:R-:W-:-:S03]  /*17fd0*/  LEA R4, P0, R0, R3, 0x1 ;  /* 0x0000000300047211 */ /* 0x008fc600078008ff */
[----:B------:R-:W0:Y:S01]  /*17fe0*/  LDC R21, c[0x0][0x278] ;  /* 0x00009e00ff157b82 */ /* 0x000e220000000800 */
[----:B------:R3:W-:Y:S01]  /*17ff0*/  STG.E.U16 desc[UR60][R6.64], R22 ;  /* 0x0000001606007986 */ /* 0x0007e2000c10153c */
[----:B------:R-:W-:Y:S01]  /*18000*/  LEA.HI.X.SX32 R5, R0, R19, 0x1, P0 ;  /* 0x0000001300057211 */ /* 0x000fe200000f0eff */
[----:B----4-:R-:W-:-:S05]  /*18010*/  IMAD R0, R47, 0x2, R2 ;  /* 0x000000022f007824 */ /* 0x010fca00078e0202 */
[----:B------:R-:W4:Y:S01]  /*18020*/  LDC R45, c[0x0][0x278] ;  /* 0x00009e00ff2d7b82 */ /* 0x000f220000000800 */
[----:B------:R-:W-:Y:S02]  /*18030*/  PRMT R11, R20, 0x7632, R11 ;  /* 0x00007632140b7816 */ /* 0x000fe4000000000b */
[C---:B---3--:R-:W-:Y:S01]  /*18040*/  LEA R6, P0, R2.reuse, R3, 0x1 ;  /* 0x0000000302067211 */ /* 0x048fe200078008ff */
[----:B------:R-:W-:Y:S04]  /*18050*/  STG.E.U16 desc[UR60][R8.64], R23 ;  /* 0x0000001708007986 */ /* 0x000fe8000c10153c */
[----:B------:R-:W3:Y:S01]  /*18060*/  LDC R47, c[0x0][0x278] ;  /* 0x00009e00ff2f7b82 */ /* 0x000ee20000000800 */
[----:B------:R-:W-:Y:S01]  /*18070*/  LEA.HI.X.SX32 R7, R2, R19, 0x1, P0 ;  /* 0x0000001302077211 */ /* 0x000fe200000f0eff */
[----:B-1----:R-:W-:Y:S01]  /*18080*/  IMAD R2, R15, 0x2, R0 ;  /* 0x000000020f027824 */ /* 0x002fe200078e0200 */
[C---:B------:R-:W-:Y:S01]  /*18090*/  LEA R10, P0, R0.reuse, R3, 0x1 ;  /* 0x00000003000a7211 */ /* 0x040fe200078008ff */
[----:B------:R1:W-:Y:S04]  /*180a0*/  STG.E.U16 desc[UR60][R4.64], R11 ;  /* 0x0000000b04007986 */ /* 0x0003e8000c10153c */
[----:B------:R-:W5:Y:S01]  /*180b0*/  LDC R15, c[0x0][0x278] ;  /* 0x00009e00ff0f7b82 */ /* 0x000f620000000800 */
[----:B-1----:R-:W-:Y:S01]  /*180c0*/  LEA.HI.X.SX32 R11, R0, R19, 0x1, P0 ;  /* 0x00000013000b7211 */ /* 0x002fe200000f0eff */
[----:B--2---:R-:W-:Y:S01]  /*180d0*/  IMAD R0, R13, 0x2, R2 ;  /* 0x000000020d007824 */ /* 0x004fe200078e0202 */
[----:B------:R-:W-:-:S04]  /*180e0*/  LEA R12, P0, R2, R3, 0x1 ;  /* 0x00000003020c7211 */ /* 0x000fc800078008ff */
[----:B------:R-:W-:Y:S01]  /*180f0*/  LEA.HI.X.SX32 R13, R2, R19, 0x1, P0 ;  /* 0x00000013020d7211 */ /* 0x000fe200000f0eff */
[----:B0-----:R-:W-:Y:S02]  /*18100*/  IMAD R2, R21, 0x2, R0 ;  /* 0x0000000215027824 */ /* 0x001fe400078e0200 */
[----:B------:R-:W0:Y:S01]  /*18110*/  LDC R21, c[0x0][0x278] ;  /* 0x00009e00ff157b82 */ /* 0x000e220000000800 */
[----:B------:R-:W-:Y:S01]  /*18120*/  PRMT R20, R22, 0x7632, R20 ;  /* 0x0000763216147816 */ /* 0x000fe20000000014 */
[----:B----4-:R-:W-:Y:S01]  /*18130*/  IMAD R14, R45, 0x2, R2 ;  /* 0x000000022d0e7824 */ /* 0x010fe200078e0202 */
[----:B------:R-:W-:Y:S02]  /*18140*/  PRMT R22, R23, 0x7632, R22 ;  /* 0x0000763217167816 */ /* 0x000fe40000000016 */
[----:B------:R-:W-:-:S03]  /*18150*/  LEA R4, P0, R0, R3, 0x1 ;  /* 0x0000000300047211 */ /* 0x000fc600078008ff */
[----:B------:R-:W1:Y:S01]  /*18160*/  LDC R23, c[0x0][0x278] ;  /* 0x00009e00ff177b82 */ /* 0x000e620000000800 */
[----:B------:R2:W-:Y:S01]  /*18170*/  STG.E.U16 desc[UR60][R6.64], R44 ;  /* 0x0000002c06007986 */ /* 0x0005e2000c10153c */
[----:B------:R-:W-:-:S06]  /*18180*/  LEA.HI.X.SX32 R5, R0, R19, 0x1, P0 ;  /* 0x0000001300057211 */ /* 0x000fcc00000f0eff */
[----:B------:R-:W4:Y:S01]  /*18190*/  LDC R45, c[0x0][0x278] ;  /* 0x00009e00ff2d7b82 */ /* 0x000f220000000800 */
[C---:B--2---:R-:W-:Y:S01]  /*181a0*/  LEA R6, P0, R14.reuse, R3, 0x1 ;  /* 0x000000030e067211 */ /* 0x044fe200078008ff */
[----:B------:R2:W-:Y:S03]  /*181b0*/  STG.E.U16 desc[UR60][R10.64], R20 ;  /* 0x000000140a007986 */ /* 0x0005e6000c10153c */
[----:B------:R-:W-:Y:S01]  /*181c0*/  LEA.HI.X.SX32 R7, R14, R19, 0x1, P0 ;  /* 0x000000130e077211 */ /* 0x000fe200000f0eff */
[----:B------:R0:W-:Y:S01]  /*181d0*/  STG.E.U16 desc[UR60][R12.64], R22 ;  /* 0x000000160c007986 */ /* 0x0001e2000c10153c */
[----:B---3--:R-:W-:Y:S02]  /*181e0*/  LEA R14, R47, R14, 0x1 ;  /* 0x0000000e2f0e7211 */ /* 0x008fe400078e08ff */
[----:B------:R-:W-:-:S03]  /*181f0*/  LEA R8, P2, R2, R3, 0x1 ;  /* 0x0000000302087211 */ /* 0x000fc600078408ff */
[----:B-----5:R-:W-:Y:S01]  /*18200*/  IMAD R0, R15, 0x2, R14 ;  /* 0x000000020f007824 */ /* 0x020fe200078e020e */
[----:B--2---:R-:W-:Y:S01]  /*18210*/  LEA R10, P0, R14, R3, 0x1 ;  /* 0x000000030e0a7211 */ /* 0x004fe200078008ff */
[----:B------:R-:W2:Y:S01]  /*18220*/  LDC R15, c[0x0][0x278] ;  /* 0x00009e00ff0f7b82 */ /* 0x000ea20000000800 */
[----:B------:R-:W-:-:S07]  /*18230*/  LEA.HI.X.SX32 R9, R2, R19, 0x1, P2 ;  /* 0x0000001302097211 */ /* 0x000fce00010f0eff */
[----:B0-----:R-:W0:Y:S01]  /*18240*/  LDC R13, c[0x0][0x278] ;  /* 0x00009e00ff0d7b82 */ /* 0x001e220000000800 */
[----:B------:R3:W-:Y:S01]  /*18250*/  STG.E.U16 desc[UR60][R4.64], R24 ;  /* 0x0000001804007986 */ /* 0x0007e2000c10153c */
[----:B------:R-:W-:Y:S01]  /*18260*/  LEA.HI.X.SX32 R11, R14, R19, 0x1, P0 ;  /* 0x000000130e0b7211 */ /* 0x000fe200000f0eff */
[----:B------:R-:W-:Y:S02]  /*18270*/  IMAD R2, R21, 0x2, R0 ;  /* 0x0000000215027824 */ /* 0x000fe400078e0200 */
[----:B------:R5:W-:Y:S03]  /*18280*/  STG.E.U16 desc[UR60][R8.64], R25 ;  /* 0x0000001908007986 */ /* 0x000be6000c10153c */
[----:B------:R-:W2:Y:S01]  /*18290*/  LDC R21, c[0x0][0x278] ;  /* 0x00009e00ff157b82 */ /* 0x000ea20000000800 */
[----:B------:R4:W-:Y:S01]  /*182a0*/  STG.E.U16 desc[UR60][R6.64], R26 ;  /* 0x0000001a06007986 */ /* 0x0009e2000c10153c */
[----:B---3--:R-:W-:-:S04]  /*182b0*/  LEA R4, P0, R0, R3, 0x1 ;  /* 0x0000000300047211 */ /* 0x008fc800078008ff */
[----:B------:R-:W-:Y:S01]  /*182c0*/  LEA.HI.X.SX32 R5, R0, R19, 0x1, P0 ;  /* 0x0000001300057211 */ /* 0x000fe200000f0eff */
[----:B-1----:R-:W-:Y:S01]  /*182d0*/  IMAD R0, R23, 0x2, R2 ;  /* 0x0000000217007824 */ /* 0x002fe200078e0202 */
[----:B-----5:R-:W-:Y:S01]  /*182e0*/  PRMT R9, R24, 0x7632, R9 ;  /* 0x0000763218097816 */ /* 0x020fe20000000009 */
[----:B------:R-:W1:Y:S01]  /*182f0*/  LDC R23, c[0x0][0x278] ;  /* 0x00009e00ff177b82 */ /* 0x000e620000000800 */
[C---:B----4-:R-:W-:Y:S01]  /*18300*/  LEA R6, P0, R2.reuse, R3, 0x1 ;  /* 0x0000000302067211 */ /* 0x050fe200078008ff */
[----:B------:R-:W-:Y:S03]  /*18310*/  STG.E.U16 desc[UR60][R10.64], R27 ;  /* 0x0000001b0a007986 */ /* 0x000fe6000c10153c */
[----:B------:R-:W-:Y:S01]  /*18320*/  LEA.HI.X.SX32 R7, R2, R19, 0x1, P0 ;  /* 0x0000001302077211 */ /* 0x000fe200000f0eff */
[----:B------:R-:W-:Y:S01]  /*18330*/  IMAD R2, R45, 0x2, R0 ;  /* 0x000000022d027824 */ /* 0x000fe200078e0200 */
[----:B------:R-:W-:Y:S01]  /*18340*/  LEA R8, P0, R0, R3, 0x1 ;  /* 0x0000000300087211 */ /* 0x000fe200078008ff */
[----:B------:R3:W-:Y:S01]  /*18350*/  STG.E.U16 desc[UR60][R4.64], R9 ;  /* 0x0000000904007986 */ /* 0x0007e2000c10153c */
[----:B------:R-:W-:-:S02]  /*18360*/  PRMT R20, R25, 0x7632, R20 ;  /* 0x0000763219147816 */ /* 0x000fc40000000014 */
[----:B------:R-:W4:Y:S01]  /*18370*/  LDC R25, c[0x0][0x278] ;  /* 0x00009e00ff197b82 */ /* 0x000f220000000800 */
[----:B---3--:R-:W-:Y:S01]  /*18380*/  LEA.HI.X.SX32 R9, R0, R19, 0x1, P0 ;  /* 0x0000001300097211 */ /* 0x008fe200000f0eff */
[----:B0-----:R-:W-:Y:S01]  /*18390*/  IMAD R0, R13, 0x2, R2 ;  /* 0x000000020d007824 */ /* 0x001fe200078e0202 */
[----:B------:R-:W-:-:S04]  /*183a0*/  LEA R12, P0, R2, R3, 0x1 ;  /* 0x00000003020c7211 */ /* 0x000fc800078008ff */
[----:B------:R-:W-:Y:S01]  /*183b0*/  LEA.HI.X.SX32 R13, R2, R19, 0x1, P0 ;  /* 0x00000013020d7211 */ /* 0x000fe200000f0eff */
[----:B--2---:R-:W-:Y:S01]  /*183c0*/  IMAD R2, R15, 0x2, R0 ;  /* 0x000000020f027824 */ /* 0x004fe200078e0200 */
        /* <DEDUP_REMOVED lines=8> */
[-C--:B--2---:R-:W-:Y:S01]  /*18450*/  LEA R6, P0, R14, R3.reuse, 0x1 ;  /* 0x000000030e067211 */ /* 0x084fe200078008ff */
[----:B------:R2:W-:Y:S01]  /*18460*/  STG.E.U16 desc[UR60][R8.64], R22 ;  /* 0x0000001608007986 */ /* 0x0005e2000c10153c */
[----:B------:R-:W-:Y:S01]  /*18470*/  LEA R10, P2, R2, R3, 0x1 ;  /* 0x00000003020a7211 */ /* 0x000fe200078408ff */
[----:B------:R-:W5:Y:S01]  /*18480*/  LDC R27, c[0x0][0x278] ;  /* 0x00009e00ff1b7b82 */ /* 0x000f620000000800 */
[----:B------:R-:W-:Y:S01]  /*18490*/  LEA.HI.X.SX32 R7, R14, R19, 0x1, P0 ;  /* 0x000000130e077211 */ /* 0x000fe200000f0eff */
[----:B-1----:R-:W-:Y:S01]  /*184a0*/  IMAD R14, R23, 0x2, R14 ;  /* 0x00000002170e7824 */ /* 0x002fe200078e020e */
[----:B------:R1:W-:Y:S05]  /*184b0*/  STG.E.U16 desc[UR60][R12.64], R24 ;  /* 0x000000180c007986 */ /* 0x0003ea000c10153c */
[----:B------:R-:W5:Y:S01]  /*184c0*/  LDC R23, c[0x0][0x278] ;  /* 0x00009e00ff177b82 */ /* 0x000f620000000800 */
[----:B----4-:R-:W-:Y:S01]  /*184d0*/  IMAD R0, R25, 0x2, R14 ;  /* 0x0000000219007824 */ /* 0x010fe200078e020e */
[----:B--2---:R-:W-:-:S06]  /*184e0*/  LEA R8, P0, R14, R3, 0x1 ;  /* 0x000000030e087211 */ /* 0x004fcc00078008ff */
[----:B-1----:R-:W1:Y:S01]  /*184f0*/  LDC R13, c[0x0][0x278] ;  /* 0x00009e00ff0d7b82 */ /* 0x002e620000000800 */
[-C--:B------:R-:W-:Y:S01]  /*18500*/  LEA.HI.X.SX32 R11, R2, R19.reuse, 0x1, P2 ;  /* 0x00000013020b7211 */ /* 0x080fe200010f0eff */
[----:B------:R2:W-:Y:S01]  /*18510*/  STG.E.U16 desc[UR60][R4.64], R28 ;  /* 0x0000001c04007986 */ /* 0x0005e2000c10153c */
[----:B------:R-:W-:Y:S01]  /*18520*/  LEA.HI.X.SX32 R9, R14, R19, 0x1, P0 ;  /* 0x000000130e097211 */ /* 0x000fe200000f0eff */
[----:B0-----:R-:W-:-:S04]  /*18530*/  IMAD R2, R15, 0x2, R0 ;  /* 0x000000020f027824 */ /* 0x001fc800078e0200 */
[----:B------:R-:W0:Y:S01]  /*18540*/  LDC R25, c[0x0][0x278] ;  /* 0x00009e00ff197b82 */ /* 0x000e220000000800 */
[----:B------:R4:W-:Y:S01]  /*18550*/  STG.E.U16 desc[UR60][R10.64], R29 ;  /* 0x0000001d0a007986 */ /* 0x0009e2000c10153c */
[----:B--2---:R-:W-:-:S06]  /*18560*/  LEA R4, P0, R0, R3, 0x1 ;  /* 0x0000000300047211 */ /* 0x004fcc00078008ff */
[----:B------:R-:W2:Y:S01]  /*18570*/  LDC R15, c[0x0][0x278] ;  /* 0x00009e00ff0f7b82 */ /* 0x000ea20000000800 */
[----:B------:R5:W-:Y:S01]  /*18580*/  STG.E.U16 desc[UR60][R6.64], R30 ;  /* 0x0000001e06007986 */ /* 0x000be2000c10153c */
[----:B------:R-:W-:Y:S01]  /*18590*/  LEA.HI.X.SX32 R5, R0, R19, 0x1, P0 ;  /* 0x0000001300057211 */ /* 0x000fe200000f0eff */
[----:B---3--:R-:W-:Y:S01]  /*185a0*/  IMAD R0, R21, 0x2, R2 ;  /* 0x0000000215007824 */ /* 0x008fe200078e0202 */
[----:B----4-:R-:W-:Y:S01]  /*185b0*/  PRMT R11, R28, 0x7632, R11 ;  /* 0x000076321c0b7816 */ /* 0x010fe2000000000b */
[----:B------:R-:W-:Y:S03]  /*185c0*/  STG.E.U16 desc[UR60][R8.64], R31 ;  /* 0x0000001f08007986 */ /* 0x000fe6000c10153c */
[----:B------:R-:W3:Y:S01]  /*185d0*/  LDC R21, c[0x0][0x278] ;  /* 0x00009e00ff157b82 */ /* 0x000ee20000000800 */
[----:B-----5:R-:W-:-:S04]  /*185e0*/  LEA R6, P0, R2, R3, 0x1 ;  /* 0x0000000302067211 */ /* 0x020fc800078008ff */
[----:B------:R-:W-:Y:S01]  /*185f0*/  LEA.HI.X.SX32 R7, R2, R19, 0x1, P0 ;  /* 0x0000001302077211 */ /* 0x000fe200000f0eff */
[----:B------:R-:W-:Y:S01]  /*18600*/  IMAD R2, R23, 0x2, R0 ;  /* 0x0000000217027824 */ /* 0x000fe200078e0200 */
[C---:B------:R-:W-:Y:S01]  /*18610*/  LEA R10, P0, R0.reuse, R3, 0x1 ;  /* 0x00000003000a7211 */ /* 0x040fe200078008ff */
[----:B------:R4:W-:Y:S01]  /*18620*/  STG.E.U16 desc[UR60][R4.64], R11 ;  /* 0x0000000b04007986 */ /* 0x0009e2000c10153c */
[----:B------:R-:W5:Y:S01]  /*18630*/  LDC R23, c[0x0][0x278] ;  /* 0x00009e00ff177b82 */ /* 0x000f620000000800 */
[----:B------:R-:W-:Y:S02]  /*18640*/  PRMT R20, R29, 0x7632, R20 ;  /* 0x000076321d147816 */ /* 0x000fe40000000014 */
[----:B----4-:R-:W-:Y:S01]  /*18650*/  LEA.HI.X.SX32 R11, R0, R19, 0x1, P0 ;  /* 0x00000013000b7211 */ /* 0x010fe200000f0eff */
[----:B-1----:R-:W-:Y:S01]  /*18660*/  IMAD R0, R13, 0x2, R2 ;  /* 0x000000020d007824 */ /* 0x002fe200078e0202 */
[----:B------:R-:W-:-:S03]  /*18670*/  LEA R12, P0, R2, R3, 0x1 ;  /* 0x00000003020c7211 */ /* 0x000fc600078008ff */
[----:B------:R-:W1:Y:S01]  /*18680*/  LDC R29, c[0x0][0x278] ;  /* 0x00009e00ff1d7b82 */ /* 0x000e620000000800 */
[----:B------:R-:W-:Y:S02]  /*18690*/  LEA.HI.X.SX32 R13, R2, R19, 0x1, P0 ;  /* 0x00000013020d7211 */ /* 0x000fe400000f0eff */
[----:B0-----:R-:W-:Y:S02]  /*186a0*/  LEA R2, R25, R0, 0x1 ;  /* 0x0000000019027211 */ /* 0x001fe400078e08ff */
[----:B------:R-:W-:-:S03]  /*186b0*/  LEA R4, P0, R0, R3, 0x1 ;  /* 0x0000000300047211 */ /* 0x000fc600078008ff */
[----:B------:R-:W0:Y:S01]  /*186c0*/  LDC R25, c[0x0][0x278] ;  /* 0x00009e00ff197b82 */ /* 0x000e220000000800 */
[----:B--2---:R-:W-:Y:S01]  /*186d0*/  IMAD R14, R15, 0x2, R2 ;  /* 0x000000020f0e7824 */ /* 0x004fe200078e0202 */
[----:B------:R2:W-:Y:S01]  /*186e0*/  STG.E.U16 desc[UR60][R6.64], R20 ;  /* 0x0000001406007986 */ /* 0x0005e2000c10153c */
[----:B------:R-:W-:-:S05]  /*186f0*/  LEA.HI.X.SX32 R5, R0, R19, 0x1, P0 ;  /* 0x0000001300057211 */ /* 0x000fca00000f0eff */
[----:B------:R-:W4:Y:S01]  /*18700*/  LDC R15, c[0x0][0x278] ;  /* 0x00009e00ff0f7b82 */ /* 0x000f220000000800 */
[----:B------:R-:W-:Y:S02]  /*18710*/  PRMT R22, R30, 0x7632, R22 ;  /* 0x000076321e167816 */ /* 0x000fe40000000016 */
[C---:B--2---:R-:W-:Y:S02]  /*18720*/  LEA R6, P0, R14.reuse, R3, 0x1 ;  /* 0x000000030e067211 */ /* 0x044fe400078008ff */
[----:B------:R-:W-:Y:S02]  /*18730*/  PRMT R24, R31, 0x7632, R24 ;  /* 0x000076321f187816 */ /* 0x000fe40000000018 */
[----:B------:R-:W-:Y:S01]  /*18740*/  LEA.HI.X.SX32 R7, R14, R19, 0x1, P0 ;  /* 0x000000130e077211 */ /* 0x000fe200000f0eff */
[----:B---3--:R-:W-:Y:S01]  /*18750*/  IMAD R14, R21, 0x2, R14 ;  /* 0x00000002150e7824 */ /* 0x008fe200078e020e */
[----:B------:R2:W-:Y:S01]  /*18760*/  STG.E.U16 desc[UR60][R10.64], R22 ;  /* 0x000000160a007986 */ /* 0x0005e2000c10153c */
[----:B------:R-:W3:Y:S03]  /*18770*/  LDC R21, c[0x0][0x278] ;  /* 0x00009e00ff157b82 */ /* 0x000ee60000000800 */
[----:B------:R1:W-:Y:S01]  /*18780*/  STG.E.U16 desc[UR60][R12.64], R24 ;  /* 0x000000180c007986 */ /* 0x0003e2000c10153c */
[----:B------:R-:W-:Y:S01]  /*18790*/  LEA R8, P2, R2, R3, 0x1 ;  /* 0x0000000302087211 */ /* 0x000fe200078408ff */
[----:B-----5:R-:W-:-:S03]  /*187a0*/  IMAD R0, R23, 0x2, R14 ;  /* 0x0000000217007824 */ /* 0x020fc600078e020e */
[----:B------:R-:W5:Y:S01]  /*187b0*/  LDC R23, c[0x0][0x278] ;  /* 0x00009e00ff177b82 */ /* 0x000f620000000800 */
[----:B--2---:R-:W-:-:S07]  /*187c0*/  LEA R10, P0, R14, R3, 0x1 ;  /* 0x000000030e0a7211 */ /* 0x004fce00078008ff */
[----:B-1----:R-:W1:Y:S01]  /*187d0*/  LDC R13, c[0x0][0x278] ;  /* 0x00009e00ff0d7b82 */ /* 0x002e620000000800 */
[-C--:B------:R-:W-:Y:S01]  /*187e0*/  LEA.HI.X.SX32 R9, R2, R19.reuse, 0x1, P2 ;  /* 0x0000001302097211 */ /* 0x080fe200010f0eff */
[----:B------:R2:W-:Y:S01]  /*187f0*/  STG.E.U16 desc[UR60][R4.64], R32 ;  /* 0x0000002004007986 */ /* 0x0005e2000c10153c */
[----:B------:R-:W-:Y:S01]  /*18800*/  LEA.HI.X.SX32 R11, R14, R19, 0x1, P0 ;  /* 0x000000130e0b7211 */ /* 0x000fe200000f0eff */
[----:B0-----:R-:W-:-:S04]  /*18810*/  IMAD R2, R25, 0x2, R0 ;  /* 0x0000000219027824 */ /* 0x001fc800078e0200 */
[----:B------:R-:W0:Y:S01]  /*18820*/  LDC R25, c[0x0][0x278] ;  /* 0x00009e00ff197b82 */ /* 0x000e220000000800 */
[----:B------:R4:W-:Y:S01]  /*18830*/  STG.E.U16 desc[UR60][R8.64], R33 ;  /* 0x0000002108007986 */ /* 0x0009e2000c10153c */
[----:B--2---:R-:W-:-:S03]  /*18840*/  LEA R4, P0, R0, R3, 0x1 ;  /* 0x0000000300047211 */ /* 0x004fc600078008ff */
[----:B------:R2:W-:Y:S01]  /*18850*/  STG.E.U16 desc[UR60][R6.64], R34 ;  /* 0x0000002206007986 */ /* 0x0005e2000c10153c */
[----:B------:R-:W-:Y:S02]  /*18860*/  PRMT R20, R33, 0x7632, R20 ;  /* 0x0000763221147816 */ /* 0x000fe40000000014 */
[----:B------:R-:W0:Y:S01]  /*18870*/  LDC R31, c[0x0][0x278] ;  /* 0x00009e00ff1f7b82 */ /* 0x000e220000000800 */
[----:B------:R-:W-:Y:S01]  /*18880*/  LEA.HI.X.SX32 R5, R0, R19, 0x1, P0 ;  /* 0x0000001300057211 */ /* 0x000fe200000f0eff */
[----:B----4-:R-:W-:Y:S01]  /*18890*/  IMAD R0, R15, 0x2, R2 ;  /* 0x000000020f007824 */ /* 0x010fe200078e0202 */
[----:B------:R-:W-:Y:S01]  /*188a0*/  PRMT R9, R32, 0x7632, R9 ;  /* 0x0000763220097816 */ /* 0x000fe20000000009 */
[----:B------:R-:W-:Y:S04]  /*188b0*/  STG.E.U16 desc[UR60][R10.64], R35 ;  /* 0x000000230a007986 */ /* 0x000fe8000c10153c */
[----:B------:R-:W4:Y:S01]  /*188c0*/  LDC R15, c[0x0][0x278] ;  /* 0x00009e00ff0f7b82 */ /* 0x000f220000000800 */
[----:B--2---:R-:W-:-:S04]  /*188d0*/  LEA R6, P0, R2, R3, 0x1 ;  /* 0x0000000302067211 */ /* 0x004fc800078008ff */
[----:B------:R-:W-:Y:S01]  /*188e0*/  LEA.HI.X.SX32 R7, R2, R19, 0x1, P0 ;  /* 0x0000001302077211 */ /* 0x000fe200000f0eff */
[----:B---3--:R-:W-:Y:S01]  /*188f0*/  IMAD R2, R21, 0x2, R0 ;  /* 0x0000000215027824 */ /* 0x008fe200078e0200 */
[C---:B------:R-:W-:Y:S01]  /*18900*/  LEA R8, P0, R0.reuse, R3, 0x1 ;  /* 0x0000000300087211 */ /* 0x040fe200078008ff */
[----:B------:R2:W-:Y:S01]  /*18910*/  STG.E.U16 desc[UR60][R4.64], R9 ;  /* 0x0000000904007986 */ /* 0x0005e2000c10153c */
[----:B------:R-:W3:Y:S02]  /*18920*/  LDC R21, c[0x0][0x278] ;  /* 0x00009e00ff157b82 */ /* 0x000ee40000000800 */
[----:B--2---:R-:W-:Y:S02]  /*18930*/  LEA.HI.X.SX32 R9, R0, R19, 0x1, P0 ;  /* 0x0000001300097211 */ /* 0x004fe400000f0eff */
[----:B------:R-:W-:Y:S02]  /*18940*/  LEA R12, P0, R2, R3, 0x1 ;  /* 0x00000003020c7211 */ /* 0x000fe400078008ff */
[----:B-1----:R-:W-:-:S02]  /*18950*/  LEA R0, R13, R2, 0x1 ;  /* 0x000000020d007211 */ /* 0x002fc400078e08ff */
[----:B------:R-:W-:-:S03]  /*18960*/  LEA.HI.X.SX32 R13, R2, R19, 0x1, P0 ;  /* 0x00000013020d7211 */ /* 0x000fc600000f0eff */
[----:B-----5:R-:W-:Y:S01]  /*18970*/  IMAD R2, R23, 0x2, R0 ;  /* 0x0000000217027824 */ /* 0x020fe200078e0200 */
[C---:B------:R-:W-:Y:S01]  /*18980*/  LEA R4, P0, R0.reuse, R3, 0x1 ;  /* 0x0000000300047211 */ /* 0x040fe200078008ff */
[----:B------:R-:W1:Y:S02]  /*18990*/  LDC R23, c[0x0][0x278] ;  /* 0x00009e00ff177b82 */ /* 0x000e640000000800 */
[----:B0-----:R-:W-:Y:S01]  /*189a0*/  IMAD R14, R25, 0x2, R2 ;  /* 0x00000002190e7824 */ /* 0x001fe200078e0202 */
[----:B------:R0:W-:Y:S01]  /*189b0*/  STG.E.U16 desc[UR60][R6.64], R20 ;  /* 0x0000001406007986 */ /* 0x0001e2000c10153c */
[----:B------:R-:W-:-:S04]  /*189c0*/  LEA.HI.X.SX32 R5, R0, R19, 0x1, P0 ;  /* 0x0000001300057211 */ /* 0x000fc800000f0eff */
[----:B------:R-:W2:Y:S01]  /*189d0*/  LDC R25, c[0x0][0x278] ;  /* 0x00009e00ff197b82 */ /* 0x000ea20000000800 */
[----:B------:R-:W-:Y:S02]  /*189e0*/  PRMT R22, R34, 0x7632, R22 ;  /* 0x0000763222167816 */ /* 0x000fe40000000016 */
[C---:B0-----:R-:W-:Y:S02]  /*189f0*/  LEA R6, P0, R14.reuse, R3, 0x1 ;  /* 0x000000030e067211 */ /* 0x041fe400078008ff */
[----:B------:R-:W-:Y:S02]  /*18a00*/  PRMT R24, R35, 0x7632, R24 ;  /* 0x0000763223187816 */ /* 0x000fe40000000018 */
[----:B------:R-:W-:Y:S01]  /*18a10*/  LEA.HI.X.SX32 R7, R14, R19, 0x1, P0 ;  /* 0x000000130e077211 */ /* 0x000fe200000f0eff */
[----:B----4-:R-:W-:Y:S02]  /*18a20*/  IMAD R14, R15, 0x2, R14 ;  /* 0x000000020f0e7824 */ /* 0x010fe400078e020e */
[----:B------:R-:W0:Y:S01]  /*18a30*/  LDC R15, c[0x0][0x278] ;  /* 0x00009e00ff0f7b82 */ /* 0x000e220000000800 */
[----:B------:R4:W-:Y:S01]  /*18a40*/  STG.E.U16 desc[UR60][R8.64], R22 ;  /* 0x0000001608007986 */ /* 0x0009e2000c10153c */
[----:B------:R-:W-:-:S03]  /*18a50*/  LEA R10, P2, R2, R3, 0x1 ;  /* 0x00000003020a7211 */ /* 0x000fc600078408ff */
[----:B------:R5:W-:Y:S01]  /*18a60*/  STG.E.U16 desc[UR60][R12.64], R24 ;  /* 0x000000180c007986 */ /* 0x000be2000c10153c */
[----:B---3--:R-:W-:Y:S02]  /*18a70*/  IMAD R0, R21, 0x2, R14 ;  /* 0x0000000215007824 */ /* 0x008fe400078e020e */
[----:B------:R-:W3:Y:S01]  /*18a80*/  LDC R21, c[0x0][0x278] ;  /* 0x00009e00ff157b82 */ /* 0x000ee20000000800 */
[----:B------:R-:W-:Y:S02]  /*18a90*/  LEA.HI.X.SX32 R11, R2, R19, 0x1, P2 ;  /* 0x00000013020b7211 */ /* 0x000fe400010f0eff */
[----:B----4-:R-:W-:-:S05]  /*18aa0*/  LEA R8, P0, R14, R3, 0x1 ;  /* 0x000000030e087211 */ /* 0x010fca00078008ff */
[----:B-----5:R-:W4:Y:S01]  /*18ab0*/  LDC R13, c[0x0][0x278] ;  /* 0x00009e00ff0d7b82 */ /* 0x020f220000000800 */
        /* <DEDUP_REMOVED lines=8> */
[----:B--2---:R-:W-:Y:S01]  /*18b40*/  IMAD R0, R25, 0x2, R2 ;  /* 0x0000000219007824 */ /* 0x004fe200078e0202 */
[----:B-1----:R-:W-:Y:S01]  /*18b50*/  PRMT R11, R140, 0x7632, R11 ;  /* 0x000076328c0b7816 */ /* 0x002fe2000000000b */
[----:B------:R-:W1:Y:S01]  /*18b60*/  LDC R25, c[0x0][0x278] ;  /* 0x00009e00ff197b82 */ /* 0x000e620000000800 */
[C---:B0-----:R-:W-:Y:S01]  /*18b70*/  LEA R6, P0, R2.reuse, R3, 0x1 ;  /* 0x0000000302067211 */ /* 0x041fe200078008ff */
[----:B------:R-:W-:Y:S03]  /*18b80*/  STG.E.U16 desc[UR60][R8.64], R143 ;  /* 0x0000008f08007986 */ /* 0x000fe6000c10153c */
[----:B------:R-:W-:Y:S02]  /*18b90*/  LEA.HI.X.SX32 R7, R2, R19, 0x1, P0 ;  /* 0x0000001302077211 */ /* 0x000fe400000f0eff */
[----:B------:R-:W-:-:S02]  /*18ba0*/  LEA R10, P0, R0, R3, 0x1 ;  /* 0x00000003000a7211 */ /* 0x000fc400078008ff */
[----:B------:R-:W-:Y:S01]  /*18bb0*/  LEA R2, R15, R0, 0x1 ;  /* 0x000000000f027211 */ /* 0x000fe200078e08ff */
[----:B------:R0:W-:Y:S01]  /*18bc0*/  STG.E.U16 desc[UR60][R4.64], R11 ;  /* 0x0000000b04007986 */ /* 0x0001e2000c10153c */
[----:B------:R-:W2:Y:S01]  /*18bd0*/  LDC R15, c[0x0][0x278] ;  /* 0x00009e00ff0f7b82 */ /* 0x000ea20000000800 */
[----:B------:R-:W-:Y:S02]  /*18be0*/  PRMT R20, R141, 0x7632, R20 ;  /* 0x000076328d147816 */ /* 0x000fe40000000014 */
[----:B0-----:R-:W-:Y:S01]  /*18bf0*/  LEA.HI.X.SX32 R11, R0, R19, 0x1, P0 ;  /* 0x00000013000b7211 */ /* 0x001fe200000f0eff */
[----:B----4-:R-:W-:Y:S01]  /*18c00*/  IMAD R0, R13, 0x2, R2 ;  /* 0x000000020d007824 */ /* 0x010fe200078e0202 */
[----:B------:R-:W-:-:S04]  /*18c10*/  LEA R12, P0, R2, R3, 0x1 ;  /* 0x00000003020c7211 */ /* 0x000fc800078008ff */
[----:B------:R-:W-:Y:S01]  /*18c20*/  LEA.HI.X.SX32 R13, R2, R19, 0x1, P0 ;  /* 0x00000013020d7211 */ /* 0x000fe200000f0eff */
[----:B---3--:R-:W-:Y:S01]  /*18c30*/  IMAD R2, R21, 0x2, R0 ;  /* 0x0000000215027824 */ /* 0x008fe200078e0200 */
[C---:B------:R-:W-:Y:S01]  /*18c40*/  LEA R4, P0, R0.reuse, R3, 0x1 ;  /* 0x0000000300047211 */ /* 0x040fe200078008ff */
[----:B------:R-:W0:Y:S02]  /*18c50*/  LDC R21, c[0x0][0x278] ;  /* 0x00009e00ff157b82 */ /* 0x000e240000000800 */
[----:B------:R-:W-:Y:S01]  /*18c60*/  IMAD R14, R23, 0x2, R2 ;  /* 0x00000002170e7824 */ /* 0x000fe200078e0202 */
[----:B------:R3:W-:Y:S01]  /*18c70*/  STG.E.U16 desc[UR60][R6.64], R20 ;  /* 0x0000001406007986 */ /* 0x0007e2000c10153c */
[----:B------:R-:W-:Y:S02]  /*18c80*/  LEA.HI.X.SX32 R5, R0, R19, 0x1, P0 ;  /* 0x0000001300057211 */ /* 0x000fe400000f0eff */
[----:B------:R-:W-:Y:S02]  /*18c90*/  PRMT R22, R142, 0x7632, R22 ;  /* 0x000076328e167816 */ /* 0x000fe40000000016 */
[----:B------:R-:W4:Y:S01]  /*18ca0*/  LDC R23, c[0x0][0x278] ;  /* 0x00009e00ff177b82 */ /* 0x000f220000000800 */
[----:B------:R-:W-:-:S02]  /*18cb0*/  PRMT R24, R143, 0x7632, R24 ;  /* 0x000076328f187816 */ /* 0x000fc40000000018 */
[----:B---3--:R-:W-:-:S04]  /*18cc0*/  LEA R6, P0, R14, R3, 0x1 ;  /* 0x000000030e067211 */ /* 0x008fc800078008ff */
[----:B------:R-:W-:Y:S01]  /*18cd0*/  LEA.HI.X.SX32 R7, R14, R19, 0x1, P0 ;  /* 0x000000130e077211 */ /* 0x000fe200000f0eff */
[----:B-1----:R-:W-:Y:S02]  /*18ce0*/  IMAD R14, R25, 0x2, R14 ;  /* 0x00000002190e7824 */ /* 0x002fe400078e020e */
[----:B------:R-:W1:Y:S01]  /*18cf0*/  LDC R25, c[0x0][0x278] ;  /* 0x00009e00ff197b82 */ /* 0x000e620000000800 */
[----:B------:R3:W-:Y:S04]  /*18d00*/  STG.E.U16 desc[UR60][R10.64], R22 ;  /* 0x000000160a007986 */ /* 0x0007e8000c10153c */
[----:B------:R5:W-:Y:S01]  /*18d10*/  STG.E.U16 desc[UR60][R12.64], R24 ;  /* 0x000000180c007986 */ /* 0x000be2000c10153c */
[----:B------:R-:W-:Y:S01]  /*18d20*/  LEA R8, P2, R2, R3, 0x1 ;  /* 0x0000000302087211 */ /* 0x000fe200078408ff */
[----:B--2---:R-:W-:-:S02]  /*18d30*/  IMAD R0, R15, 0x2, R14 ;  /* 0x000000020f007824 */ /* 0x004fc400078e020e */
[----:B------:R-:W2:Y:S01]  /*18d40*/  LDC R15, c[0x0][0x278] ;  /* 0x00009e00ff0f7b82 */ /* 0x000ea20000000800 */
[----:B------:R-:W-:Y:S02]  /*18d50*/  LEA.HI.X.SX32 R9, R2, R19, 0x1, P2 ;  /* 0x0000001302097211 */ /* 0x000fe400010f0eff */
[----:B---3--:R-:W-:-:S05]  /*18d60*/  LEA R10, P0, R14, R3, 0x1 ;  /* 0x000000030e0a7211 */ /* 0x008fca00078008ff */
[----:B-----5:R-:W3:Y:S01]  /*18d70*/  LDC R13, c[0x0][0x278] ;  /* 0x00009e00ff0d7b82 */ /* 0x020ee20000000800 */
        /* <DEDUP_REMOVED lines=8> */
[----:B----4-:R-:W-:Y:S02]  /*18e00*/  LEA R0, R23, R2, 0x1 ;  /* 0x0000000217007211 */ /* 0x010fe400078e08ff */
[----:B------:R-:W-:Y:S01]  /*18e10*/  LEA R6, P0, R2, R3, 0x1 ;  /* 0x0000000302067211 */ /* 0x000fe200078008ff */
[----:B------:R-:W4:Y:S01]  /*18e20*/  LDC R23, c[0x0][0x278] ;  /* 0x00009e00ff177b82 */ /* 0x000f220000000800 */
[----:B------:R-:W-:Y:S02]  /*18e30*/  PRMT R9, R36, 0x7632, R9 ;  /* 0x0000763224097816 */ /* 0x000fe40000000009 */
[----:B------:R-:W-:Y:S01]  /*18e40*/  LEA.HI.X.SX32 R7, R2, R19, 0x1, P0 ;  /* 0x0000001302077211 */ /* 0x000fe200000f0eff */
[----:B-1----:R-:W-:Y:S01]  /*18e50*/  IMAD R2, R25, 0x2, R0 ;  /* 0x0000000219027824 */ /* 0x002fe200078e0200 */
[----:B------:R-:W-:Y:S01]  /*18e60*/  LEA R8, P0, R0, R3, 0x1 ;  /* 0x0000000300087211 */ /* 0x000fe200078008ff */
[----:B------:R-:W-:Y:S02]  /*18e70*/  STG.E.U16 desc[UR60][R10.64], R39 ;  /* 0x000000270a007986 */ /* 0x000fe4000c10153c */
[----:B------:R-:W1:Y:S02]  /*18e80*/  LDC R25, c[0x0][0x278] ;  /* 0x00009e00ff197b82 */ /* 0x000e640000000800 */
[----:B------:R5:W-:Y:S01]  /*18e90*/  STG.E.U16 desc[UR60][R4.64], R9 ;  /* 0x0000000904007986 */ /* 0x000be2000c10153c */
[----:B------:R-:W-:-:S02]  /*18ea0*/  PRMT R20, R37, 0x7632, R20 ;  /* 0x0000763225147816 */ /* 0x000fc40000000014 */
[----:B-----5:R-:W-:Y:S01]  /*18eb0*/  LEA.HI.X.SX32 R9, R0, R19, 0x1, P0 ;  /* 0x0000001300097211 */ /* 0x020fe200000f0eff */
[----:B---3--:R-:W-:Y:S01]  /*18ec0*/  IMAD R0, R13, 0x2, R2 ;  /* 0x000000020d007824 */ /* 0x008fe200078e0202 */
[----:B------:R-:W-:-:S03]  /*18ed0*/  LEA R12, P0, R2, R3, 0x1 ;  /* 0x00000003020c7211 */ /* 0x000fc600078008ff */
[----:B--2---:R-:W-:Y:S02]  /*18ee0*/  IMAD R14, R15, 0x2, R0 ;  /* 0x000000020f0e7824 */ /* 0x004fe400078e0200 */
[----:B------:R-:W2:Y:S01]  /*18ef0*/  LDC R15, c[0x0][0x278] ;  /* 0x00009e00ff0f7b82 */ /* 0x000ea20000000800 */
[----:B------:R-:W-:Y:S01]  /*18f00*/  LEA.HI.X.SX32 R13, R2, R19, 0x1, P0 ;  /* 0x00000013020d7211 */ /* 0x000fe200000f0eff */
[----:B0-----:R-:W-:Y:S01]  /*18f10*/  IMAD R2, R21, 0x2, R14 ;  /* 0x0000000215027824 */ /* 0x001fe200078e020e */
[----:B------:R-:W-:Y:S01]  /*18f20*/  LEA R10, P2, R0, R3, 0x1 ;  /* 0x00000003000a7211 */ /* 0x000fe200078408ff */
[----:B------:R0:W-:Y:S01]  /*18f30*/  STG.E.U16 desc[UR60][R6.64], R20 ;  /* 0x0000001406007986 */ /* 0x0001e2000c10153c */
[----:B------:R-:W-:Y:S02]  /*18f40*/  PRMT R22, R38, 0x7632, R22 ;  /* 0x0000763226167816 */ /* 0x000fe40000000016 */
[----:B------:R-:W-:Y:S02]  /*18f50*/  LEA.HI.X.SX32 R11, R0, R19, 0x1, P2 ;  /* 0x00000013000b7211 */ /* 0x000fe400010f0eff */
[----:B------:R-:W-:Y:S01]  /*18f60*/  PRMT R24, R39, 0x7632, R24 ;  /* 0x0000763227187816 */ /* 0x000fe20000000018 */
[----:B------:R-:W-:Y:S01]  /*18f70*/  STG.E.U16 desc[UR60][R8.64], R22 ;  /* 0x0000001608007986 */ /* 0x000fe2000c10153c */
[----:B------:R-:W-:-:S02]  /*18f80*/  LEA R4, P0, R14, R3, 0x1 ;  /* 0x000000030e047211 */ /* 0x000fc400078008ff */
[C---:B0-----:R-:W-:Y:S01]  /*18f90*/  LEA R6, P2, R2.reuse, R3, 0x1 ;  /* 0x0000000302067211 */ /* 0x041fe200078408ff */
[----:B------:R0:W-:Y:S03]  /*18fa0*/  STG.E.U16 desc[UR60][R12.64], R24 ;  /* 0x000000180c007986 */ /* 0x0001e6000c10153c */
[-C--:B------:R-:W-:Y:S01]  /*18fb0*/  LEA.HI.X.SX32 R7, R2, R19.reuse, 0x1, P2 ;  /* 0x0000001302077211 */ /* 0x080fe200010f0eff */
[----:B----4-:R-:W-:Y:S01]  /*18fc0*/  IMAD R2, R23, 0x2, R2 ;  /* 0x0000000217027824 */ /* 0x010fe200078e0202 */
[----:B------:R-:W-:Y:S01]  /*18fd0*/  LEA.HI.X.SX32 R5, R14, R19, 0x1, P0 ;  /* 0x000000130e057211 */ /* 0x000fe200000f0eff */
[----:B0-----:R-:W0:Y:S03]  /*18fe0*/  LDC R13, c[0x0][0x278] ;  /* 0x00009e00ff0d7b82 */ /* 0x001e260000000800 */
[C---:B------:R-:W-:Y:S01]  /*18ff0*/  LEA R8, P0, R2.reuse, R3, 0x1 ;  /* 0x0000000302087211 */ /* 0x040fe200078008ff */
[----:B-1----:R-:W-:Y:S01]  /*19000*/  IMAD R0, R25, 0x2, R2 ;  /* 0x0000000219007824 */ /* 0x002fe200078e0202 */
[----:B------:R-:W-:Y:S02]  /*19010*/  STG.E.U16 desc[UR60][R10.64], R40 ;  /* 0x000000280a007986 */ /* 0x000fe4000c10153c */
[----:B------:R-:W-:-:S02]  /*19020*/  LEA.HI.X.SX32 R9, R2, R19, 0x1, P0 ;  /* 0x0000001302097211 */ /* 0x000fc400000f0eff */
[----:B------:R-:W1:Y:S01]  /*19030*/  LDS.128 R20, [R18] ;  /* 0x0000000012147984 */ /* 0x000e620000000c00 */
[----:B------:R-:W3:Y:S01]  /*19040*/  LDC R25, c[0x0][0x278] ;  /* 0x00009e00ff197b82 */ /* 0x000ee20000000800 */
[----:B--2---:R-:W-:Y:S02]  /*19050*/  LEA R2, R15, R0, 0x1 ;  /* 0x000000000f027211 */ /* 0x004fe400078e08ff */
[----:B------:R2:W-:Y:S05]  /*19060*/  STG.E.U16 desc[UR60][R4.64], R41 ;  /* 0x0000002904007986 */ /* 0x0005ea000c10153c */
[----:B------:R-:W4:Y:S01]  /*19070*/  LDC R15, c[0x0][0x278] ;  /* 0x00009e00ff0f7b82 */ /* 0x000f220000000800 */
[----:B------:R5:W-:Y:S01]  /*19080*/  STG.E.U16 desc[UR60][R6.64], R42 ;  /* 0x0000002a06007986 */ /* 0x000be2000c10153c */
[----:B--2---:R-:W-:-:S04]  /*19090*/  LEA R4, P0, R0, R3, 0x1 ;  /* 0x0000000300047211 */ /* 0x004fc800078008ff */
[----:B------:R-:W-:Y:S01]  /*190a0*/  LEA.HI.X.SX32 R5, R0, R19, 0x1, P0 ;  /* 0x0000001300057211 */ /* 0x000fe200000f0eff */
[----:B------:R-:W-:Y:S01]  /*190b0*/  IMAD R0, R27, 0x2, R2 ;  /* 0x000000021b007824 */ /* 0x000fe200078e0202 */
[----:B-----5:R-:W-:Y:S01]  /*190c0*/  LEA R6, P0, R2, R3, 0x1 ;  /* 0x0000000302067211 */ /* 0x020fe200078008ff */
[----:B------:R-:W2:Y:S01]  /*190d0*/  LDC R27, c[0x0][0x278] ;  /* 0x00009e00ff1b7b82 */ /* 0x000ea20000000800 */
[----:B------:R-:W-:Y:S02]  /*190e0*/  PRMT R11, R40, 0x7632, R11 ;  /* 0x00007632280b7816 */ /* 0x000fe4000000000b */
[----:B------:R-:W-:Y:S01]  /*190f0*/  LEA.HI.X.SX32 R7, R2, R19, 0x1, P0 ;  /* 0x0000001302077211 */ /* 0x000fe200000f0eff */
[----:B------:R-:W-:Y:S01]  /*19100*/  IMAD R2, R29, 0x2, R0 ;  /* 0x000000021d027824 */ /* 0x000fe200078e0200 */
[----:B------:R-:W-:Y:S01]  /*19110*/  LEA R10, P0, R0, R3, 0x1 ;  /* 0x00000003000a7211 */ /* 0x000fe200078008ff */
[----:B------:R-:W-:Y:S02]  /*19120*/  STG.E.U16 desc[UR60][R8.64], R43 ;  /* 0x0000002b08007986 */ /* 0x000fe4000c10153c */
[----:B------:R-:W5:Y:S02]  /*19130*/  LDC R29, c[0x0][0x278] ;  /* 0x00009e00ff1d7b82 */ /* 0x000f640000000800 */
[----:B------:R1:W-:Y:S01]  /*19140*/  STG.E.U16 desc[UR60][R4.64], R11 ;  /* 0x0000000b04007986 */ /* 0x0003e2000c10153c */
[----:B------:R-:W-:-:S02]  /*19150*/  PRMT R14, R41, 0x7632, R14 ;  /* 0x00007632290e7816 */ /* 0x000fc4000000000e */
[----:B-1----:R-:W-:Y:S01]  /*19160*/  LEA.HI.X.SX32 R11, R0, R19, 0x1, P0 ;  /* 0x00000013000b7211 */ /* 0x002fe200000f0eff */
[----:B0-----:R-:W-:Y:S01]  /*19170*/  IMAD R0, R13, 0x2, R2 ;  /* 0x000000020d007824 */ /* 0x001fe200078e0202 */
[----:B------:R-:W-:-:S04]  /*19180*/  LEA R12, P0, R2, R3, 0x1 ;  /* 0x00000003020c7211 */ /* 0x000fc800078008ff */
[----:B------:R-:W-:Y:S01]  /*19190*/  LEA.HI.X.SX32 R13, R2, R19, 0x1, P0 ;  /* 0x00000013020d7211 */ /* 0x000fe200000f0eff */
[----:B---3--:R-:W-:Y:S01]  /*191a0*/  IMAD R2, R25, 0x2, R0 ;  /* 0x0000000219027824 */ /* 0x008fe200078e0200 */
[C---:B------:R-:W-:Y:S01]  /*191b0*/  LEA R4, P0, R0.reuse, R3, 0x1 ;  /* 0x0000000300047211 */ /* 0x040fe200078008ff */
[----:B------:R-:W0:Y:S01]  /*191c0*/  LDC R25, c[0x0][0x278] ;  /* 0x00009e00ff197b82 */ /* 0x000e220000000800 */
[----:B------:R1:W-:Y:S02]  /*191d0*/  STG.E.U16 desc[UR60][R6.64], R14 ;  /* 0x0000000e06007986 */ /* 0x0003e4000c10153c */
[----:B------:R-:W-:Y:S01]  /*191e0*/  LEA.HI.X.SX32 R5, R0, R19, 0x1, P0 ;  /* 0x0000001300057211 */ /* 0x000fe200000f0eff */
[----:B----4-:R-:W-:-:S04]  /*191f0*/  IMAD R0, R15, 0x2, R2 ;  /* 0x000000020f007824 */ /* 0x010fc800078e0202 */
[----:B------:R-:W3:Y:S01]  /*19200*/  LDC R15, c[0x0][0x278] ;  /* 0x00009e00ff0f7b82 */ /* 0x000ee20000000800 */
[----:B------:R-:W-:Y:S02]  /*19210*/  PRMT R24, R42, 0x7632, R24 ;  /* 0x000076322a187816 */ /* 0x000fe40000000018 */
[-C--:B-1----:R-:W-:Y:S02]  /*19220*/  LEA R6, P0, R2, R3.reuse, 0x1 ;  /* 0x0000000302067211 */ /* 0x082fe400078008ff */
[----:B------:R-:W-:Y:S02]  /*19230*/  LEA R8, P2, R0, R3, 0x1 ;  /* 0x0000000300087211 */ /* 0x000fe400078408ff */
[-C--:B------:R-:W-:Y:S01]  /*19240*/  LEA.HI.X.SX32 R7, R2, R19.reuse, 0x1, P0 ;  /* 0x0000001302077211 */ /* 0x080fe200000f0eff */
[----:B--2---:R-:W-:Y:S01]  /*19250*/  IMAD R2, R27, 0x2, R0 ;  /* 0x000000021b027824 */ /* 0x004fe200078e0200 */
[----:B------:R1:W-:Y:S01]  /*19260*/  STG.E.U16 desc[UR60][R10.64], R24 ;  /* 0x000000180a007986 */ /* 0x0003e2000c10153c */
[----:B------:R-:W-:-:S02]  /*19270*/  LEA.HI.X.SX32 R9, R0, R19, 0x1, P2 ;  /* 0x0000001300097211 */ /* 0x000fc400010f0eff */
[----:B------:R-:W-:Y:S02]  /*19280*/  PRMT R26, R43, 0x7632, R26 ;  /* 0x000076322b1a7816 */ /* 0x000fe4000000001a */
[----:B-----5:R-:W-:Y:S02]  /*19290*/  LEA R0, R29, R2, 0x1 ;  /* 0x000000021d007211 */ /* 0x020fe400078e08ff */
[C---:B-1----:R-:W-:Y:S01]  /*192a0*/  LEA R10, P0, R2.reuse, R3, 0x1 ;  /* 0x00000003020a7211 */ /* 0x042fe200078008ff */
[----:B------:R1:W-:Y:S03]  /*192b0*/  STG.E.U16 desc[UR60][R12.64], R26 ;  /* 0x0000001a0c007986 */ /* 0x0003e6000c10153c */
[----:B------:R-:W-:Y:S01]  /*192c0*/  LEA.HI.X.SX32 R11, R2, R19, 0x1, P0 ;  /* 0x00000013020b7211 */ /* 0x000fe200000f0eff */
[----:B------:R-:W-:Y:S01]  /*192d0*/  IMAD R2, R31, 0x2, R0 ;  /* 0x000000021f027824 */ /* 0x000fe200078e0200 */
[----:B------:R2:W-:Y:S03]  /*192e0*/  STG.E.U16 desc[UR60][R4.64], R20 ;  /* 0x0000001404007986 */ /* 0x0005e6000c10153c */
[----:B0-----:R-:W-:Y:S01]  /*192f0*/  IMAD R14, R25, 0x2, R2 ;  /* 0x00000002190e7824 */ /* 0x001fe200078e0202 */
[C---:B-1----:R-:W-:Y:S01]  /*19300*/  LEA R12, P0, R0.reuse, R3, 0x1 ;  /* 0x00000003000c7211 */ /* 0x042fe200078008ff */
[----:B------:R0:W-:Y:S03]  /*19310*/  STG.E.U16 desc[UR60][R6.64], R21 ;  /* 0x0000001506007986 */ /* 0x0001e6000c10153c */
[----:B------:R-:W-:Y:S01]  /*19320*/  LEA.HI.X.SX32 R13, R0, R19, 0x1, P0 ;  /* 0x00000013000d7211 */ /* 0x000fe200000f0eff */
[----:B------:R3:W-:Y:S01]  /*19330*/  STG.E.U16 desc[UR60][R8.64], R22 ;  /* 0x0000001608007986 */ /* 0x0007e2000c10153c */
[----:B--2---:R-:W-:-:S04]  /*19340*/  LEA R4, P0, R2, R3, 0x1 ;  /* 0x0000000302047211 */ /* 0x004fc800078008ff */
[----:B------:R-:W-:Y:S02]  /*19350*/  LEA.HI.X.SX32 R5, R2, R19, 0x1, P0 ;  /* 0x0000001302057211 */ /* 0x000fe400000f0eff */
[-C--:B------:R-:W-:Y:S02]  /*19360*/  LEA R2, P0, R14, R3.reuse, 0x1 ;  /* 0x000000030e027211 */ /* 0x080fe400078008ff */
[----:B0-----:R-:W-:Y:S01]  /*19370*/  PRMT R7, R20, 0x7632, R7 ;  /* 0x0000763214077816 */ /* 0x001fe20000000007 */
[----:B---3--:R-:W-:Y:S01]  /*19380*/  IMAD R8, R15, 0x2, R14 ;  /* 0x000000020f087824 */ /* 0x008fe200078e020e */
[----:B------:R-:W-:Y:S01]  /*19390*/  PRMT R18, R21, 0x7632, R18 ;  /* 0x0000763215127816 */ /* 0x000fe20000000012 */
[----:B------:R-:W-:Y:S03]  /*193a0*/  STG.E.U16 desc[UR60][R10.64], R23 ;  /* 0x000000170a007986 */ /* 0x000fe6000c10153c */
[----:B------:R-:W-:Y:S01]  /*193b0*/  LEA R6, P2, R8, R3, 0x1 ;  /* 0x0000000308067211 */ /* 0x000fe200078408ff */
[----:B------:R0:W-:Y:S01]  /*193c0*/  STG.E.U16 desc[UR60][R12.64], R7 ;  /* 0x000000070c007986 */ /* 0x0001e2000c10153c */
[----:B------:R-:W-:-:S02]  /*193d0*/  PRMT R24, R22, 0x7632, R24 ;  /* 0x0000763216187816 */ /* 0x000fc40000000018 */
[-C--:B------:R-:W-:Y:S02]  /*193e0*/  LEA.HI.X.SX32 R3, R14, R19.reuse, 0x1, P0 ;  /* 0x000000130e037211 */ /* 0x080fe400000f0eff */
[----:B------:R-:W-:Y:S01]  /*193f0*/  PRMT R20, R23, 0x7632, R20 ;  /* 0x0000763217147816 */ /* 0x000fe20000000014 */
[----:B------:R1:W-:Y:S01]  /*19400*/  STG.E.U16 desc[UR60][R4.64], R18 ;  /* 0x0000001204007986 */ /* 0x0003e2000c10153c */
[----:B0-----:R-:W-:-:S03]  /*19410*/  LEA.HI.X.SX32 R7, R8, R19, 0x1, P2 ;  /* 0x0000001308077211 */ /* 0x001fc600010f0eff */
[----:B------:R1:W-:Y:S04]  /*19420*/  STG.E.U16 desc[UR60][R2.64], R24 ;  /* 0x0000001802007986 */ /* 0x0003e8000c10153c */
[----:B------:R1:W-:Y:S01]  /*19430*/  STG.E.U16 desc[UR60][R6.64], R20 ;  /* 0x0000001406007986 */ /* 0x0003e2000c10153c */
[----:B------:R-:W-:Y:S02]  /*19440*/  FSEL R0, R159, -INF , P1 ;  /* 0xff8000009f007808 */ /* 0x000fe40000800000 */
[----:B------:R-:W-:-:S03]  /*19450*/  FSEL R9, R158, -INF , P5 ;  /* 0xff8000009e097808 */ /* 0x000fc60002800000 */
[----:B------:R-:W-:Y:S02]  /*19460*/  FFMA R8, R0, 0.69314718246459960938, R17 ;  /* 0x3f31721800087823 */ /* 0x000fe40000000011 */
[----:B------:R-:W-:Y:S01]  /*19470*/  FFMA R9, R9, 0.69314718246459960938, R16 ;  /* 0x3f31721809097823 */ /* 0x000fe20000000010 */
[----:B------:R-:W-:Y:S08]  /*19480*/  BAR.SYNC.DEFER_BLOCKING 0x0 ;  /* 0x0000000000007b1d */ /* 0x000ff00000010000 */
[----:B------:R-:W0:Y:S01]  /*19490*/  LDC R0, c[0x0][0x27c] ;  /* 0x00009f00ff007b82 */ /* 0x000e220000000800 */
[----:B------:R1:W-:Y:S07]  /*194a0*/  STS.64 [R157], R8 ;  /* 0x000000089d007388 */ /* 0x0003ee0000000a00 */
[----:B------:R-:W-:Y:S06]  /*194b0*/  BAR.SYNC.DEFER_BLOCKING 0x0 ;  /* 0x0000000000007b1d */ /* 0x000fec0000010000 */
[----:B------:R-:W-:Y:S05]  /*194c0*/  @P4 EXIT ;  /* 0x000000000000494d */ /* 0x000fea0003800000 */
[----:B-1----:R-:W2:Y:S01]  /*194d0*/  LDL.LU R157, [R1+0x208] ;  /* 0x00020800019d7983 */ /* 0x002ea20000300800 */
[----:B------:R-:W1:Y:S01]  /*194e0*/  LDC.64 R6, c[0x0][0x230] ;  /* 0x00008c00ff067b82 */ /* 0x000e620000000a00 */
[----:B0-----:R-:W-:Y:S02]  /*194f0*/  IMAD R0, R149, R0, RZ ;  /* 0x0000000095007224 */ /* 0x001fe400078e02ff */
[----:B------:R-:W-:Y:S02]  /*19500*/  IMAD.SHL.U32 R2, R148, 0x4, RZ ;  /* 0x0000000494027824 */ /* 0x000fe400078e00ff */
[C---:B------:R-:W-:Y:S02]  /*19510*/  IMAD.SHL.U32 R3, R0.reuse, 0x4, RZ ;  /* 0x0000000400037824 */ /* 0x040fe400078e00ff */
[----:B------:R-:W-:-:S04]  /*19520*/  IMAD.HI R0, R0, 0x4, RZ ;  /* 0x0000000400007827 */ /* 0x000fc800078e02ff */
[----:B------:R-:W-:Y:S01]  /*19530*/  IMAD.HI R4, R148, 0x4, RZ ;  /* 0x0000000494047827 */ /* 0x000fe200078e02ff */
[----:B-1----:R-:W-:-:S04]  /*19540*/  IADD3 R2, P0, P1, R2, R6, R3 ;  /* 0x0000000602027210 */ /* 0x002fc8000791e003 */
[----:B------:R-:W-:Y:S01]  /*19550*/  IADD3.X R3, R4, R7, R0, P0, P1 ;  /* 0x0000000704037210 */ /* 0x000fe200007e2400 */
[----:B--2---:R-:W0:Y:S04]  /*19560*/  LDS R5, [R157] ;  /* 0x000000009d057984 */ /* 0x004e280000000800 */
[----:B0-----:R-:W-:Y:S01]  /*19570*/  STG.E desc[UR60][R2.64], R5 ;  /* 0x0000000502007986 */ /* 0x001fe2000c10193c */
[----:B------:R-:W-:Y:S05]  /*19580*/  EXIT ;  /* 0x000000000000794d */ /* 0x000fea0003800000 */
.L_x_2:
[----:B------:R-:W-:-:S00]  /*19590*/  BRA `(.L_x_2) ;  /* 0xfffffffc00fc7947 */ /* 0x000fc0000383ffff */
[----:B------:R-:W-:-:S00]  /*195a0*/  NOP ;  /* 0x0000000000007918 */ /* 0x000fc00000000000 */
        /* <DEDUP_REMOVED lines=13> */
.L_x_3:


//--------------------- .nv.global.init           --------------------------
	.section	.nv.global.init,"aw",@progbits
.nv.global.init:
	.type		_$_str,@object
	.size		_$_str,(.L_0 - _$_str)
_$_str:
        /*0000*/ 	.byte	0x5f, 0x5f, 0x43, 0x55, 0x44, 0x41, 0x5f, 0x46, 0x54, 0x5a, 0x00
.L_0:


//--------------------- .nv.shared.attn_fwd       --------------------------
	.section	.nv.shared.attn_fwd,"aw",@nobits
	.sectionflags	@""
	.align	16
	.zero		1024


//--------------------- .nv.shared.reserved.0     --------------------------
	.section	.nv.shared.reserved.0,"aw",@nobits
	.weak		__nv_reservedSMEM_offset_0_alias
	.size		__nv_reservedSMEM_offset_0_alias, 0, 0
	.other		__nv_reservedSMEM_offset_0_alias,@"STO_CUDA_RESERVED_SHARED STV_DEFAULT"
__nv_reservedSMEM_offset_0_alias:
	.zero		0


//--------------------- .nv.constant0.attn_fwd    --------------------------
	.section	.nv.constant0.attn_fwd,"a",@progbits
	.sectionflags	@""
	.align	4
.nv.constant0.attn_fwd:
	.zero		664


//--------------------- SYMBOLS --------------------------

	.type		.nv.reservedSmem.offset0,@object
	.size		.nv.reservedSmem.offset0,0x4
